	.target	sm_80

	.elftype	@"ET_EXEC"


//--------------------- .note.nv.tkinfo           --------------------------
	.section	.note.nv.tkinfo,"",@"SHT_NOTE"
	.sectionflags	@"SHF_NOTE_NV_TKINFO"
	.tkinfo
        /*0018*/ 	.word	0x00000002
        /*0030*/ 	.string	""
        /*0030*/ 	.string	"ptxas"
        /*0030*/ 	.string	"Cuda compilation tools, release 13.0, V13.0.88"
        /*0030*/ 	.string	"Build cuda_13.0.r13.0/compiler.36424714_0"
        /*0030*/ 	.string	"-arch sm_80 -m 64 "



//--------------------- .note.nv.cuinfo           --------------------------
	.section	.note.nv.cuinfo,"",@"SHT_NOTE"
	.sectionflags	@"SHF_NOTE_NV_CUINFO"
        /*0018*/ 	.short	0x0002
        /*001a*/ 	.short	0x0050
        /*001c*/ 	.short	0x0082
	.zero		2


//--------------------- .nv.info                  --------------------------
	.section	.nv.info,"",@"SHT_CUDA_INFO"
	.align	4


	//----- nvinfo : EIATTR_REGCOUNT
	.align		4
        /*0000*/ 	.byte	0x04, 0x2f
        /*0002*/ 	.short	(.L_29 - .L_28)
	.align		4
.L_28:
        /*0004*/ 	.word	index@(_ZN2at6native21col2im_batched_kernelIdEEvlPKT_llllllllllllllPS2_l)
        /*0008*/ 	.word	0x00000040


	//----- nvinfo : EIATTR_FRAME_SIZE
	.align		4
.L_29:
        /*000c*/ 	.byte	0x04, 0x11
        /*000e*/ 	.short	(.L_31 - .L_30)
	.align		4
.L_30:
        /*0010*/ 	.word	index@($__internal_13_$__cuda_sm20_rem_s64)
        /*0014*/ 	.word	0x00000000


	//----- nvinfo : EIATTR_FRAME_SIZE
	.align		4
.L_31:
        /*0018*/ 	.byte	0x04, 0x11
        /*001a*/ 	.short	(.L_33 - .L_32)
	.align		4
.L_32:
        /*001c*/ 	.word	index@($__internal_12_$__cuda_sm20_div_s64)
        /*0020*/ 	.word	0x00000000


	//----- nvinfo : EIATTR_FRAME_SIZE
	.align		4
.L_33:
        /*0024*/ 	.byte	0x04, 0x11
        /*0026*/ 	.short	(.L_35 - .L_34)
	.align		4
.L_34:
        /*0028*/ 	.word	index@(_ZN2at6native21col2im_batched_kernelIdEEvlPKT_llllllllllllllPS2_l)
        /*002c*/ 	.word	0x00000000


	//----- nvinfo : EIATTR_REGCOUNT
	.align		4
.L_35:
        /*0030*/ 	.byte	0x04, 0x2f
        /*0032*/ 	.short	(.L_37 - .L_36)
	.align		4
.L_36:
        /*0034*/ 	.word	index@(_ZN2at6native21col2im_batched_kernelIfEEvlPKT_llllllllllllllPS2_l)
        /*0038*/ 	.word	0x00000040


	//----- nvinfo : EIATTR_FRAME_SIZE
	.align		4
.L_37:
        /*003c*/ 	.byte	0x04, 0x11
        /*003e*/ 	.short	(.L_39 - .L_38)
	.align		4
.L_38:
        /*0040*/ 	.word	index@($__internal_11_$__cuda_sm20_rem_s64)
        /*0044*/ 	.word	0x00000000


	//----- nvinfo : EIATTR_FRAME_SIZE
	.align		4
.L_39:
        /*0048*/ 	.byte	0x04, 0x11
        /*004a*/ 	.short	(.L_41 - .L_40)
	.align		4
.L_40:
        /*004c*/ 	.word	index@($__internal_10_$__cuda_sm20_div_s64)
        /*0050*/ 	.word	0x00000000


	//----- nvinfo : EIATTR_FRAME_SIZE
	.align		4
.L_41:
        /*0054*/ 	.byte	0x04, 0x11
        /*0056*/ 	.short	(.L_43 - .L_42)
	.align		4
.L_42:
        /*0058*/ 	.word	index@(_ZN2at6native21col2im_batched_kernelIfEEvlPKT_llllllllllllllPS2_l)
        /*005c*/ 	.word	0x00000000


	//----- nvinfo : EIATTR_REGCOUNT
	.align		4
.L_43:
        /*0060*/ 	.byte	0x04, 0x2f
        /*0062*/ 	.short	(.L_45 - .L_44)
	.align		4
.L_44:
        /*0064*/ 	.word	index@(_ZN2at6native21col2im_batched_kernelIN3c107complexIdEEEEvlPKT_llllllllllllllPS5_l)
        /*0068*/ 	.word	0x0000003e


	//----- nvinfo : EIATTR_FRAME_SIZE
	.align		4
.L_45:
        /*006c*/ 	.byte	0x04, 0x11
        /*006e*/ 	.short	(.L_47 - .L_46)
	.align		4
.L_46:
        /*0070*/ 	.word	index@($__internal_9_$__cuda_sm20_rem_s64)
        /*0074*/ 	.word	0x00000000


	//----- nvinfo : EIATTR_FRAME_SIZE
	.align		4
.L_47:
        /*0078*/ 	.byte	0x04, 0x11
        /*007a*/ 	.short	(.L_49 - .L_48)
	.align		4
.L_48:
        /*007c*/ 	.word	index@($__internal_8_$__cuda_sm20_div_s64)
        /*0080*/ 	.word	0x00000000


	//----- nvinfo : EIATTR_FRAME_SIZE
	.align		4
.L_49:
        /*0084*/ 	.byte	0x04, 0x11
        /*0086*/ 	.short	(.L_51 - .L_50)
	.align		4
.L_50:
        /*0088*/ 	.word	index@(_ZN2at6native21col2im_batched_kernelIN3c107complexIdEEEEvlPKT_llllllllllllllPS5_l)
        /*008c*/ 	.word	0x00000000


	//----- nvinfo : EIATTR_REGCOUNT
	.align		4
.L_51:
        /*0090*/ 	.byte	0x04, 0x2f
        /*0092*/ 	.short	(.L_53 - .L_52)
	.align		4
.L_52:
        /*0094*/ 	.word	index@(_ZN2at6native21col2im_batched_kernelIN3c107complexIfEEEEvlPKT_llllllllllllllPS5_l)
        /*0098*/ 	.word	0x0000003a


	//----- nvinfo : EIATTR_FRAME_SIZE
	.align		4
.L_53:
        /*009c*/ 	.byte	0x04, 0x11
        /*009e*/ 	.short	(.L_55 - .L_54)
	.align		4
.L_54:
        /*00a0*/ 	.word	index@($__internal_7_$__cuda_sm20_rem_s64)
        /*00a4*/ 	.word	0x00000000


	//----- nvinfo : EIATTR_FRAME_SIZE
	.align		4
.L_55:
        /*00a8*/ 	.byte	0x04, 0x11
        /*00aa*/ 	.short	(.L_57 - .L_56)
	.align		4
.L_56:
        /*00ac*/ 	.word	index@($__internal_6_$__cuda_sm20_div_s64)
        /*00b0*/ 	.word	0x00000000


	//----- nvinfo : EIATTR_FRAME_SIZE
	.align		4
.L_57:
        /*00b4*/ 	.byte	0x04, 0x11
        /*00b6*/ 	.short	(.L_59 - .L_58)
	.align		4
.L_58:
        /*00b8*/ 	.word	index@(_ZN2at6native21col2im_batched_kernelIN3c107complexIfEEEEvlPKT_llllllllllllllPS5_l)
        /*00bc*/ 	.word	0x00000000


	//----- nvinfo : EIATTR_REGCOUNT
	.align		4
.L_59:
        /*00c0*/ 	.byte	0x04, 0x2f
        /*00c2*/ 	.short	(.L_61 - .L_60)
	.align		4
.L_60:
        /*00c4*/ 	.word	index@(_ZN2at6native21col2im_batched_kernelIN3c104HalfEEEvlPKT_llllllllllllllPS4_l)
        /*00c8*/ 	.word	0x00000040


	//----- nvinfo : EIATTR_FRAME_SIZE
	.align		4
.L_61:
        /*00cc*/ 	.byte	0x04, 0x11
        /*00ce*/ 	.short	(.L_63 - .L_62)
	.align		4
.L_62:
        /*00d0*/ 	.word	index@($__internal_5_$__cuda_sm20_rem_s64)
        /*00d4*/ 	.word	0x00000000


	//----- nvinfo : EIATTR_FRAME_SIZE
	.align		4
.L_63:
        /*00d8*/ 	.byte	0x04, 0x11
        /*00da*/ 	.short	(.L_65 - .L_64)
	.align		4
.L_64:
        /*00dc*/ 	.word	index@($__internal_4_$__cuda_sm20_div_s64)
        /*00e0*/ 	.word	0x00000000


	//----- nvinfo : EIATTR_FRAME_SIZE
	.align		4
.L_65:
        /*00e4*/ 	.byte	0x04, 0x11
        /*00e6*/ 	.short	(.L_67 - .L_66)
	.align		4
.L_66:
        /*00e8*/ 	.word	index@(_ZN2at6native21col2im_batched_kernelIN3c104HalfEEEvlPKT_llllllllllllllPS4_l)
        /*00ec*/ 	.word	0x00000000


	//----- nvinfo : EIATTR_REGCOUNT
	.align		4
.L_67:
        /*00f0*/ 	.byte	0x04, 0x2f
        /*00f2*/ 	.short	(.L_69 - .L_68)
	.align		4
.L_68:
        /*00f4*/ 	.word	index@(_ZN2at6native21col2im_batched_kernelIN3c108BFloat16EEEvlPKT_llllllllllllllPS4_l)
        /*00f8*/ 	.word	0x00000040


	//----- nvinfo : EIATTR_FRAME_SIZE
	.align		4
.L_69:
        /*00fc*/ 	.byte	0x04, 0x11
        /*00fe*/ 	.short	(.L_71 - .L_70)
	.align		4
.L_70:
        /*0100*/ 	.word	index@($__internal_3_$__cuda_sm20_rem_s64)
        /*0104*/ 	.word	0x00000000


	//----- nvinfo : EIATTR_FRAME_SIZE
	.align		4
.L_71:
        /*0108*/ 	.byte	0x04, 0x11
        /*010a*/ 	.short	(.L_73 - .L_72)
	.align		4
.L_72:
        /*010c*/ 	.word	index@($__internal_2_$__cuda_sm20_div_s64)
        /*0110*/ 	.word	0x00000000


	//----- nvinfo : EIATTR_FRAME_SIZE
	.align		4
.L_73:
        /*0114*/ 	.byte	0x04, 0x11
        /*0116*/ 	.short	(.L_75 - .L_74)
	.align		4
.L_74:
        /*0118*/ 	.word	index@(_ZN2at6native21col2im_batched_kernelIN3c108BFloat16EEEvlPKT_llllllllllllllPS4_l)
        /*011c*/ 	.word	0x00000000


	//----- nvinfo : EIATTR_REGCOUNT
	.align		4
.L_75:
        /*0120*/ 	.byte	0x04, 0x2f
        /*0122*/ 	.short	(.L_77 - .L_76)
	.align		4
.L_76:
        /*0124*/ 	.word	index@(_ZN2at6native21col2im_batched_kernelIbEEvlPKT_llllllllllllllPS2_l)
        /*0128*/ 	.word	0x00000040


	//----- nvinfo : EIATTR_FRAME_SIZE
	.align		4
.L_77:
        /*012c*/ 	.byte	0x04, 0x11
        /*012e*/ 	.short	(.L_79 - .L_78)
	.align		4
.L_78:
        /*0130*/ 	.word	index@($__internal_1_$__cuda_sm20_rem_s64)
        /*0134*/ 	.word	0x00000000


	//----- nvinfo : EIATTR_FRAME_SIZE
	.align		4
.L_79:
        /*0138*/ 	.byte	0x04, 0x11
        /*013a*/ 	.short	(.L_81 - .L_80)
	.align		4
.L_80:
        /*013c*/ 	.word	index@($__internal_0_$__cuda_sm20_div_s64)
        /*0140*/ 	.word	0x00000000


	//----- nvinfo : EIATTR_FRAME_SIZE
	.align		4
.L_81:
        /*0144*/ 	.byte	0x04, 0x11
        /*0146*/ 	.short	(.L_83 - .L_82)
	.align		4
.L_82:
        /*0148*/ 	.word	index@(_ZN2at6native21col2im_batched_kernelIbEEvlPKT_llllllllllllllPS2_l)
        /*014c*/ 	.word	0x00000000


	//----- nvinfo : EIATTR_MIN_STACK_SIZE
	.align		4
.L_83:
        /*0150*/ 	.byte	0x04, 0x12
        /*0152*/ 	.short	(.L_85 - .L_84)
	.align		4
.L_84:
        /*0154*/ 	.word	index@(_ZN2at6native21col2im_batched_kernelIbEEvlPKT_llllllllllllllPS2_l)
        /*0158*/ 	.word	0x00000000


	//----- nvinfo : EIATTR_MIN_STACK_SIZE
	.align		4
.L_85:
        /*015c*/ 	.byte	0x04, 0x12
        /*015e*/ 	.short	(.L_87 - .L_86)
	.align		4
.L_86:
        /*0160*/ 	.word	index@(_ZN2at6native21col2im_batched_kernelIN3c108BFloat16EEEvlPKT_llllllllllllllPS4_l)
        /*0164*/ 	.word	0x00000000


	//----- nvinfo : EIATTR_MIN_STACK_SIZE
	.align		4
.L_87:
        /*0168*/ 	.byte	0x04, 0x12
        /*016a*/ 	.short	(.L_89 - .L_88)
	.align		4
.L_88:
        /*016c*/ 	.word	index@(_ZN2at6native21col2im_batched_kernelIN3c104HalfEEEvlPKT_llllllllllllllPS4_l)
        /*0170*/ 	.word	0x00000000


	//----- nvinfo : EIATTR_MIN_STACK_SIZE
	.align		4
.L_89:
        /*0174*/ 	.byte	0x04, 0x12
        /*0176*/ 	.short	(.L_91 - .L_90)
	.align		4
.L_90:
        /*0178*/ 	.word	index@(_ZN2at6native21col2im_batched_kernelIN3c107complexIfEEEEvlPKT_llllllllllllllPS5_l)
        /*017c*/ 	.word	0x00000000


	//----- nvinfo : EIATTR_MIN_STACK_SIZE
	.align		4
.L_91:
        /*0180*/ 	.byte	0x04, 0x12
        /*0182*/ 	.short	(.L_93 - .L_92)
	.align		4
.L_92:
        /*0184*/ 	.word	index@(_ZN2at6native21col2im_batched_kernelIN3c107complexIdEEEEvlPKT_llllllllllllllPS5_l)
        /*0188*/ 	.word	0x00000000


	//----- nvinfo : EIATTR_MIN_STACK_SIZE
	.align		4
.L_93:
        /*018c*/ 	.byte	0x04, 0x12
        /*018e*/ 	.short	(.L_95 - .L_94)
	.align		4
.L_94:
        /*0190*/ 	.word	index@(_ZN2at6native21col2im_batched_kernelIfEEvlPKT_llllllllllllllPS2_l)
        /*0194*/ 	.word	0x00000000


	//----- nvinfo : EIATTR_MIN_STACK_SIZE
	.align		4
.L_95:
        /*0198*/ 	.byte	0x04, 0x12
        /*019a*/ 	.short	(.L_97 - .L_96)
	.align		4
.L_96:
        /*019c*/ 	.word	index@(_ZN2at6native21col2im_batched_kernelIdEEvlPKT_llllllllllllllPS2_l)
        /*01a0*/ 	.word	0x00000000
.L_97:


//--------------------- .nv.info._ZN2at6native21col2im_batched_kernelIbEEvlPKT_llllllllllllllPS2_l --------------------------
	.section	.nv.info._ZN2at6native21col2im_batched_kernelIbEEvlPKT_llllllllllllllPS2_l,"",@"SHT_CUDA_INFO"
	.sectionflags	@""
	.align	4


	//----- nvinfo : EIATTR_CUDA_API_VERSION
	.align		4
        /*0000*/ 	.byte	0x04, 0x37
        /*0002*/ 	.short	(.L_99 - .L_98)
.L_98:
        /*0004*/ 	.word	0x00000082


	//----- nvinfo : EIATTR_SW2861232_WAR
	.align		4
.L_99:
        /*0008*/ 	.byte	0x01, 0x35
	.zero		2


	//----- nvinfo : EIATTR_PARAM_CBANK
	.align		4
        /*000c*/ 	.byte	0x04, 0x0a
        /*000e*/ 	.short	(.L_101 - .L_100)
	.align		4
.L_100:
        /*0010*/ 	.word	index@(.nv.constant0._ZN2at6native21col2im_batched_kernelIbEEvlPKT_llllllllllllllPS2_l)
        /*0014*/ 	.short	0x0160
        /*0016*/ 	.short	0x0090


	//----- nvinfo : EIATTR_CBANK_PARAM_SIZE
	.align		4
.L_101:
        /*0018*/ 	.byte	0x03, 0x19
        /*001a*/ 	.short	0x0090


	//----- nvinfo : EIATTR_KPARAM_INFO
	.align		4
        /*001c*/ 	.byte	0x04, 0x17
        /*001e*/ 	.short	(.L_103 - .L_102)
.L_102:
        /*0020*/ 	.word	0x00000000
        /*0024*/ 	.short	0x0011
        /*0026*/ 	.short	0x0088
        /*0028*/ 	.byte	0x00, 0xf0, 0x21, 0x00


	//----- nvinfo : EIATTR_KPARAM_INFO
	.align		4
.L_103:
        /*002c*/ 	.byte	0x04, 0x17
        /*002e*/ 	.short	(.L_105 - .L_104)
.L_104:
        /*0030*/ 	.word	0x00000000
        /*0034*/ 	.short	0x0010
        /*0036*/ 	.short	0x0080
        /*0038*/ 	.byte	0x00, 0xf0, 0x21, 0x00


	//----- nvinfo : EIATTR_KPARAM_INFO
	.align		4
.L_105:
        /*003c*/ 	.byte	0x04, 0x17
        /*003e*/ 	.short	(.L_107 - .L_106)
.L_106:
        /*0040*/ 	.word	0x00000000
        /*0044*/ 	.short	0x000f
        /*0046*/ 	.short	0x0078
        /*0048*/ 	.byte	0x00, 0xf0, 0x21, 0x00


	//----- nvinfo : EIATTR_KPARAM_INFO
	.align		4
.L_107:
        /*004c*/ 	.byte	0x04, 0x17
        /*004e*/ 	.short	(.L_109 - .L_108)
.L_108:
        /*0050*/ 	.word	0x00000000
        /*0054*/ 	.short	0x000e
        /*0056*/ 	.short	0x0070
        /*0058*/ 	.byte	0x00, 0xf0, 0x21, 0x00


	//----- nvinfo : EIATTR_KPARAM_INFO
	.align		4
.L_109:
        /*005c*/ 	.byte	0x04, 0x17
        /*005e*/ 	.short	(.L_111 - .L_110)
.L_110:
        /*0060*/ 	.word	0x00000000
        /*0064*/ 	.short	0x000d
        /*0066*/ 	.short	0x0068
        /*0068*/ 	.byte	0x00, 0xf0, 0x21, 0x00


	//----- nvinfo : EIATTR_KPARAM_INFO
	.align		4
.L_111:
        /*006c*/ 	.byte	0x04, 0x17
        /*006e*/ 	.short	(.L_113 - .L_112)
.L_112:
        /*0070*/ 	.word	0x00000000
        /*0074*/ 	.short	0x000c
        /*0076*/ 	.short	0x0060
        /*0078*/ 	.byte	0x00, 0xf0, 0x21, 0x00


	//----- nvinfo : EIATTR_KPARAM_INFO
	.align		4
.L_113:
        /*007c*/ 	.byte	0x04, 0x17
        /*007e*/ 	.short	(.L_115 - .L_114)
.L_114:
        /*0080*/ 	.word	0x00000000
        /*0084*/ 	.short	0x000b
        /*0086*/ 	.short	0x0058
        /*0088*/ 	.byte	0x00, 0xf0, 0x21, 0x00


	//----- nvinfo : EIATTR_KPARAM_INFO
	.align		4
.L_115:
        /*008c*/ 	.byte	0x04, 0x17
        /*008e*/ 	.short	(.L_117 - .L_116)
.L_116:
        /*0090*/ 	.word	0x00000000
        /*0094*/ 	.short	0x000a
        /*0096*/ 	.short	0x0050
        /*0098*/ 	.byte	0x00, 0xf0, 0x21, 0x00


	//----- nvinfo : EIATTR_KPARAM_INFO
	.align		4
.L_117:
        /*009c*/ 	.byte	0x04, 0x17
        /*009e*/ 	.short	(.L_119 - .L_118)
.L_118:
        /*00a0*/ 	.word	0x00000000
        /*00a4*/ 	.short	0x0009
        /*00a6*/ 	.short	0x0048
        /*00a8*/ 	.byte	0x00, 0xf0, 0x21, 0x00


	//----- nvinfo : EIATTR_KPARAM_INFO
	.align		4
.L_119:
        /*00ac*/ 	.byte	0x04, 0x17
        /*00ae*/ 	.short	(.L_121 - .L_120)
.L_120:
        /*00b0*/ 	.word	0x00000000
        /*00b4*/ 	.short	0x0008
        /*00b6*/ 	.short	0x0040
        /*00b8*/ 	.byte	0x00, 0xf0, 0x21, 0x00


	//----- nvinfo : EIATTR_KPARAM_INFO
	.align		4
.L_121:
        /*00bc*/ 	.byte	0x04, 0x17
        /*00be*/ 	.short	(.L_123 - .L_122)
.L_122:
        /*00c0*/ 	.word	0x00000000
        /*00c4*/ 	.short	0x0007
        /*00c6*/ 	.short	0x0038
        /*00c8*/ 	.byte	0x00, 0xf0, 0x21, 0x00


	//----- nvinfo : EIATTR_KPARAM_INFO
	.align		4
.L_123:
        /*00cc*/ 	.byte	0x04, 0x17
        /*00ce*/ 	.short	(.L_125 - .L_124)
.L_124:
        /*00d0*/ 	.word	0x00000000
        /*00d4*/ 	.short	0x0006
        /*00d6*/ 	.short	0x0030
        /*00d8*/ 	.byte	0x00, 0xf0, 0x21, 0x00


	//----- nvinfo : EIATTR_KPARAM_INFO
	.align		4
.L_125:
        /*00dc*/ 	.byte	0x04, 0x17
        /*00de*/ 	.short	(.L_127 - .L_126)
.L_126:
        /*00e0*/ 	.word	0x00000000
        /*00e4*/ 	.short	0x0005
        /*00e6*/ 	.short	0x0028
        /*00e8*/ 	.byte	0x00, 0xf0, 0x21, 0x00


	//----- nvinfo : EIATTR_KPARAM_INFO
	.align		4
.L_127:
        /*00ec*/ 	.byte	0x04, 0x17
        /*00ee*/ 	.short	(.L_129 - .L_128)
.L_128:
        /*00f0*/ 	.word	0x00000000
        /*00f4*/ 	.short	0x0004
        /*00f6*/ 	.short	0x0020
        /*00f8*/ 	.byte	0x00, 0xf0, 0x21, 0x00


	//----- nvinfo : EIATTR_KPARAM_INFO
	.align		4
.L_129:
        /*00fc*/ 	.byte	0x04, 0x17
        /*00fe*/ 	.short	(.L_131 - .L_130)
.L_130:
        /*0100*/ 	.word	0x00000000
        /*0104*/ 	.short	0x0003
        /*0106*/ 	.short	0x0018
        /*0108*/ 	.byte	0x00, 0xf0, 0x21, 0x00


	//----- nvinfo : EIATTR_KPARAM_INFO
	.align		4
.L_131:
        /*010c*/ 	.byte	0x04, 0x17
        /*010e*/ 	.short	(.L_133 - .L_132)
.L_132:
        /*0110*/ 	.word	0x00000000
        /*0114*/ 	.short	0x0002
        /*0116*/ 	.short	0x0010
        /*0118*/ 	.byte	0x00, 0xf0, 0x21, 0x00


	//----- nvinfo : EIATTR_KPARAM_INFO
	.align		4
.L_133:
        /*011c*/ 	.byte	0x04, 0x17
        /*011e*/ 	.short	(.L_135 - .L_134)
.L_134:
        /*0120*/ 	.word	0x00000000
        /*0124*/ 	.short	0x0001
        /*0126*/ 	.short	0x0008
        /*0128*/ 	.byte	0x00, 0xf0, 0x21, 0x00


	//----- nvinfo : EIATTR_KPARAM_INFO
	.align		4
.L_135:
        /*012c*/ 	.byte	0x04, 0x17
        /*012e*/ 	.short	(.L_137 - .L_136)
.L_136:
        /*0130*/ 	.word	0x00000000
        /*0134*/ 	.short	0x0000
        /*0136*/ 	.short	0x0000
        /*0138*/ 	.byte	0x00, 0xf0, 0x21, 0x00


	//----- nvinfo : EIATTR_MAXREG_COUNT
	.align		4
.L_137:
        /*013c*/ 	.byte	0x03, 0x1b
        /*013e*/ 	.short	0x0080


	//----- nvinfo : EIATTR_MERCURY_ISA_VERSION
	.align		4
        /*0140*/ 	.byte	0x03, 0x5f
        /*0142*/ 	.short	0x0000


	//----- nvinfo : EIATTR_EXIT_INSTR_OFFSETS
	.align		4
        /*0144*/ 	.byte	0x04, 0x1c
        /*0146*/ 	.short	(.L_139 - .L_138)


	//   ....[0]....
.L_138:
        /*0148*/ 	.word	0x000000d0


	//   ....[1]....
        /*014c*/ 	.word	0x00005b30


	//----- nvinfo : EIATTR_MAX_THREADS
	.align		4
.L_139:
        /*0150*/ 	.byte	0x04, 0x05
        /*0152*/ 	.short	(.L_141 - .L_140)
.L_140:
        /*0154*/ 	.word	0x00000200
        /*0158*/ 	.word	0x00000001
        /*015c*/ 	.word	0x00000001


	//----- nvinfo : EIATTR_CRS_STACK_SIZE
	.align		4
.L_141:
        /*0160*/ 	.byte	0x04, 0x1e
        /*0162*/ 	.short	(.L_143 - .L_142)
.L_142:
        /*0164*/ 	.word	0x00000000
.L_143:


//--------------------- .nv.info._ZN2at6native21col2im_batched_kernelIN3c108BFloat16EEEvlPKT_llllllllllllllPS4_l --------------------------
	.section	.nv.info._ZN2at6native21col2im_batched_kernelIN3c108BFloat16EEEvlPKT_llllllllllllllPS4_l,"",@"SHT_CUDA_INFO"
	.sectionflags	@""
	.align	4


	//----- nvinfo : EIATTR_CUDA_API_VERSION
	.align		4
        /*0000*/ 	.byte	0x04, 0x37
        /*0002*/ 	.short	(.L_145 - .L_144)
.L_144:
        /*0004*/ 	.word	0x00000082


	//----- nvinfo : EIATTR_SW2861232_WAR
	.align		4
.L_145:
        /*0008*/ 	.byte	0x01, 0x35
	.zero		2


	//----- nvinfo : EIATTR_PARAM_CBANK
	.align		4
        /*000c*/ 	.byte	0x04, 0x0a
        /*000e*/ 	.short	(.L_147 - .L_146)
	.align		4
.L_146:
        /*0010*/ 	.word	index@(.nv.constant0._ZN2at6native21col2im_batched_kernelIN3c108BFloat16EEEvlPKT_llllllllllllllPS4_l)
        /*0014*/ 	.short	0x0160
        /*0016*/ 	.short	0x0090


	//----- nvinfo : EIATTR_CBANK_PARAM_SIZE
	.align		4
.L_147:
        /*0018*/ 	.byte	0x03, 0x19
        /*001a*/ 	.short	0x0090


	//----- nvinfo : EIATTR_KPARAM_INFO
	.align		4
        /*001c*/ 	.byte	0x04, 0x17
        /*001e*/ 	.short	(.L_149 - .L_148)
.L_148:
        /*0020*/ 	.word	0x00000000
        /*0024*/ 	.short	0x0011
        /*0026*/ 	.short	0x0088
        /*0028*/ 	.byte	0x00, 0xf0, 0x21, 0x00


	//----- nvinfo : EIATTR_KPARAM_INFO
	.align		4
.L_149:
        /*002c*/ 	.byte	0x04, 0x17
        /*002e*/ 	.short	(.L_151 - .L_150)
.L_150:
        /*0030*/ 	.word	0x00000000
        /*0034*/ 	.short	0x0010
        /*0036*/ 	.short	0x0080
        /*0038*/ 	.byte	0x00, 0xf0, 0x21, 0x00


	//----- nvinfo : EIATTR_KPARAM_INFO
	.align		4
.L_151:
        /*003c*/ 	.byte	0x04, 0x17
        /*003e*/ 	.short	(.L_153 - .L_152)
.L_152:
        /*0040*/ 	.word	0x00000000
        /*0044*/ 	.short	0x000f
        /*0046*/ 	.short	0x0078
        /*0048*/ 	.byte	0x00, 0xf0, 0x21, 0x00


	//----- nvinfo : EIATTR_KPARAM_INFO
	.align		4
.L_153:
        /*004c*/ 	.byte	0x04, 0x17
        /*004e*/ 	.short	(.L_155 - .L_154)
.L_154:
        /*0050*/ 	.word	0x00000000
        /*0054*/ 	.short	0x000e
        /*0056*/ 	.short	0x0070
        /*0058*/ 	.byte	0x00, 0xf0, 0x21, 0x00


	//----- nvinfo : EIATTR_KPARAM_INFO
	.align		4
.L_155:
        /*005c*/ 	.byte	0x04, 0x17
        /*005e*/ 	.short	(.L_157 - .L_156)
.L_156:
        /*0060*/ 	.word	0x00000000
        /*0064*/ 	.short	0x000d
        /*0066*/ 	.short	0x0068
        /*0068*/ 	.byte	0x00, 0xf0, 0x21, 0x00


	//----- nvinfo : EIATTR_KPARAM_INFO
	.align		4
.L_157:
        /*006c*/ 	.byte	0x04, 0x17
        /*006e*/ 	.short	(.L_159 - .L_158)
.L_158:
        /*0070*/ 	.word	0x00000000
        /*0074*/ 	.short	0x000c
        /*0076*/ 	.short	0x0060
        /*0078*/ 	.byte	0x00, 0xf0, 0x21, 0x00


	//----- nvinfo : EIATTR_KPARAM_INFO
	.align		4
.L_159:
        /*007c*/ 	.byte	0x04, 0x17
        /*007e*/ 	.short	(.L_161 - .L_160)
.L_160:
        /*0080*/ 	.word	0x00000000
        /*0084*/ 	.short	0x000b
        /*0086*/ 	.short	0x0058
        /*0088*/ 	.byte	0x00, 0xf0, 0x21, 0x00


	//----- nvinfo : EIATTR_KPARAM_INFO
	.align		4
.L_161:
        /*008c*/ 	.byte	0x04, 0x17
        /*008e*/ 	.short	(.L_163 - .L_162)
.L_162:
        /*0090*/ 	.word	0x00000000
        /*0094*/ 	.short	0x000a
        /*0096*/ 	.short	0x0050
        /*0098*/ 	.byte	0x00, 0xf0, 0x21, 0x00


	//----- nvinfo : EIATTR_KPARAM_INFO
	.align		4
.L_163:
        /*009c*/ 	.byte	0x04, 0x17
        /*009e*/ 	.short	(.L_165 - .L_164)
.L_164:
        /*00a0*/ 	.word	0x00000000
        /*00a4*/ 	.short	0x0009
        /*00a6*/ 	.short	0x0048
        /*00a8*/ 	.byte	0x00, 0xf0, 0x21, 0x00


	//----- nvinfo : EIATTR_KPARAM_INFO
	.align		4
.L_165:
        /*00ac*/ 	.byte	0x04, 0x17
        /*00ae*/ 	.short	(.L_167 - .L_166)
.L_166:
        /*00b0*/ 	.word	0x00000000
        /*00b4*/ 	.short	0x0008
        /*00b6*/ 	.short	0x0040
        /*00b8*/ 	.byte	0x00, 0xf0, 0x21, 0x00


	//----- nvinfo : EIATTR_KPARAM_INFO
	.align		4
.L_167:
        /*00bc*/ 	.byte	0x04, 0x17
        /*00be*/ 	.short	(.L_169 - .L_168)
.L_168:
        /*00c0*/ 	.word	0x00000000
        /*00c4*/ 	.short	0x0007
        /*00c6*/ 	.short	0x0038
        /*00c8*/ 	.byte	0x00, 0xf0, 0x21, 0x00


	//----- nvinfo : EIATTR_KPARAM_INFO
	.align		4
.L_169:
        /*00cc*/ 	.byte	0x04, 0x17
        /*00ce*/ 	.short	(.L_171 - .L_170)
.L_170:
        /*00d0*/ 	.word	0x00000000
        /*00d4*/ 	.short	0x0006
        /*00d6*/ 	.short	0x0030
        /*00d8*/ 	.byte	0x00, 0xf0, 0x21, 0x00


	//----- nvinfo : EIATTR_KPARAM_INFO
	.align		4
.L_171:
        /*00dc*/ 	.byte	0x04, 0x17
        /*00de*/ 	.short	(.L_173 - .L_172)
.L_172:
        /*00e0*/ 	.word	0x00000000
        /*00e4*/ 	.short	0x0005
        /*00e6*/ 	.short	0x0028
        /*00e8*/ 	.byte	0x00, 0xf0, 0x21, 0x00


	//----- nvinfo : EIATTR_KPARAM_INFO
	.align		4
.L_173:
        /*00ec*/ 	.byte	0x04, 0x17
        /*00ee*/ 	.short	(.L_175 - .L_174)
.L_174:
        /*00f0*/ 	.word	0x00000000
        /*00f4*/ 	.short	0x0004
        /*00f6*/ 	.short	0x0020
        /*00f8*/ 	.byte	0x00, 0xf0, 0x21, 0x00


	//----- nvinfo : EIATTR_KPARAM_INFO
	.align		4
.L_175:
        /*00fc*/ 	.byte	0x04, 0x17
        /*00fe*/ 	.short	(.L_177 - .L_176)
.L_176:
        /*0100*/ 	.word	0x00000000
        /*0104*/ 	.short	0x0003
        /*0106*/ 	.short	0x0018
        /*0108*/ 	.byte	0x00, 0xf0, 0x21, 0x00


	//----- nvinfo : EIATTR_KPARAM_INFO
	.align		4
.L_177:
        /*010c*/ 	.byte	0x04, 0x17
        /*010e*/ 	.short	(.L_179 - .L_178)
.L_178:
        /*0110*/ 	.word	0x00000000
        /*0114*/ 	.short	0x0002
        /*0116*/ 	.short	0x0010
        /*0118*/ 	.byte	0x00, 0xf0, 0x21, 0x00


	//----- nvinfo : EIATTR_KPARAM_INFO
	.align		4
.L_179:
        /*011c*/ 	.byte	0x04, 0x17
        /*011e*/ 	.short	(.L_181 - .L_180)
.L_180:
        /*0120*/ 	.word	0x00000000
        /*0124*/ 	.short	0x0001
        /*0126*/ 	.short	0x0008
        /*0128*/ 	.byte	0x00, 0xf0, 0x21, 0x00


	//----- nvinfo : EIATTR_KPARAM_INFO
	.align		4
.L_181:
        /*012c*/ 	.byte	0x04, 0x17
        /*012e*/ 	.short	(.L_183 - .L_182)
.L_182:
        /*0130*/ 	.word	0x00000000
        /*0134*/ 	.short	0x0000
        /*0136*/ 	.short	0x0000
        /*0138*/ 	.byte	0x00, 0xf0, 0x21, 0x00


	//----- nvinfo : EIATTR_MAXREG_COUNT
	.align		4
.L_183:
        /*013c*/ 	.byte	0x03, 0x1b
        /*013e*/ 	.short	0x0080


	//----- nvinfo : EIATTR_MERCURY_ISA_VERSION
	.align		4
        /*0140*/ 	.byte	0x03, 0x5f
        /*0142*/ 	.short	0x0000


	//----- nvinfo : EIATTR_EXIT_INSTR_OFFSETS
	.align		4
        /*0144*/ 	.byte	0x04, 0x1c
        /*0146*/ 	.short	(.L_185 - .L_184)


	//   ....[0]....
.L_184:
        /*0148*/ 	.word	0x000000d0


	//   ....[1]....
        /*014c*/ 	.word	0x00005bd0


	//----- nvinfo : EIATTR_MAX_THREADS
	.align		4
.L_185:
        /*0150*/ 	.byte	0x04, 0x05
        /*0152*/ 	.short	(.L_187 - .L_186)
.L_186:
        /*0154*/ 	.word	0x00000200
        /*0158*/ 	.word	0x00000001
        /*015c*/ 	.word	0x00000001


	//----- nvinfo : EIATTR_CRS_STACK_SIZE
	.align		4
.L_187:
        /*0160*/ 	.byte	0x04, 0x1e
        /*0162*/ 	.short	(.L_189 - .L_188)
.L_188:
        /*0164*/ 	.word	0x00000000
.L_189:


//--------------------- .nv.info._ZN2at6native21col2im_batched_kernelIN3c104HalfEEEvlPKT_llllllllllllllPS4_l --------------------------
	.section	.nv.info._ZN2at6native21col2im_batched_kernelIN3c104HalfEEEvlPKT_llllllllllllllPS4_l,"",@"SHT_CUDA_INFO"
	.sectionflags	@""
	.align	4


	//----- nvinfo : EIATTR_CUDA_API_VERSION
	.align		4
        /*0000*/ 	.byte	0x04, 0x37
        /*0002*/ 	.short	(.L_191 - .L_190)
.L_190:
        /*0004*/ 	.word	0x00000082


	//----- nvinfo : EIATTR_SW2861232_WAR
	.align		4
.L_191:
        /*0008*/ 	.byte	0x01, 0x35
	.zero		2


	//----- nvinfo : EIATTR_PARAM_CBANK
	.align		4
        /*000c*/ 	.byte	0x04, 0x0a
        /*000e*/ 	.short	(.L_193 - .L_192)
	.align		4
.L_192:
        /*0010*/ 	.word	index@(.nv.constant0._ZN2at6native21col2im_batched_kernelIN3c104HalfEEEvlPKT_llllllllllllllPS4_l)
        /*0014*/ 	.short	0x0160
        /*0016*/ 	.short	0x0090


	//----- nvinfo : EIATTR_CBANK_PARAM_SIZE
	.align		4
.L_193:
        /*0018*/ 	.byte	0x03, 0x19
        /*001a*/ 	.short	0x0090


	//----- nvinfo : EIATTR_KPARAM_INFO
	.align		4
        /*001c*/ 	.byte	0x04, 0x17
        /*001e*/ 	.short	(.L_195 - .L_194)
.L_194:
        /*0020*/ 	.word	0x00000000
        /*0024*/ 	.short	0x0011
        /*0026*/ 	.short	0x0088
        /*0028*/ 	.byte	0x00, 0xf0, 0x21, 0x00


	//----- nvinfo : EIATTR_KPARAM_INFO
	.align		4
.L_195:
        /*002c*/ 	.byte	0x04, 0x17
        /*002e*/ 	.short	(.L_197 - .L_196)
.L_196:
        /*0030*/ 	.word	0x00000000
        /*0034*/ 	.short	0x0010
        /*0036*/ 	.short	0x0080
        /*0038*/ 	.byte	0x00, 0xf0, 0x21, 0x00


	//----- nvinfo : EIATTR_KPARAM_INFO
	.align		4
.L_197:
        /*003c*/ 	.byte	0x04, 0x17
        /*003e*/ 	.short	(.L_199 - .L_198)
.L_198:
        /*0040*/ 	.word	0x00000000
        /*0044*/ 	.short	0x000f
        /*0046*/ 	.short	0x0078
        /*0048*/ 	.byte	0x00, 0xf0, 0x21, 0x00


	//----- nvinfo : EIATTR_KPARAM_INFO
	.align		4
.L_199:
        /*004c*/ 	.byte	0x04, 0x17
        /*004e*/ 	.short	(.L_201 - .L_200)
.L_200:
        /*0050*/ 	.word	0x00000000
        /*0054*/ 	.short	0x000e
        /*0056*/ 	.short	0x0070
        /*0058*/ 	.byte	0x00, 0xf0, 0x21, 0x00


	//----- nvinfo : EIATTR_KPARAM_INFO
	.align		4
.L_201:
        /*005c*/ 	.byte	0x04, 0x17
        /*005e*/ 	.short	(.L_203 - .L_202)
.L_202:
        /*0060*/ 	.word	0x00000000
        /*0064*/ 	.short	0x000d
        /*0066*/ 	.short	0x0068
        /*0068*/ 	.byte	0x00, 0xf0, 0x21, 0x00


	//----- nvinfo : EIATTR_KPARAM_INFO
	.align		4
.L_203:
        /*006c*/ 	.byte	0x04, 0x17
        /*006e*/ 	.short	(.L_205 - .L_204)
.L_204:
        /*0070*/ 	.word	0x00000000
        /*0074*/ 	.short	0x000c
        /*0076*/ 	.short	0x0060
        /*0078*/ 	.byte	0x00, 0xf0, 0x21, 0x00


	//----- nvinfo : EIATTR_KPARAM_INFO
	.align		4
.L_205:
        /*007c*/ 	.byte	0x04, 0x17
        /*007e*/ 	.short	(.L_207 - .L_206)
.L_206:
        /*0080*/ 	.word	0x00000000
        /*0084*/ 	.short	0x000b
        /*0086*/ 	.short	0x0058
        /*0088*/ 	.byte	0x00, 0xf0, 0x21, 0x00


	//----- nvinfo : EIATTR_KPARAM_INFO
	.align		4
.L_207:
        /*008c*/ 	.byte	0x04, 0x17
        /*008e*/ 	.short	(.L_209 - .L_208)
.L_208:
        /*0090*/ 	.word	0x00000000
        /*0094*/ 	.short	0x000a
        /*0096*/ 	.short	0x0050
        /*0098*/ 	.byte	0x00, 0xf0, 0x21, 0x00


	//----- nvinfo : EIATTR_KPARAM_INFO
	.align		4
.L_209:
        /*009c*/ 	.byte	0x04, 0x17
        /*009e*/ 	.short	(.L_211 - .L_210)
.L_210:
        /*00a0*/ 	.word	0x00000000
        /*00a4*/ 	.short	0x0009
        /*00a6*/ 	.short	0x0048
        /*00a8*/ 	.byte	0x00, 0xf0, 0x21, 0x00


	//----- nvinfo : EIATTR_KPARAM_INFO
	.align		4
.L_211:
        /*00ac*/ 	.byte	0x04, 0x17
        /*00ae*/ 	.short	(.L_213 - .L_212)
.L_212:
        /*00b0*/ 	.word	0x00000000
        /*00b4*/ 	.short	0x0008
        /*00b6*/ 	.short	0x0040
        /*00b8*/ 	.byte	0x00, 0xf0, 0x21, 0x00


	//----- nvinfo : EIATTR_KPARAM_INFO
	.align		4
.L_213:
        /*00bc*/ 	.byte	0x04, 0x17
        /*00be*/ 	.short	(.L_215 - .L_214)
.L_214:
        /*00c0*/ 	.word	0x00000000
        /*00c4*/ 	.short	0x0007
        /*00c6*/ 	.short	0x0038
        /*00c8*/ 	.byte	0x00, 0xf0, 0x21, 0x00


	//----- nvinfo : EIATTR_KPARAM_INFO
	.align		4
.L_215:
        /*00cc*/ 	.byte	0x04, 0x17
        /*00ce*/ 	.short	(.L_217 - .L_216)
.L_216:
        /*00d0*/ 	.word	0x00000000
        /*00d4*/ 	.short	0x0006
        /*00d6*/ 	.short	0x0030
        /*00d8*/ 	.byte	0x00, 0xf0, 0x21, 0x00


	//----- nvinfo : EIATTR_KPARAM_INFO
	.align		4
.L_217:
        /*00dc*/ 	.byte	0x04, 0x17
        /*00de*/ 	.short	(.L_219 - .L_218)
.L_218:
        /*00e0*/ 	.word	0x00000000
        /*00e4*/ 	.short	0x0005
        /*00e6*/ 	.short	0x0028
        /*00e8*/ 	.byte	0x00, 0xf0, 0x21, 0x00


	//----- nvinfo : EIATTR_KPARAM_INFO
	.align		4
.L_219:
        /*00ec*/ 	.byte	0x04, 0x17
        /*00ee*/ 	.short	(.L_221 - .L_220)
.L_220:
        /*00f0*/ 	.word	0x00000000
        /*00f4*/ 	.short	0x0004
        /*00f6*/ 	.short	0x0020
        /*00f8*/ 	.byte	0x00, 0xf0, 0x21, 0x00


	//----- nvinfo : EIATTR_KPARAM_INFO
	.align		4
.L_221:
        /*00fc*/ 	.byte	0x04, 0x17
        /*00fe*/ 	.short	(.L_223 - .L_222)
.L_222:
        /*0100*/ 	.word	0x00000000
        /*0104*/ 	.short	0x0003
        /*0106*/ 	.short	0x0018
        /*0108*/ 	.byte	0x00, 0xf0, 0x21, 0x00


	//----- nvinfo : EIATTR_KPARAM_INFO
	.align		4
.L_223:
        /*010c*/ 	.byte	0x04, 0x17
        /*010e*/ 	.short	(.L_225 - .L_224)
.L_224:
        /*0110*/ 	.word	0x00000000
        /*0114*/ 	.short	0x0002
        /*0116*/ 	.short	0x0010
        /*0118*/ 	.byte	0x00, 0xf0, 0x21, 0x00


	//----- nvinfo : EIATTR_KPARAM_INFO
	.align		4
.L_225:
        /*011c*/ 	.byte	0x04, 0x17
        /*011e*/ 	.short	(.L_227 - .L_226)
.L_226:
        /*0120*/ 	.word	0x00000000
        /*0124*/ 	.short	0x0001
        /*0126*/ 	.short	0x0008
        /*0128*/ 	.byte	0x00, 0xf0, 0x21, 0x00


	//----- nvinfo : EIATTR_KPARAM_INFO
	.align		4
.L_227:
        /*012c*/ 	.byte	0x04, 0x17
        /*012e*/ 	.short	(.L_229 - .L_228)
.L_228:
        /*0130*/ 	.word	0x00000000
        /*0134*/ 	.short	0x0000
        /*0136*/ 	.short	0x0000
        /*0138*/ 	.byte	0x00, 0xf0, 0x21, 0x00


	//----- nvinfo : EIATTR_MAXREG_COUNT
	.align		4
.L_229:
        /*013c*/ 	.byte	0x03, 0x1b
        /*013e*/ 	.short	0x0080


	//----- nvinfo : EIATTR_MERCURY_ISA_VERSION
	.align		4
        /*0140*/ 	.byte	0x03, 0x5f
        /*0142*/ 	.short	0x0000


	//----- nvinfo : EIATTR_EXIT_INSTR_OFFSETS
	.align		4
        /*0144*/ 	.byte	0x04, 0x1c
        /*0146*/ 	.short	(.L_231 - .L_230)


	//   ....[0]....
.L_230:
        /*0148*/ 	.word	0x000000d0


	//   ....[1]....
        /*014c*/ 	.word	0x00005bd0


	//----- nvinfo : EIATTR_MAX_THREADS
	.align		4
.L_231:
        /*0150*/ 	.byte	0x04, 0x05
        /*0152*/ 	.short	(.L_233 - .L_232)
.L_232:
        /*0154*/ 	.word	0x00000200
        /*0158*/ 	.word	0x00000001
        /*015c*/ 	.word	0x00000001


	//----- nvinfo : EIATTR_CRS_STACK_SIZE
	.align		4
.L_233:
        /*0160*/ 	.byte	0x04, 0x1e
        /*0162*/ 	.short	(.L_235 - .L_234)
.L_234:
        /*0164*/ 	.word	0x00000000
.L_235:


//--------------------- .nv.info._ZN2at6native21col2im_batched_kernelIN3c107complexIfEEEEvlPKT_llllllllllllllPS5_l --------------------------
	.section	.nv.info._ZN2at6native21col2im_batched_kernelIN3c107complexIfEEEEvlPKT_llllllllllllllPS5_l,"",@"SHT_CUDA_INFO"
	.sectionflags	@""
	.align	4


	//----- nvinfo : EIATTR_CUDA_API_VERSION
	.align		4
        /*0000*/ 	.byte	0x04, 0x37
        /*0002*/ 	.short	(.L_237 - .L_236)
.L_236:
        /*0004*/ 	.word	0x00000082


	//----- nvinfo : EIATTR_SW2861232_WAR
	.align		4
.L_237:
        /*0008*/ 	.byte	0x01, 0x35
	.zero		2


	//----- nvinfo : EIATTR_PARAM_CBANK
	.align		4
        /*000c*/ 	.byte	0x04, 0x0a
        /*000e*/ 	.short	(.L_239 - .L_238)
	.align		4
.L_238:
        /*0010*/ 	.word	index@(.nv.constant0._ZN2at6native21col2im_batched_kernelIN3c107complexIfEEEEvlPKT_llllllllllllllPS5_l)
        /*0014*/ 	.short	0x0160
        /*0016*/ 	.short	0x0090


	//----- nvinfo : EIATTR_CBANK_PARAM_SIZE
	.align		4
.L_239:
        /*0018*/ 	.byte	0x03, 0x19
        /*001a*/ 	.short	0x0090


	//----- nvinfo : EIATTR_KPARAM_INFO
	.align		4
        /*001c*/ 	.byte	0x04, 0x17
        /*001e*/ 	.short	(.L_241 - .L_240)
.L_240:
        /*0020*/ 	.word	0x00000000
        /*0024*/ 	.short	0x0011
        /*0026*/ 	.short	0x0088
        /*0028*/ 	.byte	0x00, 0xf0, 0x21, 0x00


	//----- nvinfo : EIATTR_KPARAM_INFO
	.align		4
.L_241:
        /*002c*/ 	.byte	0x04, 0x17
        /*002e*/ 	.short	(.L_243 - .L_242)
.L_242:
        /*0030*/ 	.word	0x00000000
        /*0034*/ 	.short	0x0010
        /*0036*/ 	.short	0x0080
        /*0038*/ 	.byte	0x00, 0xf0, 0x21, 0x00


	//----- nvinfo : EIATTR_KPARAM_INFO
	.align		4
.L_243:
        /*003c*/ 	.byte	0x04, 0x17
        /*003e*/ 	.short	(.L_245 - .L_244)
.L_244:
        /*0040*/ 	.word	0x00000000
        /*0044*/ 	.short	0x000f
        /*0046*/ 	.short	0x0078
        /*0048*/ 	.byte	0x00, 0xf0, 0x21, 0x00


	//----- nvinfo : EIATTR_KPARAM_INFO
	.align		4
.L_245:
        /*004c*/ 	.byte	0x04, 0x17
        /*004e*/ 	.short	(.L_247 - .L_246)
.L_246:
        /*0050*/ 	.word	0x00000000
        /*0054*/ 	.short	0x000e
        /*0056*/ 	.short	0x0070
        /*0058*/ 	.byte	0x00, 0xf0, 0x21, 0x00


	//----- nvinfo : EIATTR_KPARAM_INFO
	.align		4
.L_247:
        /*005c*/ 	.byte	0x04, 0x17
        /*005e*/ 	.short	(.L_249 - .L_248)
.L_248:
        /*0060*/ 	.word	0x00000000
        /*0064*/ 	.short	0x000d
        /*0066*/ 	.short	0x0068
        /*0068*/ 	.byte	0x00, 0xf0, 0x21, 0x00


	//----- nvinfo : EIATTR_KPARAM_INFO
	.align		4
.L_249:
        /*006c*/ 	.byte	0x04, 0x17
        /*006e*/ 	.short	(.L_251 - .L_250)
.L_250:
        /*0070*/ 	.word	0x00000000
        /*0074*/ 	.short	0x000c
        /*0076*/ 	.short	0x0060
        /*0078*/ 	.byte	0x00, 0xf0, 0x21, 0x00


	//----- nvinfo : EIATTR_KPARAM_INFO
	.align		4
.L_251:
        /*007c*/ 	.byte	0x04, 0x17
        /*007e*/ 	.short	(.L_253 - .L_252)
.L_252:
        /*0080*/ 	.word	0x00000000
        /*0084*/ 	.short	0x000b
        /*0086*/ 	.short	0x0058
        /*0088*/ 	.byte	0x00, 0xf0, 0x21, 0x00


	//----- nvinfo : EIATTR_KPARAM_INFO
	.align		4
.L_253:
        /*008c*/ 	.byte	0x04, 0x17
        /*008e*/ 	.short	(.L_255 - .L_254)
.L_254:
        /*0090*/ 	.word	0x00000000
        /*0094*/ 	.short	0x000a
        /*0096*/ 	.short	0x0050
        /*0098*/ 	.byte	0x00, 0xf0, 0x21, 0x00


	//----- nvinfo : EIATTR_KPARAM_INFO
	.align		4
.L_255:
        /*009c*/ 	.byte	0x04, 0x17
        /*009e*/ 	.short	(.L_257 - .L_256)
.L_256:
        /*00a0*/ 	.word	0x00000000
        /*00a4*/ 	.short	0x0009
        /*00a6*/ 	.short	0x0048
        /*00a8*/ 	.byte	0x00, 0xf0, 0x21, 0x00


	//----- nvinfo : EIATTR_KPARAM_INFO
	.align		4
.L_257:
        /*00ac*/ 	.byte	0x04, 0x17
        /*00ae*/ 	.short	(.L_259 - .L_258)
.L_258:
        /*00b0*/ 	.word	0x00000000
        /*00b4*/ 	.short	0x0008
        /*00b6*/ 	.short	0x0040
        /*00b8*/ 	.byte	0x00, 0xf0, 0x21, 0x00


	//----- nvinfo : EIATTR_KPARAM_INFO
	.align		4
.L_259:
        /*00bc*/ 	.byte	0x04, 0x17
        /*00be*/ 	.short	(.L_261 - .L_260)
.L_260:
        /*00c0*/ 	.word	0x00000000
        /*00c4*/ 	.short	0x0007
        /*00c6*/ 	.short	0x0038
        /*00c8*/ 	.byte	0x00, 0xf0, 0x21, 0x00


	//----- nvinfo : EIATTR_KPARAM_INFO
	.align		4
.L_261:
        /*00cc*/ 	.byte	0x04, 0x17
        /*00ce*/ 	.short	(.L_263 - .L_262)
.L_262:
        /*00d0*/ 	.word	0x00000000
        /*00d4*/ 	.short	0x0006
        /*00d6*/ 	.short	0x0030
        /*00d8*/ 	.byte	0x00, 0xf0, 0x21, 0x00


	//----- nvinfo : EIATTR_KPARAM_INFO
	.align		4
.L_263:
        /*00dc*/ 	.byte	0x04, 0x17
        /*00de*/ 	.short	(.L_265 - .L_264)
.L_264:
        /*00e0*/ 	.word	0x00000000
        /*00e4*/ 	.short	0x0005
        /*00e6*/ 	.short	0x0028
        /*00e8*/ 	.byte	0x00, 0xf0, 0x21, 0x00


	//----- nvinfo : EIATTR_KPARAM_INFO
	.align		4
.L_265:
        /*00ec*/ 	.byte	0x04, 0x17
        /*00ee*/ 	.short	(.L_267 - .L_266)
.L_266:
        /*00f0*/ 	.word	0x00000000
        /*00f4*/ 	.short	0x0004
        /*00f6*/ 	.short	0x0020
        /*00f8*/ 	.byte	0x00, 0xf0, 0x21, 0x00


	//----- nvinfo : EIATTR_KPARAM_INFO
	.align		4
.L_267:
        /*00fc*/ 	.byte	0x04, 0x17
        /*00fe*/ 	.short	(.L_269 - .L_268)
.L_268:
        /*0100*/ 	.word	0x00000000
        /*0104*/ 	.short	0x0003
        /*0106*/ 	.short	0x0018
        /*0108*/ 	.byte	0x00, 0xf0, 0x21, 0x00


	//----- nvinfo : EIATTR_KPARAM_INFO
	.align		4
.L_269:
        /*010c*/ 	.byte	0x04, 0x17
        /*010e*/ 	.short	(.L_271 - .L_270)
.L_270:
        /*0110*/ 	.word	0x00000000
        /*0114*/ 	.short	0x0002
        /*0116*/ 	.short	0x0010
        /*0118*/ 	.byte	0x00, 0xf0, 0x21, 0x00


	//----- nvinfo : EIATTR_KPARAM_INFO
	.align		4
.L_271:
        /*011c*/ 	.byte	0x04, 0x17
        /*011e*/ 	.short	(.L_273 - .L_272)
.L_272:
        /*0120*/ 	.word	0x00000000
        /*0124*/ 	.short	0x0001
        /*0126*/ 	.short	0x0008
        /*0128*/ 	.byte	0x00, 0xf0, 0x21, 0x00


	//----- nvinfo : EIATTR_KPARAM_INFO
	.align		4
.L_273:
        /*012c*/ 	.byte	0x04, 0x17
        /*012e*/ 	.short	(.L_275 - .L_274)
.L_274:
        /*0130*/ 	.word	0x00000000
        /*0134*/ 	.short	0x0000
        /*0136*/ 	.short	0x0000
        /*0138*/ 	.byte	0x00, 0xf0, 0x21, 0x00


	//----- nvinfo : EIATTR_MAXREG_COUNT
	.align		4
.L_275:
        /*013c*/ 	.byte	0x03, 0x1b
        /*013e*/ 	.short	0x0080


	//----- nvinfo : EIATTR_MERCURY_ISA_VERSION
	.align		4
        /*0140*/ 	.byte	0x03, 0x5f
        /*0142*/ 	.short	0x0000


	//----- nvinfo : EIATTR_EXIT_INSTR_OFFSETS
	.align		4
        /*0144*/ 	.byte	0x04, 0x1c
        /*0146*/ 	.short	(.L_277 - .L_276)


	//   ....[0]....
.L_276:
        /*0148*/ 	.word	0x000000d0


	//   ....[1]....
        /*014c*/ 	.word	0x00005a90


	//----- nvinfo : EIATTR_MAX_THREADS
	.align		4
.L_277:
        /*0150*/ 	.byte	0x04, 0x05
        /*0152*/ 	.short	(.L_279 - .L_278)
.L_278:
        /*0154*/ 	.word	0x00000200
        /*0158*/ 	.word	0x00000001
        /*015c*/ 	.word	0x00000001


	//----- nvinfo : EIATTR_CRS_STACK_SIZE
	.align		4
.L_279:
        /*0160*/ 	.byte	0x04, 0x1e
        /*0162*/ 	.short	(.L_281 - .L_280)
.L_280:
        /*0164*/ 	.word	0x00000000
.L_281:


//--------------------- .nv.info._ZN2at6native21col2im_batched_kernelIN3c107complexIdEEEEvlPKT_llllllllllllllPS5_l --------------------------
	.section	.nv.info._ZN2at6native21col2im_batched_kernelIN3c107complexIdEEEEvlPKT_llllllllllllllPS5_l,"",@"SHT_CUDA_INFO"
	.sectionflags	@""
	.align	4


	//----- nvinfo : EIATTR_CUDA_API_VERSION
	.align		4
        /*0000*/ 	.byte	0x04, 0x37
        /*0002*/ 	.short	(.L_283 - .L_282)
.L_282:
        /*0004*/ 	.word	0x00000082


	//----- nvinfo : EIATTR_SW2861232_WAR
	.align		4
.L_283:
        /*0008*/ 	.byte	0x01, 0x35
	.zero		2


	//----- nvinfo : EIATTR_PARAM_CBANK
	.align		4
        /*000c*/ 	.byte	0x04, 0x0a
        /*000e*/ 	.short	(.L_285 - .L_284)
	.align		4
.L_284:
        /*0010*/ 	.word	index@(.nv.constant0._ZN2at6native21col2im_batched_kernelIN3c107complexIdEEEEvlPKT_llllllllllllllPS5_l)
        /*0014*/ 	.short	0x0160
        /*0016*/ 	.short	0x0090


	//----- nvinfo : EIATTR_CBANK_PARAM_SIZE
	.align		4
.L_285:
        /*0018*/ 	.byte	0x03, 0x19
        /*001a*/ 	.short	0x0090


	//----- nvinfo : EIATTR_KPARAM_INFO
	.align		4
        /*001c*/ 	.byte	0x04, 0x17
        /*001e*/ 	.short	(.L_287 - .L_286)
.L_286:
        /*0020*/ 	.word	0x00000000
        /*0024*/ 	.short	0x0011
        /*0026*/ 	.short	0x0088
        /*0028*/ 	.byte	0x00, 0xf0, 0x21, 0x00


	//----- nvinfo : EIATTR_KPARAM_INFO
	.align		4
.L_287:
        /*002c*/ 	.byte	0x04, 0x17
        /*002e*/ 	.short	(.L_289 - .L_288)
.L_288:
        /*0030*/ 	.word	0x00000000
        /*0034*/ 	.short	0x0010
        /*0036*/ 	.short	0x0080
        /*0038*/ 	.byte	0x00, 0xf0, 0x21, 0x00


	//----- nvinfo : EIATTR_KPARAM_INFO
	.align		4
.L_289:
        /*003c*/ 	.byte	0x04, 0x17
        /*003e*/ 	.short	(.L_291 - .L_290)
.L_290:
        /*0040*/ 	.word	0x00000000
        /*0044*/ 	.short	0x000f
        /*0046*/ 	.short	0x0078
        /*0048*/ 	.byte	0x00, 0xf0, 0x21, 0x00


	//----- nvinfo : EIATTR_KPARAM_INFO
	.align		4
.L_291:
        /*004c*/ 	.byte	0x04, 0x17
        /*004e*/ 	.short	(.L_293 - .L_292)
.L_292:
        /*0050*/ 	.word	0x00000000
        /*0054*/ 	.short	0x000e
        /*0056*/ 	.short	0x0070
        /*0058*/ 	.byte	0x00, 0xf0, 0x21, 0x00


	//----- nvinfo : EIATTR_KPARAM_INFO
	.align		4
.L_293:
        /*005c*/ 	.byte	0x04, 0x17
        /*005e*/ 	.short	(.L_295 - .L_294)
.L_294:
        /*0060*/ 	.word	0x00000000
        /*0064*/ 	.short	0x000d
        /*0066*/ 	.short	0x0068
        /*0068*/ 	.byte	0x00, 0xf0, 0x21, 0x00


	//----- nvinfo : EIATTR_KPARAM_INFO
	.align		4
.L_295:
        /*006c*/ 	.byte	0x04, 0x17
        /*006e*/ 	.short	(.L_297 - .L_296)
.L_296:
        /*0070*/ 	.word	0x00000000
        /*0074*/ 	.short	0x000c
        /*0076*/ 	.short	0x0060
        /*0078*/ 	.byte	0x00, 0xf0, 0x21, 0x00


	//----- nvinfo : EIATTR_KPARAM_INFO
	.align		4
.L_297:
        /*007c*/ 	.byte	0x04, 0x17
        /*007e*/ 	.short	(.L_299 - .L_298)
.L_298:
        /*0080*/ 	.word	0x00000000
        /*0084*/ 	.short	0x000b
        /*0086*/ 	.short	0x0058
        /*0088*/ 	.byte	0x00, 0xf0, 0x21, 0x00


	//----- nvinfo : EIATTR_KPARAM_INFO
	.align		4
.L_299:
        /*008c*/ 	.byte	0x04, 0x17
        /*008e*/ 	.short	(.L_301 - .L_300)
.L_300:
        /*0090*/ 	.word	0x00000000
        /*0094*/ 	.short	0x000a
        /*0096*/ 	.short	0x0050
        /*0098*/ 	.byte	0x00, 0xf0, 0x21, 0x00


	//----- nvinfo : EIATTR_KPARAM_INFO
	.align		4
.L_301:
        /*009c*/ 	.byte	0x04, 0x17
        /*009e*/ 	.short	(.L_303 - .L_302)
.L_302:
        /*00a0*/ 	.word	0x00000000
        /*00a4*/ 	.short	0x0009
        /*00a6*/ 	.short	0x0048
        /*00a8*/ 	.byte	0x00, 0xf0, 0x21, 0x00


	//----- nvinfo : EIATTR_KPARAM_INFO
	.align		4
.L_303:
        /*00ac*/ 	.byte	0x04, 0x17
        /*00ae*/ 	.short	(.L_305 - .L_304)
.L_304:
        /*00b0*/ 	.word	0x00000000
        /*00b4*/ 	.short	0x0008
        /*00b6*/ 	.short	0x0040
        /*00b8*/ 	.byte	0x00, 0xf0, 0x21, 0x00


	//----- nvinfo : EIATTR_KPARAM_INFO
	.align		4
.L_305:
        /*00bc*/ 	.byte	0x04, 0x17
        /*00be*/ 	.short	(.L_307 - .L_306)
.L_306:
        /*00c0*/ 	.word	0x00000000
        /*00c4*/ 	.short	0x0007
        /*00c6*/ 	.short	0x0038
        /*00c8*/ 	.byte	0x00, 0xf0, 0x21, 0x00


	//----- nvinfo : EIATTR_KPARAM_INFO
	.align		4
.L_307:
        /*00cc*/ 	.byte	0x04, 0x17
        /*00ce*/ 	.short	(.L_309 - .L_308)
.L_308:
        /*00d0*/ 	.word	0x00000000
        /*00d4*/ 	.short	0x0006
        /*00d6*/ 	.short	0x0030
        /*00d8*/ 	.byte	0x00, 0xf0, 0x21, 0x00


	//----- nvinfo : EIATTR_KPARAM_INFO
	.align		4
.L_309:
        /*00dc*/ 	.byte	0x04, 0x17
        /*00de*/ 	.short	(.L_311 - .L_310)
.L_310:
        /*00e0*/ 	.word	0x00000000
        /*00e4*/ 	.short	0x0005
        /*00e6*/ 	.short	0x0028
        /*00e8*/ 	.byte	0x00, 0xf0, 0x21, 0x00


	//----- nvinfo : EIATTR_KPARAM_INFO
	.align		4
.L_311:
        /*00ec*/ 	.byte	0x04, 0x17
        /*00ee*/ 	.short	(.L_313 - .L_312)
.L_312:
        /*00f0*/ 	.word	0x00000000
        /*00f4*/ 	.short	0x0004
        /*00f6*/ 	.short	0x0020
        /*00f8*/ 	.byte	0x00, 0xf0, 0x21, 0x00


	//----- nvinfo : EIATTR_KPARAM_INFO
	.align		4
.L_313:
        /*00fc*/ 	.byte	0x04, 0x17
        /*00fe*/ 	.short	(.L_315 - .L_314)
.L_314:
        /*0100*/ 	.word	0x00000000
        /*0104*/ 	.short	0x0003
        /*0106*/ 	.short	0x0018
        /*0108*/ 	.byte	0x00, 0xf0, 0x21, 0x00


	//----- nvinfo : EIATTR_KPARAM_INFO
	.align		4
.L_315:
        /*010c*/ 	.byte	0x04, 0x17
        /*010e*/ 	.short	(.L_317 - .L_316)
.L_316:
        /*0110*/ 	.word	0x00000000
        /*0114*/ 	.short	0x0002
        /*0116*/ 	.short	0x0010
        /*0118*/ 	.byte	0x00, 0xf0, 0x21, 0x00


	//----- nvinfo : EIATTR_KPARAM_INFO
	.align		4
.L_317:
        /*011c*/ 	.byte	0x04, 0x17
        /*011e*/ 	.short	(.L_319 - .L_318)
.L_318:
        /*0120*/ 	.word	0x00000000
        /*0124*/ 	.short	0x0001
        /*0126*/ 	.short	0x0008
        /*0128*/ 	.byte	0x00, 0xf0, 0x21, 0x00


	//----- nvinfo : EIATTR_KPARAM_INFO
	.align		4
.L_319:
        /*012c*/ 	.byte	0x04, 0x17
        /*012e*/ 	.short	(.L_321 - .L_320)
.L_320:
        /*0130*/ 	.word	0x00000000
        /*0134*/ 	.short	0x0000
        /*0136*/ 	.short	0x0000
        /*0138*/ 	.byte	0x00, 0xf0, 0x21, 0x00


	//----- nvinfo : EIATTR_MAXREG_COUNT
	.align		4
.L_321:
        /*013c*/ 	.byte	0x03, 0x1b
        /*013e*/ 	.short	0x0080


	//----- nvinfo : EIATTR_MERCURY_ISA_VERSION
	.align		4
        /*0140*/ 	.byte	0x03, 0x5f
        /*0142*/ 	.short	0x0000


	//----- nvinfo : EIATTR_EXIT_INSTR_OFFSETS
	.align		4
        /*0144*/ 	.byte	0x04, 0x1c
        /*0146*/ 	.short	(.L_323 - .L_322)


	//   ....[0]....
.L_322:
        /*0148*/ 	.word	0x000000d0


	//   ....[1]....
        /*014c*/ 	.word	0x00005a20


	//----- nvinfo : EIATTR_MAX_THREADS
	.align		4
.L_323:
        /*0150*/ 	.byte	0x04, 0x05
        /*0152*/ 	.short	(.L_325 - .L_324)
.L_324:
        /*0154*/ 	.word	0x00000200
        /*0158*/ 	.word	0x00000001
        /*015c*/ 	.word	0x00000001


	//----- nvinfo : EIATTR_CRS_STACK_SIZE
	.align		4
.L_325:
        /*0160*/ 	.byte	0x04, 0x1e
        /*0162*/ 	.short	(.L_327 - .L_326)
.L_326:
        /*0164*/ 	.word	0x00000000
.L_327:


//--------------------- .nv.info._ZN2at6native21col2im_batched_kernelIfEEvlPKT_llllllllllllllPS2_l --------------------------
	.section	.nv.info._ZN2at6native21col2im_batched_kernelIfEEvlPKT_llllllllllllllPS2_l,"",@"SHT_CUDA_INFO"
	.sectionflags	@""
	.align	4


	//----- nvinfo : EIATTR_CUDA_API_VERSION
	.align		4
        /*0000*/ 	.byte	0x04, 0x37
        /*0002*/ 	.short	(.L_329 - .L_328)
.L_328:
        /*0004*/ 	.word	0x00000082


	//----- nvinfo : EIATTR_SW2861232_WAR
	.align		4
.L_329:
        /*0008*/ 	.byte	0x01, 0x35
	.zero		2


	//----- nvinfo : EIATTR_PARAM_CBANK
	.align		4
        /*000c*/ 	.byte	0x04, 0x0a
        /*000e*/ 	.short	(.L_331 - .L_330)
	.align		4
.L_330:
        /*0010*/ 	.word	index@(.nv.constant0._ZN2at6native21col2im_batched_kernelIfEEvlPKT_llllllllllllllPS2_l)
        /*0014*/ 	.short	0x0160
        /*0016*/ 	.short	0x0090


	//----- nvinfo : EIATTR_CBANK_PARAM_SIZE
	.align		4
.L_331:
        /*0018*/ 	.byte	0x03, 0x19
        /*001a*/ 	.short	0x0090


	//----- nvinfo : EIATTR_KPARAM_INFO
	.align		4
        /*001c*/ 	.byte	0x04, 0x17
        /*001e*/ 	.short	(.L_333 - .L_332)
.L_332:
        /*0020*/ 	.word	0x00000000
        /*0024*/ 	.short	0x0011
        /*0026*/ 	.short	0x0088
        /*0028*/ 	.byte	0x00, 0xf0, 0x21, 0x00


	//----- nvinfo : EIATTR_KPARAM_INFO
	.align		4
.L_333:
        /*002c*/ 	.byte	0x04, 0x17
        /*002e*/ 	.short	(.L_335 - .L_334)
.L_334:
        /*0030*/ 	.word	0x00000000
        /*0034*/ 	.short	0x0010
        /*0036*/ 	.short	0x0080
        /*0038*/ 	.byte	0x00, 0xf0, 0x21, 0x00


	//----- nvinfo : EIATTR_KPARAM_INFO
	.align		4
.L_335:
        /*003c*/ 	.byte	0x04, 0x17
        /*003e*/ 	.short	(.L_337 - .L_336)
.L_336:
        /*0040*/ 	.word	0x00000000
        /*0044*/ 	.short	0x000f
        /*0046*/ 	.short	0x0078
        /*0048*/ 	.byte	0x00, 0xf0, 0x21, 0x00


	//----- nvinfo : EIATTR_KPARAM_INFO
	.align		4
.L_337:
        /*004c*/ 	.byte	0x04, 0x17
        /*004e*/ 	.short	(.L_339 - .L_338)
.L_338:
        /*0050*/ 	.word	0x00000000
        /*0054*/ 	.short	0x000e
        /*0056*/ 	.short	0x0070
        /*0058*/ 	.byte	0x00, 0xf0, 0x21, 0x00


	//----- nvinfo : EIATTR_KPARAM_INFO
	.align		4
.L_339:
        /*005c*/ 	.byte	0x04, 0x17
        /*005e*/ 	.short	(.L_341 - .L_340)
.L_340:
        /*0060*/ 	.word	0x00000000
        /*0064*/ 	.short	0x000d
        /*0066*/ 	.short	0x0068
        /*0068*/ 	.byte	0x00, 0xf0, 0x21, 0x00


	//----- nvinfo : EIATTR_KPARAM_INFO
	.align		4
.L_341:
        /*006c*/ 	.byte	0x04, 0x17
        /*006e*/ 	.short	(.L_343 - .L_342)
.L_342:
        /*0070*/ 	.word	0x00000000
        /*0074*/ 	.short	0x000c
        /*0076*/ 	.short	0x0060
        /*0078*/ 	.byte	0x00, 0xf0, 0x21, 0x00


	//----- nvinfo : EIATTR_KPARAM_INFO
	.align		4
.L_343:
        /*007c*/ 	.byte	0x04, 0x17
        /*007e*/ 	.short	(.L_345 - .L_344)
.L_344:
        /*0080*/ 	.word	0x00000000
        /*0084*/ 	.short	0x000b
        /*0086*/ 	.short	0x0058
        /*0088*/ 	.byte	0x00, 0xf0, 0x21, 0x00


	//----- nvinfo : EIATTR_KPARAM_INFO
	.align		4
.L_345:
        /*008c*/ 	.byte	0x04, 0x17
        /*008e*/ 	.short	(.L_347 - .L_346)
.L_346:
        /*0090*/ 	.word	0x00000000
        /*0094*/ 	.short	0x000a
        /*0096*/ 	.short	0x0050
        /*0098*/ 	.byte	0x00, 0xf0, 0x21, 0x00


	//----- nvinfo : EIATTR_KPARAM_INFO
	.align		4
.L_347:
        /*009c*/ 	.byte	0x04, 0x17
        /*009e*/ 	.short	(.L_349 - .L_348)
.L_348:
        /*00a0*/ 	.word	0x00000000
        /*00a4*/ 	.short	0x0009
        /*00a6*/ 	.short	0x0048
        /*00a8*/ 	.byte	0x00, 0xf0, 0x21, 0x00


	//----- nvinfo : EIATTR_KPARAM_INFO
	.align		4
.L_349:
        /*00ac*/ 	.byte	0x04, 0x17
        /*00ae*/ 	.short	(.L_351 - .L_350)
.L_350:
        /*00b0*/ 	.word	0x00000000
        /*00b4*/ 	.short	0x0008
        /*00b6*/ 	.short	0x0040
        /*00b8*/ 	.byte	0x00, 0xf0, 0x21, 0x00


	//----- nvinfo : EIATTR_KPARAM_INFO
	.align		4
.L_351:
        /*00bc*/ 	.byte	0x04, 0x17
        /*00be*/ 	.short	(.L_353 - .L_352)
.L_352:
        /*00c0*/ 	.word	0x00000000
        /*00c4*/ 	.short	0x0007
        /*00c6*/ 	.short	0x0038
        /*00c8*/ 	.byte	0x00, 0xf0, 0x21, 0x00


	//----- nvinfo : EIATTR_KPARAM_INFO
	.align		4
.L_353:
        /*00cc*/ 	.byte	0x04, 0x17
        /*00ce*/ 	.short	(.L_355 - .L_354)
.L_354:
        /*00d0*/ 	.word	0x00000000
        /*00d4*/ 	.short	0x0006
        /*00d6*/ 	.short	0x0030
        /*00d8*/ 	.byte	0x00, 0xf0, 0x21, 0x00


	//----- nvinfo : EIATTR_KPARAM_INFO
	.align		4
.L_355:
        /*00dc*/ 	.byte	0x04, 0x17
        /*00de*/ 	.short	(.L_357 - .L_356)
.L_356:
        /*00e0*/ 	.word	0x00000000
        /*00e4*/ 	.short	0x0005
        /*00e6*/ 	.short	0x0028
        /*00e8*/ 	.byte	0x00, 0xf0, 0x21, 0x00


	//----- nvinfo : EIATTR_KPARAM_INFO
	.align		4
.L_357:
        /*00ec*/ 	.byte	0x04, 0x17
        /*00ee*/ 	.short	(.L_359 - .L_358)
.L_358:
        /*00f0*/ 	.word	0x00000000
        /*00f4*/ 	.short	0x0004
        /*00f6*/ 	.short	0x0020
        /*00f8*/ 	.byte	0x00, 0xf0, 0x21, 0x00


	//----- nvinfo : EIATTR_KPARAM_INFO
	.align		4
.L_359:
        /*00fc*/ 	.byte	0x04, 0x17
        /*00fe*/ 	.short	(.L_361 - .L_360)
.L_360:
        /*0100*/ 	.word	0x00000000
        /*0104*/ 	.short	0x0003
        /*0106*/ 	.short	0x0018
        /*0108*/ 	.byte	0x00, 0xf0, 0x21, 0x00


	//----- nvinfo : EIATTR_KPARAM_INFO
	.align		4
.L_361:
        /*010c*/ 	.byte	0x04, 0x17
        /*010e*/ 	.short	(.L_363 - .L_362)
.L_362:
        /*0110*/ 	.word	0x00000000
        /*0114*/ 	.short	0x0002
        /*0116*/ 	.short	0x0010
        /*0118*/ 	.byte	0x00, 0xf0, 0x21, 0x00


	//----- nvinfo : EIATTR_KPARAM_INFO
	.align		4
.L_363:
        /*011c*/ 	.byte	0x04, 0x17
        /*011e*/ 	.short	(.L_365 - .L_364)
.L_364:
        /*0120*/ 	.word	0x00000000
        /*0124*/ 	.short	0x0001
        /*0126*/ 	.short	0x0008
        /*0128*/ 	.byte	0x00, 0xf0, 0x21, 0x00


	//----- nvinfo : EIATTR_KPARAM_INFO
	.align		4
.L_365:
        /*012c*/ 	.byte	0x04, 0x17
        /*012e*/ 	.short	(.L_367 - .L_366)
.L_366:
        /*0130*/ 	.word	0x00000000
        /*0134*/ 	.short	0x0000
        /*0136*/ 	.short	0x0000
        /*0138*/ 	.byte	0x00, 0xf0, 0x21, 0x00


	//----- nvinfo : EIATTR_MAXREG_COUNT
	.align		4
.L_367:
        /*013c*/ 	.byte	0x03, 0x1b
        /*013e*/ 	.short	0x0080


	//----- nvinfo : EIATTR_MERCURY_ISA_VERSION
	.align		4
        /*0140*/ 	.byte	0x03, 0x5f
        /*0142*/ 	.short	0x0000


	//----- nvinfo : EIATTR_EXIT_INSTR_OFFSETS
	.align		4
        /*0144*/ 	.byte	0x04, 0x1c
        /*0146*/ 	.short	(.L_369 - .L_368)


	//   ....[0]....
.L_368:
        /*0148*/ 	.word	0x000000d0


	//   ....[1]....
        /*014c*/ 	.word	0x00005b50


	//----- nvinfo : EIATTR_MAX_THREADS
	.align		4
.L_369:
        /*0150*/ 	.byte	0x04, 0x05
        /*0152*/ 	.short	(.L_371 - .L_370)
.L_370:
        /*0154*/ 	.word	0x00000200
        /*0158*/ 	.word	0x00000001
        /*015c*/ 	.word	0x00000001


	//----- nvinfo : EIATTR_CRS_STACK_SIZE
	.align		4
.L_371:
        /*0160*/ 	.byte	0x04, 0x1e
        /*0162*/ 	.short	(.L_373 - .L_372)
.L_372:
        /*0164*/ 	.word	0x00000000
.L_373:


//--------------------- .nv.info._ZN2at6native21col2im_batched_kernelIdEEvlPKT_llllllllllllllPS2_l --------------------------
	.section	.nv.info._ZN2at6native21col2im_batched_kernelIdEEvlPKT_llllllllllllllPS2_l,"",@"SHT_CUDA_INFO"
	.sectionflags	@""
	.align	4


	//----- nvinfo : EIATTR_CUDA_API_VERSION
	.align		4
        /*0000*/ 	.byte	0x04, 0x37
        /*0002*/ 	.short	(.L_375 - .L_374)
.L_374:
        /*0004*/ 	.word	0x00000082


	//----- nvinfo : EIATTR_SW2861232_WAR
	.align		4
.L_375:
        /*0008*/ 	.byte	0x01, 0x35
	.zero		2


	//----- nvinfo : EIATTR_PARAM_CBANK
	.align		4
        /*000c*/ 	.byte	0x04, 0x0a
        /*000e*/ 	.short	(.L_377 - .L_376)
	.align		4
.L_376:
        /*0010*/ 	.word	index@(.nv.constant0._ZN2at6native21col2im_batched_kernelIdEEvlPKT_llllllllllllllPS2_l)
        /*0014*/ 	.short	0x0160
        /*0016*/ 	.short	0x0090


	//----- nvinfo : EIATTR_CBANK_PARAM_SIZE
	.align		4
.L_377:
        /*0018*/ 	.byte	0x03, 0x19
        /*001a*/ 	.short	0x0090


	//----- nvinfo : EIATTR_KPARAM_INFO
	.align		4
        /*001c*/ 	.byte	0x04, 0x17
        /*001e*/ 	.short	(.L_379 - .L_378)
.L_378:
        /*0020*/ 	.word	0x00000000
        /*0024*/ 	.short	0x0011
        /*0026*/ 	.short	0x0088
        /*0028*/ 	.byte	0x00, 0xf0, 0x21, 0x00


	//----- nvinfo : EIATTR_KPARAM_INFO
	.align		4
.L_379:
        /*002c*/ 	.byte	0x04, 0x17
        /*002e*/ 	.short	(.L_381 - .L_380)
.L_380:
        /*0030*/ 	.word	0x00000000
        /*0034*/ 	.short	0x0010
        /*0036*/ 	.short	0x0080
        /*0038*/ 	.byte	0x00, 0xf0, 0x21, 0x00


	//----- nvinfo : EIATTR_KPARAM_INFO
	.align		4
.L_381:
        /*003c*/ 	.byte	0x04, 0x17
        /*003e*/ 	.short	(.L_383 - .L_382)
.L_382:
        /*0040*/ 	.word	0x00000000
        /*0044*/ 	.short	0x000f
        /*0046*/ 	.short	0x0078
        /*0048*/ 	.byte	0x00, 0xf0, 0x21, 0x00


	//----- nvinfo : EIATTR_KPARAM_INFO
	.align		4
.L_383:
        /*004c*/ 	.byte	0x04, 0x17
        /*004e*/ 	.short	(.L_385 - .L_384)
.L_384:
        /*0050*/ 	.word	0x00000000
        /*0054*/ 	.short	0x000e
        /*0056*/ 	.short	0x0070
        /*0058*/ 	.byte	0x00, 0xf0, 0x21, 0x00


	//----- nvinfo : EIATTR_KPARAM_INFO
	.align		4
.L_385:
        /*005c*/ 	.byte	0x04, 0x17
        /*005e*/ 	.short	(.L_387 - .L_386)
.L_386:
        /*0060*/ 	.word	0x00000000
        /*0064*/ 	.short	0x000d
        /*0066*/ 	.short	0x0068
        /*0068*/ 	.byte	0x00, 0xf0, 0x21, 0x00


	//----- nvinfo : EIATTR_KPARAM_INFO
	.align		4
.L_387:
        /*006c*/ 	.byte	0x04, 0x17
        /*006e*/ 	.short	(.L_389 - .L_388)
.L_388:
        /*0070*/ 	.word	0x00000000
        /*0074*/ 	.short	0x000c
        /*0076*/ 	.short	0x0060
        /*0078*/ 	.byte	0x00, 0xf0, 0x21, 0x00


	//----- nvinfo : EIATTR_KPARAM_INFO
	.align		4
.L_389:
        /*007c*/ 	.byte	0x04, 0x17
        /*007e*/ 	.short	(.L_391 - .L_390)
.L_390:
        /*0080*/ 	.word	0x00000000
        /*0084*/ 	.short	0x000b
        /*0086*/ 	.short	0x0058
        /*0088*/ 	.byte	0x00, 0xf0, 0x21, 0x00


	//----- nvinfo : EIATTR_KPARAM_INFO
	.align		4
.L_391:
        /*008c*/ 	.byte	0x04, 0x17
        /*008e*/ 	.short	(.L_393 - .L_392)
.L_392:
        /*0090*/ 	.word	0x00000000
        /*0094*/ 	.short	0x000a
        /*0096*/ 	.short	0x0050
        /*0098*/ 	.byte	0x00, 0xf0, 0x21, 0x00


	//----- nvinfo : EIATTR_KPARAM_INFO
	.align		4
.L_393:
        /*009c*/ 	.byte	0x04, 0x17
        /*009e*/ 	.short	(.L_395 - .L_394)
.L_394:
        /*00a0*/ 	.word	0x00000000
        /*00a4*/ 	.short	0x0009
        /*00a6*/ 	.short	0x0048
        /*00a8*/ 	.byte	0x00, 0xf0, 0x21, 0x00


	//----- nvinfo : EIATTR_KPARAM_INFO
	.align		4
.L_395:
        /*00ac*/ 	.byte	0x04, 0x17
        /*00ae*/ 	.short	(.L_397 - .L_396)
.L_396:
        /*00b0*/ 	.word	0x00000000
        /*00b4*/ 	.short	0x0008
        /*00b6*/ 	.short	0x0040
        /*00b8*/ 	.byte	0x00, 0xf0, 0x21, 0x00


	//----- nvinfo : EIATTR_KPARAM_INFO
	.align		4
.L_397:
        /*00bc*/ 	.byte	0x04, 0x17
        /*00be*/ 	.short	(.L_399 - .L_398)
.L_398:
        /*00c0*/ 	.word	0x00000000
        /*00c4*/ 	.short	0x0007
        /*00c6*/ 	.short	0x0038
        /*00c8*/ 	.byte	0x00, 0xf0, 0x21, 0x00


	//----- nvinfo : EIATTR_KPARAM_INFO
	.align		4
.L_399:
        /*00cc*/ 	.byte	0x04, 0x17
        /*00ce*/ 	.short	(.L_401 - .L_400)
.L_400:
        /*00d0*/ 	.word	0x00000000
        /*00d4*/ 	.short	0x0006
        /*00d6*/ 	.short	0x0030
        /*00d8*/ 	.byte	0x00, 0xf0, 0x21, 0x00


	//----- nvinfo : EIATTR_KPARAM_INFO
	.align		4
.L_401:
        /*00dc*/ 	.byte	0x04, 0x17
        /*00de*/ 	.short	(.L_403 - .L_402)
.L_402:
        /*00e0*/ 	.word	0x00000000
        /*00e4*/ 	.short	0x0005
        /*00e6*/ 	.short	0x0028
        /*00e8*/ 	.byte	0x00, 0xf0, 0x21, 0x00


	//----- nvinfo : EIATTR_KPARAM_INFO
	.align		4
.L_403:
        /*00ec*/ 	.byte	0x04, 0x17
        /*00ee*/ 	.short	(.L_405 - .L_404)
.L_404:
        /*00f0*/ 	.word	0x00000000
        /*00f4*/ 	.short	0x0004
        /*00f6*/ 	.short	0x0020
        /*00f8*/ 	.byte	0x00, 0xf0, 0x21, 0x00


	//----- nvinfo : EIATTR_KPARAM_INFO
	.align		4
.L_405:
        /*00fc*/ 	.byte	0x04, 0x17
        /*00fe*/ 	.short	(.L_407 - .L_406)
.L_406:
        /*0100*/ 	.word	0x00000000
        /*0104*/ 	.short	0x0003
        /*0106*/ 	.short	0x0018
        /*0108*/ 	.byte	0x00, 0xf0, 0x21, 0x00


	//----- nvinfo : EIATTR_KPARAM_INFO
	.align		4
.L_407:
        /*010c*/ 	.byte	0x04, 0x17
        /*010e*/ 	.short	(.L_409 - .L_408)
.L_408:
        /*0110*/ 	.word	0x00000000
        /*0114*/ 	.short	0x0002
        /*0116*/ 	.short	0x0010
        /*0118*/ 	.byte	0x00, 0xf0, 0x21, 0x00


	//----- nvinfo : EIATTR_KPARAM_INFO
	.align		4
.L_409:
        /*011c*/ 	.byte	0x04, 0x17
        /*011e*/ 	.short	(.L_411 - .L_410)
.L_410:
        /*0120*/ 	.word	0x00000000
        /*0124*/ 	.short	0x0001
        /*0126*/ 	.short	0x0008
        /*0128*/ 	.byte	0x00, 0xf0, 0x21, 0x00


	//----- nvinfo : EIATTR_KPARAM_INFO
	.align		4
.L_411:
        /*012c*/ 	.byte	0x04, 0x17
        /*012e*/ 	.short	(.L_413 - .L_412)
.L_412:
        /*0130*/ 	.word	0x00000000
        /*0134*/ 	.short	0x0000
        /*0136*/ 	.short	0x0000
        /*0138*/ 	.byte	0x00, 0xf0, 0x21, 0x00


	//----- nvinfo : EIATTR_MAXREG_COUNT
	.align		4
.L_413:
        /*013c*/ 	.byte	0x03, 0x1b
        /*013e*/ 	.short	0x0080


	//----- nvinfo : EIATTR_MERCURY_ISA_VERSION
	.align		4
        /*0140*/ 	.byte	0x03, 0x5f
        /*0142*/ 	.short	0x0000


	//----- nvinfo : EIATTR_EXIT_INSTR_OFFSETS
	.align		4
        /*0144*/ 	.byte	0x04, 0x1c
        /*0146*/ 	.short	(.L_415 - .L_414)


	//   ....[0]....
.L_414:
        /*0148*/ 	.word	0x000000d0


	//   ....[1]....
        /*014c*/ 	.word	0x00005ad0


	//----- nvinfo : EIATTR_MAX_THREADS
	.align		4
.L_415:
        /*0150*/ 	.byte	0x04, 0x05
        /*0152*/ 	.short	(.L_417 - .L_416)
.L_416:
        /*0154*/ 	.word	0x00000200
        /*0158*/ 	.word	0x00000001
        /*015c*/ 	.word	0x00000001


	//----- nvinfo : EIATTR_CRS_STACK_SIZE
	.align		4
.L_417:
        /*0160*/ 	.byte	0x04, 0x1e
        /*0162*/ 	.short	(.L_419 - .L_418)
.L_418:
        /*0164*/ 	.word	0x00000000
.L_419:


//--------------------- .nv.callgraph             --------------------------
	.section	.nv.callgraph,"",@"SHT_CUDA_CALLGRAPH"
	.align	4
	.sectionentsize	8
	.align		4
        /*0000*/ 	.word	0x00000000
	.align		4
        /*0004*/ 	.word	0xffffffff
	.align		4
        /*0008*/ 	.word	0x00000000
	.align		4
        /*000c*/ 	.word	0xfffffffe
	.align		4
        /*0010*/ 	.word	0x00000000
	.align		4
        /*0014*/ 	.word	0xfffffffd
	.align		4
        /*0018*/ 	.word	0x00000000
	.align		4
        /*001c*/ 	.word	0xfffffffc


//--------------------- .nv.rel.action            --------------------------
	.section	.nv.rel.action,"",@"SHT_CUDA_RELOCINFO"
	.align	8
	.sectionentsize	8
        /*0000*/ 	.byte	0x73, 0x00, 0x00, 0x00, 0x00, 0x00, 0x00, 0x00, 0x00, 0x00, 0x00, 0x11, 0x25, 0x00, 0x05, 0x36


//--------------------- .nv.constant4             --------------------------
	.section	.nv.constant4,"a",@progbits
	.align	8
	.align		8
.nv.constant4:
        /*0000*/ 	.dword	_ZN39_INTERNAL_e0f758ff_9_Col2Im_cu_f26365334cuda3std3__45__cpo5beginE
	.align		8
        /*0008*/ 	.dword	_ZN39_INTERNAL_e0f758ff_9_Col2Im_cu_f26365334cuda3std3__45__cpo3endE
	.align		8
        /*0010*/ 	.dword	_ZN39_INTERNAL_e0f758ff_9_Col2Im_cu_f26365334cuda3std3__45__cpo6cbeginE
	.align		8
        /*0018*/ 	.dword	_ZN39_INTERNAL_e0f758ff_9_Col2Im_cu_f26365334cuda3std3__45__cpo4cendE
	.align		8
        /*0020*/ 	.dword	_ZN39_INTERNAL_e0f758ff_9_Col2Im_cu_f26365334cuda3std3__45__cpo6rbeginE
	.align		8
        /*0028*/ 	.dword	_ZN39_INTERNAL_e0f758ff_9_Col2Im_cu_f26365334cuda3std3__45__cpo4rendE
	.align		8
        /*0030*/ 	.dword	_ZN39_INTERNAL_e0f758ff_9_Col2Im_cu_f26365334cuda3std3__45__cpo7crbeginE
	.align		8
        /*0038*/ 	.dword	_ZN39_INTERNAL_e0f758ff_9_Col2Im_cu_f26365334cuda3std3__45__cpo5crendE
	.align		8
        /*0040*/ 	.dword	_ZN39_INTERNAL_e0f758ff_9_Col2Im_cu_f26365334cuda3std3__441_GLOBAL__N__e0f758ff_9_Col2Im_cu_f26365336ignoreE
	.align		8
        /*0048*/ 	.dword	_ZN39_INTERNAL_e0f758ff_9_Col2Im_cu_f26365334cuda3std3__419piecewise_constructE
	.align		8
        /*0050*/ 	.dword	_ZN39_INTERNAL_e0f758ff_9_Col2Im_cu_f26365334cuda3std3__48in_placeE
	.align		8
        /*0058*/ 	.dword	_ZN39_INTERNAL_e0f758ff_9_Col2Im_cu_f26365334cuda3std3__420unreachable_sentinelE
	.align		8
        /*0060*/ 	.dword	_ZN39_INTERNAL_e0f758ff_9_Col2Im_cu_f26365334cuda3std6ranges3__45__cpo4swapE
	.align		8
        /*0068*/ 	.dword	_ZN39_INTERNAL_e0f758ff_9_Col2Im_cu_f26365334cuda3std6ranges3__45__cpo9iter_moveE
	.align		8
        /*0070*/ 	.dword	_ZN39_INTERNAL_e0f758ff_9_Col2Im_cu_f26365334cuda3std6ranges3__45__cpo5beginE
	.align		8
        /*0078*/ 	.dword	_ZN39_INTERNAL_e0f758ff_9_Col2Im_cu_f26365334cuda3std6ranges3__45__cpo3endE
	.align		8
        /*0080*/ 	.dword	_ZN39_INTERNAL_e0f758ff_9_Col2Im_cu_f26365334cuda3std6ranges3__45__cpo6cbeginE
	.align		8
        /*0088*/ 	.dword	_ZN39_INTERNAL_e0f758ff_9_Col2Im_cu_f26365334cuda3std6ranges3__45__cpo4cendE
	.align		8
        /*0090*/ 	.dword	_ZN39_INTERNAL_e0f758ff_9_Col2Im_cu_f26365334cuda3std6ranges3__45__cpo7advanceE
	.align		8
        /*0098*/ 	.dword	_ZN39_INTERNAL_e0f758ff_9_Col2Im_cu_f26365334cuda3std6ranges3__45__cpo9iter_swapE
	.align		8
        /*00a0*/ 	.dword	_ZN39_INTERNAL_e0f758ff_9_Col2Im_cu_f26365334cuda3std6ranges3__45__cpo4nextE
	.align		8
        /*00a8*/ 	.dword	_ZN39_INTERNAL_e0f758ff_9_Col2Im_cu_f26365334cuda3std6ranges3__45__cpo4prevE
	.align		8
        /*00b0*/ 	.dword	_ZN39_INTERNAL_e0f758ff_9_Col2Im_cu_f26365334cuda3std6ranges3__45__cpo4dataE
	.align		8
        /*00b8*/ 	.dword	_ZN39_INTERNAL_e0f758ff_9_Col2Im_cu_f26365334cuda3std6ranges3__45__cpo5cdataE
	.align		8
        /*00c0*/ 	.dword	_ZN39_INTERNAL_e0f758ff_9_Col2Im_cu_f26365334cuda3std6ranges3__45__cpo4sizeE
	.align		8
        /*00c8*/ 	.dword	_ZN39_INTERNAL_e0f758ff_9_Col2Im_cu_f26365334cuda3std6ranges3__45__cpo5ssizeE
	.align		8
        /*00d0*/ 	.dword	_ZN39_INTERNAL_e0f758ff_9_Col2Im_cu_f26365334cuda3std6ranges3__45__cpo8distanceE
	.align		8
        /*00d8*/ 	.dword	_ZN39_INTERNAL_e0f758ff_9_Col2Im_cu_f26365336thrust23THRUST_300001_SM_800_NS6system6detail10sequential3seqE


//--------------------- .nv.constant0._ZN2at6native21col2im_batched_kernelIbEEvlPKT_llllllllllllllPS2_l --------------------------
	.section	.nv.constant0._ZN2at6native21col2im_batched_kernelIbEEvlPKT_llllllllllllllPS2_l,"a",@progbits
	.sectionflags	@""
	.align	4
.nv.constant0._ZN2at6native21col2im_batched_kernelIbEEvlPKT_llllllllllllllPS2_l:
	.zero		496


//--------------------- .nv.constant0._ZN2at6native21col2im_batched_kernelIN3c108BFloat16EEEvlPKT_llllllllllllllPS4_l --------------------------
	.section	.nv.constant0._ZN2at6native21col2im_batched_kernelIN3c108BFloat16EEEvlPKT_llllllllllllllPS4_l,"a",@progbits
	.sectionflags	@""
	.align	4
.nv.constant0._ZN2at6native21col2im_batched_kernelIN3c108BFloat16EEEvlPKT_llllllllllllllPS4_l:
	.zero		496


//--------------------- .nv.constant0._ZN2at6native21col2im_batched_kernelIN3c104HalfEEEvlPKT_llllllllllllllPS4_l --------------------------
	.section	.nv.constant0._ZN2at6native21col2im_batched_kernelIN3c104HalfEEEvlPKT_llllllllllllllPS4_l,"a",@progbits
	.sectionflags	@""
	.align	4
.nv.constant0._ZN2at6native21col2im_batched_kernelIN3c104HalfEEEvlPKT_llllllllllllllPS4_l:
	.zero		496


//--------------------- .nv.constant0._ZN2at6native21col2im_batched_kernelIN3c107complexIfEEEEvlPKT_llllllllllllllPS5_l --------------------------
	.section	.nv.constant0._ZN2at6native21col2im_batched_kernelIN3c107complexIfEEEEvlPKT_llllllllllllllPS5_l,"a",@progbits
	.sectionflags	@""
	.align	4
.nv.constant0._ZN2at6native21col2im_batched_kernelIN3c107complexIfEEEEvlPKT_llllllllllllllPS5_l:
	.zero		496


//--------------------- .nv.constant0._ZN2at6native21col2im_batched_kernelIN3c107complexIdEEEEvlPKT_llllllllllllllPS5_l --------------------------
	.section	.nv.constant0._ZN2at6native21col2im_batched_kernelIN3c107complexIdEEEEvlPKT_llllllllllllllPS5_l,"a",@progbits
	.sectionflags	@""
	.align	4
.nv.constant0._ZN2at6native21col2im_batched_kernelIN3c107complexIdEEEEvlPKT_llllllllllllllPS5_l:
	.zero		496


//--------------------- .nv.constant0._ZN2at6native21col2im_batched_kernelIfEEvlPKT_llllllllllllllPS2_l --------------------------
	.section	.nv.constant0._ZN2at6native21col2im_batched_kernelIfEEvlPKT_llllllllllllllPS2_l,"a",@progbits
	.sectionflags	@""
	.align	4
.nv.constant0._ZN2at6native21col2im_batched_kernelIfEEvlPKT_llllllllllllllPS2_l:
	.zero		496


//--------------------- .nv.constant0._ZN2at6native21col2im_batched_kernelIdEEvlPKT_llllllllllllllPS2_l --------------------------
	.section	.nv.constant0._ZN2at6native21col2im_batched_kernelIdEEvlPKT_llllllllllllllPS2_l,"a",@progbits
	.sectionflags	@""
	.align	4
.nv.constant0._ZN2at6native21col2im_batched_kernelIdEEvlPKT_llllllllllllllPS2_l:
	.zero		496


//--------------------- .text._ZN2at6native21col2im_batched_kernelIbEEvlPKT_llllllllllllllPS2_l --------------------------
	.section	.text._ZN2at6native21col2im_batched_kernelIbEEvlPKT_llllllllllllllPS2_l,"ax",@progbits
	.sectioninfo	@"SHI_REGISTERS=64"
	.align	128
        .global         _ZN2at6native21col2im_batched_kernelIbEEvlPKT_llllllllllllllPS2_l
        .type           _ZN2at6native21col2im_batched_kernelIbEEvlPKT_llllllllllllllPS2_l,@function
        .size           _ZN2at6native21col2im_batched_kernelIbEEvlPKT_llllllllllllllPS2_l,(.L_x_820 - _ZN2at6native21col2im_batched_kernelIbEEvlPKT_llllllllllllllPS2_l)
        .other          _ZN2at6native21col2im_batched_kernelIbEEvlPKT_llllllllllllllPS2_l,@"STO_CUDA_ENTRY STV_DEFAULT"
_ZN2at6native21col2im_batched_kernelIbEEvlPKT_llllllllllllllPS2_l:
.text._ZN2at6native21col2im_batched_kernelIbEEvlPKT_llllllllllllllPS2_l:
[----:B------:R-:W-:Y:S02]  /*0000*/  IMAD.MOV.U32 R1, RZ, RZ, c[0x0][0x28] ;  /* 0x00000a00ff017624 */ /* 0x000fe400078e00ff */
[----:B------:R-:W0:Y:S01]  /*0010*/  S2R R2, SR_TID.X ;  /* 0x0000000000027919 */ /* 0x000e220000002100 */
[----:B------:R-:W-:Y:S01]  /*0020*/  ULDC.64 UR8, c[0x0][0x160] ;  /* 0x0000580000087ab9 */ /* 0x000fe20000000a00 */
[----:B------:R-:W-:Y:S01]  /*0030*/  IMAD.MOV.U32 R3, RZ, RZ, RZ ;  /* 0x000000ffff037224 */ /* 0x000fe200078e00ff */
[----:B------:R-:W-:Y:S01]  /*0040*/  ULDC.64 UR10, c[0x0][0x178] ;  /* 0x00005e00000a7ab9 */ /* 0x000fe20000000a00 */
[----:B------:R-:W0:Y:S01]  /*0050*/  S2R R5, SR_CTAID.X ;  /* 0x0000000000057919 */ /* 0x000e220000002500 */
[----:B------:R-:W-:Y:S02]  /*0060*/  UIMAD UR6, UR8, UR11, URZ ;  /* 0x0000000b080672a4 */ /* 0x000fe4000f8e023f */
[----:B------:R-:W-:Y:S02]  /*0070*/  UIMAD.WIDE.U32 UR4, UR8, UR10, URZ ;  /* 0x0000000a080472a5 */ /* 0x000fe4000f8e003f */
[----:B------:R-:W-:-:S04]  /*0080*/  UIMAD UR6, UR10, UR9, UR6 ;  /* 0x000000090a0672a4 */ /* 0x000fc8000f8e0206 */
[----:B------:R-:W-:Y:S01]  /*0090*/  UIADD3 UR8, UR5, UR6, URZ ;  /* 0x0000000605087290 */ /* 0x000fe2000fffe03f */
[----:B0-----:R-:W-:-:S05]  /*00a0*/  IMAD.WIDE.U32 R2, R5, c[0x0][0x0], R2 ;  /* 0x0000000005027a25 */ /* 0x001fca00078e0002 */
[----:B------:R-:W-:-:S04]  /*00b0*/  ISETP.GE.U32.AND P0, PT, R2, UR4, PT ;  /* 0x0000000402007c0c */ /* 0x000fc8000bf06070 */
[----:B------:R-:W-:-:S13]  /*00c0*/  ISETP.GE.AND.EX P0, PT, R3, UR8, PT, P0 ;  /* 0x0000000803007c0c */ /* 0x000fda000bf06300 */
[----:B------:R-:W-:Y:S05]  /*00d0*/  @P0 EXIT ;  /* 0x000000000000094d */ /* 0x000fea0003800000 */
[----:B------:R-:W-:Y:S02]  /*00e0*/  IMAD.MOV.U32 R0, RZ, RZ, R2 ;  /* 0x000000ffff007224 */ /* 0x000fe400078e0002 */
[----:B------:R-:W-:-:S05]  /*00f0*/  IMAD.MOV.U32 R2, RZ, RZ, R3 ;  /* 0x000000ffff027224 */ /* 0x000fca00078e0003 */
.L_x_115:
[----:B------:R-:W-:Y:S01]  /*0100*/  LOP3.LUT R3, R2, c[0x0][0x164], RZ, 0xfc, !PT ;  /* 0x0000590002037a12 */ /* 0x000fe200078efcff */
[----:B------:R-:W-:Y:S03]  /*0110*/  BSSY B0, `(.L_x_0) ;  /* 0x000002a000007945 */ /* 0x000fe60003800000 */
[----:B------:R-:W-:-:S13]  /*0120*/  ISETP.NE.U32.AND P0, PT, R3, RZ, PT ;  /* 0x000000ff0300720c */ /* 0x000fda0003f05070 */
[----:B------:R-:W-:Y:S05]  /*0130*/  @!P0 BRA `(.L_x_1) ;  /* 0x0000011000008947 */ /* 0x000fea0003800000 */
[----:B------:R-:W-:Y:S01]  /*0140*/  MOV R54, R0 ;  /* 0x0000000000367202 */ /* 0x000fe20000000f00 */
[----:B------:R-:W-:Y:S01]  /*0150*/  IMAD.MOV.U32 R56, RZ, RZ, R2 ;  /* 0x000000ffff387224 */ /* 0x000fe200078e0002 */
[----:B------:R-:W-:Y:S01]  /*0160*/  MOV R3, 0x1a0 ;  /* 0x000001a000037802 */ /* 0x000fe20000000f00 */
[----:B------:R-:W-:Y:S02]  /*0170*/  IMAD.MOV.U32 R55, RZ, RZ, c[0x0][0x160] ;  /* 0x00005800ff377624 */ /* 0x000fe400078e00ff */
[----:B------:R-:W-:Y:S02]  /*0180*/  IMAD.MOV.U32 R53, RZ, RZ, c[0x0][0x164] ;  /* 0x00005900ff357624 */ /* 0x000fe400078e00ff */
[----:B------:R-:W-:Y:S05]  /*0190*/  CALL.REL.NOINC `($__internal_0_$__cuda_sm20_div_s64) ;  /* 0x000059a000007944 */ /* 0x000fea0003c00000 */
[----:B------:R-:W-:Y:S01]  /*01a0*/  IADD3 R6, P0, RZ, -R54, RZ ;  /* 0x80000036ff067210 */ /* 0x000fe20007f1e0ff */
[----:B------:R-:W-:Y:S01]  /*01b0*/  IMAD.MOV.U32 R5, RZ, RZ, R2 ;  /* 0x000000ffff057224 */ /* 0x000fe200078e0002 */
[----:B------:R-:W-:Y:S01]  /*01c0*/  MOV R4, R0 ;  /* 0x0000000000047202 */ /* 0x000fe20000000f00 */
[----:B------:R-:W-:Y:S02]  /*01d0*/  IMAD.MOV.U32 R36, RZ, RZ, R54 ;  /* 0x000000ffff247224 */ /* 0x000fe400078e0036 */
[----:B------:R-:W-:-:S02]  /*01e0*/  IMAD.X R3, RZ, RZ, ~R55, P0 ;  /* 0x000000ffff037224 */ /* 0x000fc400000e0e37 */
[----:B------:R-:W-:-:S04]  /*01f0*/  IMAD.WIDE.U32 R4, R6, c[0x0][0x160], R4 ;  /* 0x0000580006047a25 */ /* 0x000fc800078e0004 */
[----:B------:R-:W-:Y:S02]  /*0200*/  IMAD R3, R3, c[0x0][0x160], RZ ;  /* 0x0000580003037a24 */ /* 0x000fe400078e02ff */
[----:B------:R-:W-:Y:S02]  /*0210*/  IMAD.MOV.U32 R37, RZ, RZ, R55 ;  /* 0x000000ffff257224 */ /* 0x000fe400078e0037 */
[----:B------:R-:W-:-:S04]  /*0220*/  IMAD R3, R6, c[0x0][0x164], R3 ;  /* 0x0000590006037a24 */ /* 0x000fc800078e0203 */
[----:B------:R-:W-:Y:S01]  /*0230*/  IMAD.IADD R5, R5, 0x1, R3 ;  /* 0x0000000105057824 */ /* 0x000fe200078e0203 */
[----:B------:R-:W-:Y:S05]  /*0240*/  BRA `(.L_x_2) ;  /* 0x0000016000007947 */ /* 0x000fea0003800000 */
.L_x_1:
[----:B------:R-:W0:Y:S01]  /*0250*/  I2F.U32.RP R3, c[0x0][0x160] ;  /* 0x0000580000037b06 */ /* 0x000e220000209000 */
[----:B------:R-:W-:Y:S01]  /*0260*/  ISETP.NE.U32.AND P2, PT, RZ, c[0x0][0x160], PT ;  /* 0x00005800ff007a0c */ /* 0x000fe20003f45070 */
[----:B------:R-:W-:-:S06]  /*0270*/  HFMA2.MMA R37, -RZ, RZ, 0, 0 ;  /* 0x00000000ff257435 */ /* 0x000fcc00000001ff */
[----:B0-----:R-:W0:Y:S02]  /*0280*/  MUFU.RCP R3, R3 ;  /* 0x0000000300037308 */ /* 0x001e240000001000 */
[----:B0-----:R-:W-:-:S06]  /*0290*/  IADD3 R4, R3, 0xffffffe, RZ ;  /* 0x0ffffffe03047810 */ /* 0x001fcc0007ffe0ff */
[----:B------:R0:W1:Y:S02]  /*02a0*/  F2I.FTZ.U32.TRUNC.NTZ R5, R4 ;  /* 0x0000000400057305 */ /* 0x000064000021f000 */
[----:B0-----:R-:W-:Y:S01]  /*02b0*/  IMAD.MOV.U32 R4, RZ, RZ, RZ ;  /* 0x000000ffff047224 */ /* 0x001fe200078e00ff */
[----:B-1----:R-:W-:-:S05]  /*02c0*/  IADD3 R7, RZ, -R5, RZ ;  /* 0x80000005ff077210 */ /* 0x002fca0007ffe0ff */
[----:B------:R-:W-:-:S04]  /*02d0*/  IMAD R7, R7, c[0x0][0x160], RZ ;  /* 0x0000580007077a24 */ /* 0x000fc800078e02ff */
[----:B------:R-:W-:-:S06]  /*02e0*/  IMAD.HI.U32 R5, R5, R7, R4 ;  /* 0x0000000705057227 */ /* 0x000fcc00078e0004 */
[----:B------:R-:W-:-:S04]  /*02f0*/  IMAD.HI.U32 R36, R5, R0, RZ ;  /* 0x0000000005247227 */ /* 0x000fc800078e00ff */
[----:B------:R-:W-:-:S04]  /*0300*/  IMAD.MOV R5, RZ, RZ, -R36 ;  /* 0x000000ffff057224 */ /* 0x000fc800078e0a24 */
[----:B------:R-:W-:-:S05]  /*0310*/  IMAD R5, R5, c[0x0][0x160], R0 ;  /* 0x0000580005057a24 */ /* 0x000fca00078e0200 */
[----:B------:R-:W-:-:S13]  /*0320*/  ISETP.GE.U32.AND P0, PT, R5, c[0x0][0x160], PT ;  /* 0x0000580005007a0c */ /* 0x000fda0003f06070 */
[----:B------:R-:W-:Y:S02]  /*0330*/  @P0 IADD3 R5, R5, -c[0x0][0x160], RZ ;  /* 0x8000580005050a10 */ /* 0x000fe40007ffe0ff */
[----:B------:R-:W-:Y:S02]  /*0340*/  @P0 IADD3 R36, R36, 0x1, RZ ;  /* 0x0000000124240810 */ /* 0x000fe40007ffe0ff */
[----:B------:R-:W-:Y:S01]  /*0350*/  ISETP.GE.U32.AND P1, PT, R5, c[0x0][0x160], PT ;  /* 0x0000580005007a0c */ /* 0x000fe20003f26070 */
[----:B------:R-:W-:-:S12]  /*0360*/  IMAD.MOV.U32 R5, RZ, RZ, RZ ;  /* 0x000000ffff057224 */ /* 0x000fd800078e00ff */
[----:B------:R-:W-:Y:S02]  /*0370*/  @P1 IADD3 R36, R36, 0x1, RZ ;  /* 0x0000000124241810 */ /* 0x000fe40007ffe0ff */
[----:B------:R-:W-:-:S05]  /*0380*/  @!P2 LOP3.LUT R36, RZ, c[0x0][0x160], RZ, 0x33, !PT ;  /* 0x00005800ff24aa12 */ /* 0x000fca00078e33ff */
[----:B------:R-:W-:-:S04]  /*0390*/  IMAD.MOV R3, RZ, RZ, -R36 ;  /* 0x000000ffff037224 */ /* 0x000fc800078e0a24 */
[----:B------:R-:W-:Y:S02]  /*03a0*/  IMAD R4, R3, c[0x0][0x160], R0 ;  /* 0x0000580003047a24 */ /* 0x000fe400078e0200 */
.L_x_2:
[----:B------:R-:W-:Y:S05]  /*03b0*/  BSYNC B0 ;  /* 0x0000000000007941 */ /* 0x000fea0003800000 */
.L_x_0:
[----:B------:R-:W-:Y:S01]  /*03c0*/  LOP3.LUT R3, R5, c[0x0][0x18c], RZ, 0xfc, !PT ;  /* 0x0000630005037a12 */ /* 0x000fe200078efcff */
[----:B------:R-:W-:Y:S03]  /*03d0*/  BSSY B0, `(.L_x_3) ;  /* 0x0000026000007945 */ /* 0x000fe60003800000 */
[----:B------:R-:W-:-:S13]  /*03e0*/  ISETP.NE.U32.AND P0, PT, R3, RZ, PT ;  /* 0x000000ff0300720c */ /* 0x000fda0003f05070 */
[----:B------:R-:W-:Y:S05]  /*03f0*/  @!P0 BRA `(.L_x_4) ;  /* 0x000000d000008947 */ /* 0x000fea0003800000 */
[----:B------:R-:W-:Y:S01]  /*0400*/  IMAD.MOV.U32 R54, RZ, RZ, R4 ;  /* 0x000000ffff367224 */ /* 0x000fe200078e0004 */
[----:B------:R-:W-:Y:S01]  /*0410*/  MOV R3, 0x460 ;  /* 0x0000046000037802 */ /* 0x000fe20000000f00 */
[----:B------:R-:W-:Y:S02]  /*0420*/  IMAD.MOV.U32 R56, RZ, RZ, R5 ;  /* 0x000000ffff387224 */ /* 0x000fe400078e0005 */
[----:B------:R-:W-:Y:S02]  /*0430*/  IMAD.MOV.U32 R55, RZ, RZ, c[0x0][0x188] ;  /* 0x00006200ff377624 */ /* 0x000fe400078e00ff */
[----:B------:R-:W-:Y:S02]  /*0440*/  IMAD.MOV.U32 R53, RZ, RZ, c[0x0][0x18c] ;  /* 0x00006300ff357624 */ /* 0x000fe400078e00ff */
[----:B------:R-:W-:Y:S05]  /*0450*/  CALL.REL.NOINC `($__internal_0_$__cuda_sm20_div_s64) ;  /* 0x000056e000007944 */ /* 0x000fea0003c00000 */
[----:B------:R-:W-:-:S04]  /*0460*/  IADD3 R8, P0, RZ, -R54, RZ ;  /* 0x80000036ff087210 */ /* 0x000fc80007f1e0ff */
[----:B------:R-:W-:Y:S01]  /*0470*/  IADD3.X R3, RZ, ~R55, RZ, P0, !PT ;  /* 0x80000037ff037210 */ /* 0x000fe200007fe4ff */
[----:B------:R-:W-:-:S04]  /*0480*/  IMAD.WIDE.U32 R6, R8, c[0x0][0x188], R4 ;  /* 0x0000620008067a25 */ /* 0x000fc800078e0004 */
[----:B------:R-:W-:-:S04]  /*0490*/  IMAD R3, R3, c[0x0][0x188], RZ ;  /* 0x0000620003037a24 */ /* 0x000fc800078e02ff */
[----:B------:R-:W-:-:S04]  /*04a0*/  IMAD R3, R8, c[0x0][0x18c], R3 ;  /* 0x0000630008037a24 */ /* 0x000fc800078e0203 */
[----:B------:R-:W-:Y:S01]  /*04b0*/  IMAD.IADD R3, R7, 0x1, R3 ;  /* 0x0000000107037824 */ /* 0x000fe200078e0203 */
[----:B------:R-:W-:Y:S05]  /*04c0*/  BRA `(.L_x_5) ;  /* 0x0000016000007947 */ /* 0x000fea0003800000 */
.L_x_4:
[----:B------:R-:W0:Y:S01]  /*04d0*/  I2F.U32.RP R3, c[0x0][0x188] ;  /* 0x0000620000037b06 */ /* 0x000e220000209000 */
[----:B------:R-:W-:Y:S01]  /*04e0*/  ISETP.NE.U32.AND P2, PT, RZ, c[0x0][0x188], PT ;  /* 0x00006200ff007a0c */ /* 0x000fe20003f45070 */
[----:B------:R-:W-:-:S06]  /*04f0*/  IMAD.MOV.U32 R55, RZ, RZ, RZ ;  /* 0x000000ffff377224 */ /* 0x000fcc00078e00ff */
[----:B0-----:R-:W0:Y:S02]  /*0500*/  MUFU.RCP R3, R3 ;  /* 0x0000000300037308 */ /* 0x001e240000001000 */
[----:B0-----:R-:W-:Y:S01]  /*0510*/  IADD3 R6, R3, 0xffffffe, RZ ;  /* 0x0ffffffe03067810 */ /* 0x001fe20007ffe0ff */
[----:B------:R-:W-:-:S05]  /*0520*/  IMAD.MOV.U32 R3, RZ, RZ, RZ ;  /* 0x000000ffff037224 */ /* 0x000fca00078e00ff */
[----:B------:R0:W1:Y:S02]  /*0530*/  F2I.FTZ.U32.TRUNC.NTZ R7, R6 ;  /* 0x0000000600077305 */ /* 0x000064000021f000 */
[----:B0-----:R-:W-:Y:S02]  /*0540*/  IMAD.MOV.U32 R6, RZ, RZ, RZ ;  /* 0x000000ffff067224 */ /* 0x001fe400078e00ff */
[----:B-1----:R-:W-:-:S04]  /*0550*/  IMAD.MOV R9, RZ, RZ, -R7 ;  /* 0x000000ffff097224 */ /* 0x002fc800078e0a07 */
        /* <DEDUP_REMOVED lines=8> */
[----:B------:R-:W-:-:S13]  /*05e0*/  ISETP.GE.U32.AND P1, PT, R7, c[0x0][0x188], PT ;  /* 0x0000620007007a0c */ /* 0x000fda0003f26070 */
[----:B------:R-:W-:Y:S02]  /*05f0*/  @P1 IADD3 R54, R54, 0x1, RZ ;  /* 0x0000000136361810 */ /* 0x000fe40007ffe0ff */
[----:B------:R-:W-:-:S04]  /*0600*/  @!P2 LOP3.LUT R54, RZ, c[0x0][0x188], RZ, 0x33, !PT ;  /* 0x00006200ff36aa12 */ /* 0x000fc800078e33ff */
[----:B------:R-:W-:-:S05]  /*0610*/  IADD3 R7, -R54, RZ, RZ ;  /* 0x000000ff36077210 */ /* 0x000fca0007ffe1ff */
[----:B------:R-:W-:Y:S02]  /*0620*/  IMAD R6, R7, c[0x0][0x188], R4 ;  /* 0x0000620007067a24 */ /* 0x000fe400078e0204 */
.L_x_5:
[----:B------:R-:W-:Y:S05]  /*0630*/  BSYNC B0 ;  /* 0x0000000000007941 */ /* 0x000fea0003800000 */
.L_x_3:
[----:B------:R-:W-:Y:S01]  /*0640*/  LOP3.LUT R7, R55, c[0x0][0x184], RZ, 0xfc, !PT ;  /* 0x0000610037077a12 */ /* 0x000fe200078efcff */
[----:B------:R-:W-:Y:S01]  /*0650*/  BSSY B0, `(.L_x_6) ;  /* 0x0000021000007945 */ /* 0x000fe20003800000 */
[----:B------:R-:W-:Y:S02]  /*0660*/  IADD3 R34, P1, R6, c[0x0][0x1a8], RZ ;  /* 0x00006a0006227a10 */ /* 0x000fe40007f3e0ff */
[----:B------:R-:W-:Y:S02]  /*0670*/  ISETP.NE.U32.AND P0, PT, R7, RZ, PT ;  /* 0x000000ff0700720c */ /* 0x000fe40003f05070 */
[----:B------:R-:W-:-:S11]  /*0680*/  IADD3.X R35, R3, c[0x0][0x1ac], RZ, P1, !PT ;  /* 0x00006b0003237a10 */ /* 0x000fd60000ffe4ff */
[----:B------:R-:W-:Y:S05]  /*0690*/  @!P0 BRA `(.L_x_7) ;  /* 0x0000009000008947 */ /* 0x000fea0003800000 */
[----:B------:R-:W-:Y:S01]  /*06a0*/  IMAD.MOV.U32 R57, RZ, RZ, R54 ;  /* 0x000000ffff397224 */ /* 0x000fe200078e0036 */
[----:B------:R-:W-:Y:S01]  /*06b0*/  MOV R58, c[0x0][0x180] ;  /* 0x00006000003a7a02 */ /* 0x000fe20000000f00 */
[----:B------:R-:W-:Y:S01]  /*06c0*/  IMAD.MOV.U32 R56, RZ, RZ, R55 ;  /* 0x000000ffff387224 */ /* 0x000fe200078e0037 */
[----:B------:R-:W-:Y:S01]  /*06d0*/  MOV R3, 0x700 ;  /* 0x0000070000037802 */ /* 0x000fe20000000f00 */
[----:B------:R-:W-:Y:S02]  /*06e0*/  IMAD.MOV.U32 R53, RZ, RZ, c[0x0][0x184] ;  /* 0x00006100ff357624 */ /* 0x000fe400078e00ff */
[----:B------:R-:W-:Y:S05]  /*06f0*/  CALL.REL.NOINC `($__internal_1_$__cuda_sm20_rem_s64) ;  /* 0x0000598000007944 */ /* 0x000fea0003c00000 */
[----:B------:R-:W-:Y:S02]  /*0700*/  IMAD.MOV.U32 R6, RZ, RZ, R40 ;  /* 0x000000ffff067224 */ /* 0x000fe400078e0028 */
[----:B------:R-:W-:Y:S01]  /*0710*/  IMAD.MOV.U32 R7, RZ, RZ, R41 ;  /* 0x000000ffff077224 */ /* 0x000fe200078e0029 */
[----:B------:R-:W-:Y:S05]  /*0720*/  BRA `(.L_x_8) ;  /* 0x0000013000007947 */ /* 0x000fea0003800000 */
.L_x_7:
[----:B------:R-:W0:Y:S01]  /*0730*/  I2F.U32.RP R3, c[0x0][0x180] ;  /* 0x0000600000037b06 */ /* 0x000e220000209000 */
[----:B------:R-:W-:-:S07]  /*0740*/  ISETP.NE.U32.AND P1, PT, RZ, c[0x0][0x180], PT ;  /* 0x00006000ff007a0c */ /* 0x000fce0003f25070 */
[----:B0-----:R-:W0:Y:S02]  /*0750*/  MUFU.RCP R3, R3 ;  /* 0x0000000300037308 */ /* 0x001e240000001000 */
[----:B0-----:R-:W-:-:S06]  /*0760*/  IADD3 R6, R3, 0xffffffe, RZ ;  /* 0x0ffffffe03067810 */ /* 0x001fcc0007ffe0ff */
[----:B------:R0:W1:Y:S02]  /*0770*/  F2I.FTZ.U32.TRUNC.NTZ R7, R6 ;  /* 0x0000000600077305 */ /* 0x000064000021f000 */
[----:B0-----:R-:W-:Y:S01]  /*0780*/  HFMA2.MMA R6, -RZ, RZ, 0, 0 ;  /* 0x00000000ff067435 */ /* 0x001fe200000001ff */
[----:B-1----:R-:W-:-:S04]  /*0790*/  IMAD.MOV R9, RZ, RZ, -R7 ;  /* 0x000000ffff097224 */ /* 0x002fc800078e0a07 */
[----:B------:R-:W-:-:S05]  /*07a0*/  IMAD R9, R9, c[0x0][0x180], RZ ;  /* 0x0000600009097a24 */ /* 0x000fca00078e02ff */
[----:B------:R-:W-:-:S06]  /*07b0*/  IMAD.HI.U32 R7, R7, R9, R6 ;  /* 0x0000000907077227 */ /* 0x000fcc00078e0006 */
[----:B------:R-:W-:-:S04]  /*07c0*/  IMAD.HI.U32 R7, R7, R54, RZ ;  /* 0x0000003607077227 */ /* 0x000fc800078e00ff */
[----:B------:R-:W-:-:S04]  /*07d0*/  IMAD.MOV R7, RZ, RZ, -R7 ;  /* 0x000000ffff077224 */ /* 0x000fc800078e0a07 */
[----:B------:R-:W-:Y:S02]  /*07e0*/  IMAD R54, R7, c[0x0][0x180], R54 ;  /* 0x0000600007367a24 */ /* 0x000fe400078e0236 */
[----:B------:R-:W-:-:S03]  /*07f0*/  IMAD.MOV.U32 R7, RZ, RZ, RZ ;  /* 0x000000ffff077224 */ /* 0x000fc600078e00ff */
[----:B------:R-:W-:-:S13]  /*0800*/  ISETP.GE.U32.AND P0, PT, R54, c[0x0][0x180], PT ;  /* 0x0000600036007a0c */ /* 0x000fda0003f06070 */
[----:B------:R-:W-:-:S04]  /*0810*/  @P0 IADD3 R54, R54, -c[0x0][0x180], RZ ;  /* 0x8000600036360a10 */ /* 0x000fc80007ffe0ff */
[----:B------:R-:W-:-:S13]  /*0820*/  ISETP.GE.U32.AND P0, PT, R54, c[0x0][0x180], PT ;  /* 0x0000600036007a0c */ /* 0x000fda0003f06070 */
[----:B------:R-:W-:Y:S02]  /*0830*/  @P0 IADD3 R54, R54, -c[0x0][0x180], RZ ;  /* 0x8000600036360a10 */ /* 0x000fe40007ffe0ff */
[----:B------:R-:W-:-:S05]  /*0840*/  @!P1 LOP3.LUT R54, RZ, c[0x0][0x180], RZ, 0x33, !PT ;  /* 0x00006000ff369a12 */ /* 0x000fca00078e33ff */
[----:B------:R-:W-:Y:S02]  /*0850*/  IMAD.MOV.U32 R6, RZ, RZ, R54 ;  /* 0x000000ffff067224 */ /* 0x000fe400078e0036 */
.L_x_8:
[----:B------:R-:W-:Y:S05]  /*0860*/  BSYNC B0 ;  /* 0x0000000000007941 */ /* 0x000fea0003800000 */
.L_x_6:
[----:B------:R-:W-:Y:S01]  /*0870*/  IMAD.MOV.U32 R3, RZ, RZ, c[0x0][0x18c] ;  /* 0x00006300ff037624 */ /* 0x000fe200078e00ff */
[----:B------:R-:W-:Y:S01]  /*0880*/  MOV R10, c[0x0][0x188] ;  /* 0x00006200000a7a02 */ /* 0x000fe20000000f00 */
[----:B------:R-:W-:Y:S01]  /*0890*/  BSSY B0, `(.L_x_9) ;  /* 0x0000025000007945 */ /* 0x000fe20003800000 */
[----:B------:R-:W-:Y:S01]  /*08a0*/  IADD3 R32, P1, R6, c[0x0][0x1a0], RZ ;  /* 0x0000680006207a10 */ /* 0x000fe20007f3e0ff */
[----:B------:R-:W-:Y:S02]  /*08b0*/  IMAD R3, R3, c[0x0][0x180], RZ ;  /* 0x0000600003037a24 */ /* 0x000fe400078e02ff */
[----:B------:R-:W-:Y:S01]  /*08c0*/  IMAD.WIDE.U32 R8, R10, c[0x0][0x180], RZ ;  /* 0x000060000a087a25 */ /* 0x000fe200078e00ff */
[----:B------:R-:W-:-:S03]  /*08d0*/  IADD3.X R33, R7, c[0x0][0x1a4], RZ, P1, !PT ;  /* 0x0000690007217a10 */ /* 0x000fc60000ffe4ff */
[----:B------:R-:W-:-:S04]  /*08e0*/  IMAD R3, R10, c[0x0][0x184], R3 ;  /* 0x000061000a037a24 */ /* 0x000fc800078e0203 */
[----:B------:R-:W-:-:S05]  /*08f0*/  IMAD.IADD R53, R9, 0x1, R3 ;  /* 0x0000000109357824 */ /* 0x000fca00078e0203 */
[----:B------:R-:W-:-:S04]  /*0900*/  LOP3.LUT R3, R5, R53, RZ, 0xfc, !PT ;  /* 0x0000003505037212 */ /* 0x000fc800078efcff */
[----:B------:R-:W-:-:S13]  /*0910*/  ISETP.NE.U32.AND P0, PT, R3, RZ, PT ;  /* 0x000000ff0300720c */ /* 0x000fda0003f05070 */
[----:B------:R-:W-:Y:S05]  /*0920*/  @!P0 BRA `(.L_x_10) ;  /* 0x0000008000008947 */ /* 0x000fea0003800000 */
[----:B------:R-:W-:Y:S01]  /*0930*/  IMAD.MOV.U32 R55, RZ, RZ, R8 ;  /* 0x000000ffff377224 */ /* 0x000fe200078e0008 */
[----:B------:R-:W-:Y:S01]  /*0940*/  MOV R3, 0x980 ;  /* 0x0000098000037802 */ /* 0x000fe20000000f00 */
[----:B------:R-:W-:Y:S02]  /*0950*/  IMAD.MOV.U32 R54, RZ, RZ, R4 ;  /* 0x000000ffff367224 */ /* 0x000fe400078e0004 */
[----:B------:R-:W-:Y:S02]  /*0960*/  IMAD.MOV.U32 R56, RZ, RZ, R5 ;  /* 0x000000ffff387224 */ /* 0x000fe400078e0005 */
[----:B------:R-:W-:Y:S05]  /*0970*/  CALL.REL.NOINC `($__internal_0_$__cuda_sm20_div_s64) ;  /* 0x000051c000007944 */ /* 0x000fea0003c00000 */
[----:B------:R-:W-:Y:S01]  /*0980*/  MOV R30, R54 ;  /* 0x00000036001e7202 */ /* 0x000fe20000000f00 */
[----:B------:R-:W-:Y:S01]  /*0990*/  IMAD.MOV.U32 R31, RZ, RZ, R55 ;  /* 0x000000ffff1f7224 */ /* 0x000fe200078e0037 */
[----:B------:R-:W-:Y:S05]  /*09a0*/  BRA `(.L_x_11) ;  /* 0x0000013000007947 */ /* 0x000fea0003800000 */
.L_x_10:
[----:B------:R-:W0:Y:S01]  /*09b0*/  I2F.U32.RP R3, R8 ;  /* 0x0000000800037306 */ /* 0x000e220000209000 */
[----:B------:R-:W-:Y:S01]  /*09c0*/  ISETP.NE.U32.AND P2, PT, R8, RZ, PT ;  /* 0x000000ff0800720c */ /* 0x000fe20003f45070 */
[----:B------:R-:W-:-:S06]  /*09d0*/  IMAD.MOV.U32 R31, RZ, RZ, RZ ;  /* 0x000000ffff1f7224 */ /* 0x000fcc00078e00ff */
[----:B0-----:R-:W0:Y:S02]  /*09e0*/  MUFU.RCP R3, R3 ;  /* 0x0000000300037308 */ /* 0x001e240000001000 */
[----:B0-----:R-:W-:-:S06]  /*09f0*/  IADD3 R6, R3, 0xffffffe, RZ ;  /* 0x0ffffffe03067810 */ /* 0x001fcc0007ffe0ff */
[----:B------:R0:W1:Y:S02]  /*0a00*/  F2I.FTZ.U32.TRUNC.NTZ R7, R6 ;  /* 0x0000000600077305 */ /* 0x000064000021f000 */
[----:B0-----:R-:W-:Y:S02]  /*0a10*/  IMAD.MOV.U32 R6, RZ, RZ, RZ ;  /* 0x000000ffff067224 */ /* 0x001fe400078e00ff */
[----:B-1----:R-:W-:-:S04]  /*0a20*/  IMAD.MOV R9, RZ, RZ, -R7 ;  /* 0x000000ffff097224 */ /* 0x002fc800078e0a07 */
[----:B------:R-:W-:-:S04]  /*0a30*/  IMAD R9, R9, R8, RZ ;  /* 0x0000000809097224 */ /* 0x000fc800078e02ff */
[----:B------:R-:W-:-:S06]  /*0a40*/  IMAD.HI.U32 R7, R7, R9, R6 ;  /* 0x0000000907077227 */ /* 0x000fcc00078e0006 */
[----:B------:R-:W-:-:S04]  /*0a50*/  IMAD.HI.U32 R30, R7, R4, RZ ;  /* 0x00000004071e7227 */ /* 0x000fc800078e00ff */
[----:B------:R-:W-:-:S04]  /*0a60*/  IMAD.MOV R7, RZ, RZ, -R30 ;  /* 0x000000ffff077224 */ /* 0x000fc800078e0a1e */
[----:B------:R-:W-:-:S05]  /*0a70*/  IMAD R7, R8, R7, R4 ;  /* 0x0000000708077224 */ /* 0x000fca00078e0204 */
[----:B------:R-:W-:-:S13]  /*0a80*/  ISETP.GE.U32.AND P0, PT, R7, R8, PT ;  /* 0x000000080700720c */ /* 0x000fda0003f06070 */
[-C--:B------:R-:W-:Y:S02]  /*0a90*/  @P0 IADD3 R7, R7, -R8.reuse, RZ ;  /* 0x8000000807070210 */ /* 0x080fe40007ffe0ff */
[----:B------:R-:W-:Y:S02]  /*0aa0*/  @P0 IADD3 R30, R30, 0x1, RZ ;  /* 0x000000011e1e0810 */ /* 0x000fe40007ffe0ff */
[----:B------:R-:W-:-:S13]  /*0ab0*/  ISETP.GE.U32.AND P1, PT, R7, R8, PT ;  /* 0x000000080700720c */ /* 0x000fda0003f26070 */
[----:B------:R-:W-:Y:S02]  /*0ac0*/  @P1 IADD3 R30, R30, 0x1, RZ ;  /* 0x000000011e1e1810 */ /* 0x000fe40007ffe0ff */
[----:B------:R-:W-:Y:S02]  /*0ad0*/  @!P2 LOP3.LUT R30, RZ, R8, RZ, 0x33, !PT ;  /* 0x00000008ff1ea212 */ /* 0x000fe400078e33ff */
.L_x_11:
[----:B------:R-:W-:Y:S05]  /*0ae0*/  BSYNC B0 ;  /* 0x0000000000007941 */ /* 0x000fea0003800000 */
.L_x_9:
[----:B------:R-:W-:Y:S01]  /*0af0*/  IMAD.MOV.U32 R3, RZ, RZ, 0x1 ;  /* 0x00000001ff037424 */ /* 0x000fe200078e00ff */
[----:B------:R-:W-:Y:S01]  /*0b00*/  BSSY B0, `(.L_x_12) ;  /* 0x0000030000007945 */ /* 0x000fe20003800000 */
[----:B------:R-:W-:-:S03]  /*0b10*/  IMAD.MOV.U32 R6, RZ, RZ, c[0x0][0x19c] ;  /* 0x00006700ff067624 */ /* 0x000fc600078e00ff */
[----:B------:R-:W-:-:S04]  /*0b20*/  IADD3 R3, P0, -R3, c[0x0][0x198], RZ ;  /* 0x0000660003037a10 */ /* 0x000fc80007f1e1ff */
[----:B------:R-:W-:Y:S01]  /*0b30*/  IADD3.X R6, R6, -0x1, RZ, P0, !PT ;  /* 0xffffffff06067810 */ /* 0x000fe200007fe4ff */
[----:B------:R-:W-:-:S04]  /*0b40*/  IMAD.WIDE.U32 R8, R3, c[0x0][0x1c8], RZ ;  /* 0x0000720003087a25 */ /* 0x000fc800078e00ff */
[----:B------:R-:W-:Y:S01]  /*0b50*/  IMAD R6, R6, c[0x0][0x1c8], RZ ;  /* 0x0000720006067a24 */ /* 0x000fe200078e02ff */
[----:B------:R-:W-:-:S03]  /*0b60*/  ISETP.GT.U32.AND P0, PT, R34, R8, PT ;  /* 0x000000082200720c */ /* 0x000fc60003f04070 */
[----:B------:R-:W-:Y:S02]  /*0b70*/  IMAD R3, R3, c[0x0][0x1cc], R6 ;  /* 0x0000730003037a24 */ /* 0x000fe400078e0206 */
[----:B------:R-:W-:Y:S02]  /*0b80*/  CS2R R6, SRZ ;  /* 0x0000000000067805 */ /* 0x000fe4000001ff00 */
[----:B------:R-:W-:-:S05]  /*0b90*/  IMAD.IADD R3, R9, 0x1, R3 ;  /* 0x0000000109037824 */ /* 0x000fca00078e0203 */
[----:B------:R-:W-:-:S13]  /*0ba0*/  ISETP.GT.AND.EX P0, PT, R35, R3, PT, P0 ;  /* 0x000000032300720c */ /* 0x000fda0003f04300 */
[----:B------:R-:W-:Y:S05]  /*0bb0*/  @!P0 BRA `(.L_x_13) ;  /* 0x0000024000008947 */ /* 0x000fea0003800000 */
[----:B------:R-:W-:Y:S01]  /*0bc0*/  LOP3.LUT R9, RZ, R8, RZ, 0x33, !PT ;  /* 0x00000008ff097212 */ /* 0x000fe200078e33ff */
[----:B------:R-:W-:Y:S01]  /*0bd0*/  BSSY B1, `(.L_x_14) ;  /* 0x0000020000017945 */ /* 0x000fe20003800000 */
[----:B------:R-:W-:Y:S02]  /*0be0*/  LOP3.LUT R3, RZ, R3, RZ, 0x33, !PT ;  /* 0x00000003ff037212 */ /* 0x000fe400078e33ff */
[----:B------:R-:W-:-:S04]  /*0bf0*/  IADD3 R8, P0, R9, R34, RZ ;  /* 0x0000002209087210 */ /* 0x000fc80007f1e0ff */
[----:B------:R-:W-:-:S04]  /*0c00*/  IADD3.X R56, R3, R35, RZ, P0, !PT ;  /* 0x0000002303387210 */ /* 0x000fc800007fe4ff */
[----:B------:R-:W-:-:S04]  /*0c10*/  LOP3.LUT R3, R56, c[0x0][0x1bc], RZ, 0xfc, !PT ;  /* 0x00006f0038037a12 */ /* 0x000fc800078efcff */
[----:B------:R-:W-:-:S13]  /*0c20*/  ISETP.NE.U32.AND P0, PT, R3, RZ, PT ;  /* 0x000000ff0300720c */ /* 0x000fda0003f05070 */
[----:B------:R-:W-:Y:S05]  /*0c30*/  @!P0 BRA `(.L_x_15) ;  /* 0x0000006000008947 */ /* 0x000fea0003800000 */
[----:B------:R-:W-:Y:S01]  /*0c40*/  IMAD.MOV.U32 R54, RZ, RZ, R8 ;  /* 0x000000ffff367224 */ /* 0x000fe200078e0008 */
[----:B------:R-:W-:Y:S01]  /*0c50*/  MOV R3, 0xc90 ;  /* 0x00000c9000037802 */ /* 0x000fe20000000f00 */
[----:B------:R-:W-:Y:S02]  /*0c60*/  IMAD.MOV.U32 R55, RZ, RZ, c[0x0][0x1b8] ;  /* 0x00006e00ff377624 */ /* 0x000fe400078e00ff */
[----:B------:R-:W-:Y:S02]  /*0c70*/  IMAD.MOV.U32 R53, RZ, RZ, c[0x0][0x1bc] ;  /* 0x00006f00ff357624 */ /* 0x000fe400078e00ff */
[----:B------:R-:W-:Y:S05]  /*0c80*/  CALL.REL.NOINC `($__internal_0_$__cuda_sm20_div_s64) ;  /* 0x00004eb000007944 */ /* 0x000fea0003c00000 */
[----:B------:R-:W-:Y:S05]  /*0c90*/  BRA `(.L_x_16) ;  /* 0x0000013000007947 */ /* 0x000fea0003800000 */
.L_x_15:
[----:B------:R-:W0:Y:S01]  /*0ca0*/  I2F.U32.RP R3, c[0x0][0x1b8] ;  /* 0x00006e0000037b06 */ /* 0x000e220000209000 */
[----:B------:R-:W-:Y:S01]  /*0cb0*/  ISETP.NE.U32.AND P2, PT, RZ, c[0x0][0x1b8], PT ;  /* 0x00006e00ff007a0c */ /* 0x000fe20003f45070 */
[----:B------:R-:W-:-:S06]  /*0cc0*/  IMAD.MOV.U32 R55, RZ, RZ, RZ ;  /* 0x000000ffff377224 */ /* 0x000fcc00078e00ff */
        /* <DEDUP_REMOVED lines=15> */
[----:B------:R-:W-:Y:S02]  /*0dc0*/  @!P2 LOP3.LUT R54, RZ, c[0x0][0x1b8], RZ, 0x33, !PT ;  /* 0x00006e00ff36aa12 */ /* 0x000fe400078e33ff */
.L_x_16:
[----:B------:R-:W-:Y:S05]  /*0dd0*/  BSYNC B1 ;  /* 0x0000000000017941 */ /* 0x000fea0003800000 */
.L_x_14:
[----:B------:R-:W-:-:S05]  /*0de0*/  IADD3 R6, P0, R54, 0x1, RZ ;  /* 0x0000000136067810 */ /* 0x000fca0007f1e0ff */
[----:B------:R-:W-:-:S03]  /*0df0*/  IMAD.X R7, RZ, RZ, R55, P0 ;  /* 0x000000ffff077224 */ /* 0x000fc600000e0637 */
.L_x_13:
[----:B------:R-:W-:Y:S05]  /*0e00*/  BSYNC B0 ;  /* 0x0000000000007941 */ /* 0x000fea0003800000 */
.L_x_12:
[----:B------:R-:W-:Y:S01]  /*0e10*/  LOP3.LUT R3, R35, c[0x0][0x1bc], RZ, 0xfc, !PT ;  /* 0x00006f0023037a12 */ /* 0x000fe200078efcff */
[----:B------:R-:W-:Y:S03]  /*0e20*/  BSSY B0, `(.L_x_17) ;  /* 0x000001f000007945 */ /* 0x000fe60003800000 */
[----:B------:R-:W-:-:S13]  /*0e30*/  ISETP.NE.U32.AND P0, PT, R3, RZ, PT ;  /* 0x000000ff0300720c */ /* 0x000fda0003f05070 */
[----:B------:R-:W-:Y:S05]  /*0e40*/  @!P0 BRA `(.L_x_18) ;  /* 0x0000009000008947 */ /* 0x000fea0003800000 */
[----:B------:R-:W-:Y:S01]  /*0e50*/  IMAD.MOV.U32 R54, RZ, RZ, R34 ;  /* 0x000000ffff367224 */ /* 0x000fe200078e0022 */
[----:B------:R-:W-:Y:S01]  /*0e60*/  MOV R56, R35 ;  /* 0x0000002300387202 */ /* 0x000fe20000000f00 */
[----:B------:R-:W-:Y:S01]  /*0e70*/  IMAD.MOV.U32 R55, RZ, RZ, c[0x0][0x1b8] ;  /* 0x00006e00ff377624 */ /* 0x000fe200078e00ff */
[----:B------:R-:W-:Y:S01]  /*0e80*/  MOV R3, 0xeb0 ;  /* 0x00000eb000037802 */ /* 0x000fe20000000f00 */
[----:B------:R-:W-:Y:S02]  /*0e90*/  IMAD.MOV.U32 R53, RZ, RZ, c[0x0][0x1bc] ;  /* 0x00006f00ff357624 */ /* 0x000fe400078e00ff */
[----:B------:R-:W-:Y:S05]  /*0ea0*/  CALL.REL.NOINC `($__internal_0_$__cuda_sm20_div_s64) ;  /* 0x00004c9000007944 */ /* 0x000fea0003c00000 */
[----:B------:R-:W-:Y:S02]  /*0eb0*/  IMAD.MOV.U32 R28, RZ, RZ, R54 ;  /* 0x000000ffff1c7224 */ /* 0x000fe400078e0036 */
[----:B------:R-:W-:Y:S01]  /*0ec0*/  IMAD.MOV.U32 R29, RZ, RZ, R55 ;  /* 0x000000ffff1d7224 */ /* 0x000fe200078e0037 */
[----:B------:R-:W-:Y:S05]  /*0ed0*/  BRA `(.L_x_19) ;  /* 0x0000013000007947 */ /* 0x000fea0003800000 */
.L_x_18:
[----:B------:R-:W0:Y:S01]  /*0ee0*/  I2F.U32.RP R10, c[0x0][0x1b8] ;  /* 0x00006e00000a7b06 */ /* 0x000e220000209000 */
[----:B------:R-:W-:Y:S01]  /*0ef0*/  ISETP.NE.U32.AND P2, PT, RZ, c[0x0][0x1b8], PT ;  /* 0x00006e00ff007a0c */ /* 0x000fe20003f45070 */
[----:B------:R-:W-:-:S06]  /*0f00*/  IMAD.MOV.U32 R29, RZ, RZ, RZ ;  /* 0x000000ffff1d7224 */ /* 0x000fcc00078e00ff */
        /* <DEDUP_REMOVED lines=16> */
.L_x_19:
[----:B------:R-:W-:Y:S05]  /*1010*/  BSYNC B0 ;  /* 0x0000000000007941 */ /* 0x000fea0003800000 */
.L_x_17:
[----:B------:R-:W-:Y:S01]  /*1020*/  IMAD.MOV.U32 R3, RZ, RZ, 0x1 ;  /* 0x00000001ff037424 */ /* 0x000fe200078e00ff */
[----:B------:R-:W-:Y:S01]  /*1030*/  MOV R8, c[0x0][0x194] ;  /* 0x0000650000087a02 */ /* 0x000fe20000000f00 */
[----:B------:R-:W-:Y:S03]  /*1040*/  BSSY B0, `(.L_x_20) ;  /* 0x000002f000007945 */ /* 0x000fe60003800000 */
        /* <DEDUP_REMOVED lines=13> */
[----:B------:R-:W-:-:S05]  /*1120*/  IADD3 R10, P0, R11, R32, RZ ;  /* 0x000000200b0a7210 */ /* 0x000fca0007f1e0ff */
[----:B------:R-:W-:-:S05]  /*1130*/  IMAD.X R56, R3, 0x1, R33, P0 ;  /* 0x0000000103387824 */ /* 0x000fca00000e0621 */
[----:B------:R-:W-:-:S04]  /*1140*/  LOP3.LUT R3, R56, c[0x0][0x1b4], RZ, 0xfc, !PT ;  /* 0x00006d0038037a12 */ /* 0x000fc800078efcff */
[----:B------:R-:W-:-:S13]  /*1150*/  ISETP.NE.U32.AND P0, PT, R3, RZ, PT ;  /* 0x000000ff0300720c */ /* 0x000fda0003f05070 */
[----:B------:R-:W-:Y:S05]  /*1160*/  @!P0 BRA `(.L_x_23) ;  /* 0x0000006000008947 */ /* 0x000fea0003800000 */
[----:B------:R-:W-:Y:S01]  /*1170*/  IMAD.MOV.U32 R54, RZ, RZ, R10 ;  /* 0x000000ffff367224 */ /* 0x000fe200078e000a */
[----:B------:R-:W-:Y:S01]  /*1180*/  MOV R53, c[0x0][0x1b4] ;  /* 0x00006d0000357a02 */ /* 0x000fe20000000f00 */
[----:B------:R-:W-:Y:S01]  /*1190*/  IMAD.MOV.U32 R55, RZ, RZ, c[0x0][0x1b0] ;  /* 0x00006c00ff377624 */ /* 0x000fe200078e00ff */
[----:B------:R-:W-:Y:S02]  /*11a0*/  MOV R3, 0x11c0 ;  /* 0x000011c000037802 */ /* 0x000fe40000000f00 */
[----:B------:R-:W-:Y:S05]  /*11b0*/  CALL.REL.NOINC `($__internal_0_$__cuda_sm20_div_s64) ;  /* 0x0000498000007944 */ /* 0x000fea0003c00000 */
[----:B------:R-:W-:Y:S05]  /*11c0*/  BRA `(.L_x_24) ;  /* 0x0000013000007947 */ /* 0x000fea0003800000 */
.L_x_23:
[----:B------:R-:W0:Y:S01]  /*11d0*/  I2F.U32.RP R3, c[0x0][0x1b0] ;  /* 0x00006c0000037b06 */ /* 0x000e220000209000 */
[----:B------:R-:W-:Y:S01]  /*11e0*/  ISETP.NE.U32.AND P2, PT, RZ, c[0x0][0x1b0], PT ;  /* 0x00006c00ff007a0c */ /* 0x000fe20003f45070 */
[----:B------:R-:W-:-:S06]  /*11f0*/  IMAD.MOV.U32 R55, RZ, RZ, RZ ;  /* 0x000000ffff377224 */ /* 0x000fcc00078e00ff */
[----:B0-----:R-:W0:Y:S02]  /*1200*/  MUFU.RCP R3, R3 ;  /* 0x0000000300037308 */ /* 0x001e240000001000 */
[----:B0-----:R-:W-:-:S06]  /*1210*/  IADD3 R8, R3, 0xffffffe, RZ ;  /* 0x0ffffffe03087810 */ /* 0x001fcc0007ffe0ff */
        /* <DEDUP_REMOVED lines=14> */
.L_x_24:
[----:B------:R-:W-:Y:S05]  /*1300*/  BSYNC B1 ;  /* 0x0000000000017941 */ /* 0x000fea0003800000 */
.L_x_22:
[----:B------:R-:W-:-:S04]  /*1310*/  IADD3 R8, P0, R54, 0x1, RZ ;  /* 0x0000000136087810 */ /* 0x000fc80007f1e0ff */
[----:B------:R-:W-:-:S04]  /*1320*/  IADD3.X R9, RZ, R55, RZ, P0, !PT ;  /* 0x00000037ff097210 */ /* 0x000fc800007fe4ff */
.L_x_21:
[----:B------:R-:W-:Y:S05]  /*1330*/  BSYNC B0 ;  /* 0x0000000000007941 */ /* 0x000fea0003800000 */
.L_x_20:
        /* <DEDUP_REMOVED lines=10> */
[----:B------:R-:W-:Y:S05]  /*13e0*/  BRA `(.L_x_27) ;  /* 0x0000013000007947 */ /* 0x000fea0003800000 */
.L_x_26:
        /* <DEDUP_REMOVED lines=19> */
.L_x_27:
[----:B------:R-:W-:Y:S05]  /*1520*/  BSYNC B0 ;  /* 0x0000000000007941 */ /* 0x000fea0003800000 */
.L_x_25:
[----:B------:R-:W-:Y:S01]  /*1530*/  IADD3 R10, P0, R54, 0x1, RZ ;  /* 0x00000001360a7810 */ /* 0x000fe20007f1e0ff */
[----:B------:R-:W-:Y:S01]  /*1540*/  BSSY B1, `(.L_x_28) ;  /* 0x000044d000017945 */ /* 0x000fe20003800000 */
[----:B------:R-:W-:-:S03]  /*1550*/  PRMT R12, RZ, 0x7610, R12 ;  /* 0x00007610ff0c7816 */ /* 0x000fc6000000000c */
[----:B------:R-:W-:Y:S01]  /*1560*/  IMAD.X R11, RZ, RZ, R55, P0 ;  /* 0x000000ffff0b7224 */ /* 0x000fe200000e0637 */
[----:B------:R-:W-:-:S04]  /*1570*/  ISETP.LT.U32.AND P0, PT, R10, c[0x0][0x1d0], PT ;  /* 0x000074000a007a0c */ /* 0x000fc80003f01070 */
[----:B------:R-:W-:-:S04]  /*1580*/  ISETP.LT.AND.EX P0, PT, R11, c[0x0][0x1d4], PT, P0 ;  /* 0x000075000b007a0c */ /* 0x000fc80003f01300 */
[----:B------:R-:W-:Y:S02]  /*1590*/  SEL R10, R10, c[0x0][0x1d0], P0 ;  /* 0x000074000a0a7a07 */ /* 0x000fe40000000000 */
[----:B------:R-:W-:Y:S02]  /*15a0*/  SEL R11, R11, c[0x0][0x1d4], P0 ;  /* 0x000075000b0b7a07 */ /* 0x000fe40000000000 */
[----:B------:R-:W-:-:S04]  /*15b0*/  ISETP.GE.U32.AND P0, PT, R8, R10, PT ;  /* 0x0000000a0800720c */ /* 0x000fc80003f06070 */
[----:B------:R-:W-:-:S13]  /*15c0*/  ISETP.GE.AND.EX P0, PT, R9, R11, PT, P0 ;  /* 0x0000000b0900720c */ /* 0x000fda0003f06300 */
[----:B------:R-:W-:Y:S05]  /*15d0*/  @P0 BRA `(.L_x_29) ;  /* 0x0000443000000947 */ /* 0x000fea0003800000 */
[----:B------:R-:W-:Y:S01]  /*15e0*/  ULDC.64 UR6, c[0x0][0x1d8] ;  /* 0x0000760000067ab9 */ /* 0x000fe20000000a00 */
[----:B------:R-:W-:Y:S01]  /*15f0*/  IADD3 R12, P0, -R28, -0x2, RZ ;  /* 0xfffffffe1c0c7810 */ /* 0x000fe20007f1e1ff */
[----:B------:R-:W-:Y:S01]  /*1600*/  ULOP3.LUT UR6, URZ, UR6, URZ, 0x33, !UPT ;  /* 0x000000063f067292 */ /* 0x000fe2000f8e333f */
[----:B------:R-:W-:Y:S01]  /*1610*/  MOV R15, c[0x0][0x1b8] ;  /* 0x00006e00000f7a02 */ /* 0x000fe20000000f00 */
[----:B------:R-:W-:Y:S01]  /*1620*/  IMAD R3, R7, c[0x0][0x1b8], RZ ;  /* 0x00006e0007037a24 */ /* 0x000fe200078e02ff */
[----:B------:R-:W-:Y:S01]  /*1630*/  ULOP3.LUT UR7, URZ, UR7, URZ, 0x33, !UPT ;  /* 0x000000073f077292 */ /* 0x000fe2000f8e333f */
[----:B------:R-:W-:Y:S01]  /*1640*/  IADD3.X R18, ~R29, -0x1, RZ, P0, !PT ;  /* 0xffffffff1d127810 */ /* 0x000fe200007fe5ff */
[----:B------:R-:W-:Y:S01]  /*1650*/  IMAD.MOV.U32 R27, RZ, RZ, c[0x0][0x170] ;  /* 0x00005c00ff1b7624 */ /* 0x000fe200078e00ff */
[----:B------:R-:W-:Y:S01]  /*1660*/  ISETP.GT.U32.AND P0, PT, R12, UR6, PT ;  /* 0x000000060c007c0c */ /* 0x000fe2000bf04070 */
[C---:B------:R-:W-:Y:S01]  /*1670*/  IMAD R3, R6.reuse, c[0x0][0x1bc], R3 ;  /* 0x00006f0006037a24 */ /* 0x040fe200078e0203 */
[----:B------:R-:W-:Y:S01]  /*1680*/  IADD3 R16, P1, RZ, -R6, RZ ;  /* 0x80000006ff107210 */ /* 0x000fe20007f3e0ff */
[----:B------:R-:W-:Y:S01]  /*1690*/  IMAD.WIDE.U32 R14, R6, R15, c[0x0][0x1b8] ;  /* 0x00006e00060e7625 */ /* 0x000fe200078e000f */
[----:B------:R-:W-:-:S02]  /*16a0*/  ISETP.GT.AND.EX P0, PT, R18, UR7, PT, P0 ;  /* 0x0000000712007c0c */ /* 0x000fc4000bf04300 */
[----:B------:R-:W-:Y:S01]  /*16b0*/  LOP3.LUT R19, RZ, R6, RZ, 0x33, !PT ;  /* 0x00000006ff137212 */ /* 0x000fe200078e33ff */
[----:B------:R-:W-:Y:S01]  /*16c0*/  IMAD.IADD R17, R15, 0x1, R3 ;  /* 0x000000010f117824 */ /* 0x000fe200078e0203 */
[----:B------:R-:W-:Y:S01]  /*16d0*/  SEL R12, R12, UR6, P0 ;  /* 0x000000060c0c7c07 */ /* 0x000fe20008000000 */
[----:B------:R-:W-:Y:S01]  /*16e0*/  IMAD.X R3, RZ, RZ, ~R7, P1 ;  /* 0x000000ffff037224 */ /* 0x000fe200008e0e07 */
[C---:B------:R-:W-:Y:S01]  /*16f0*/  IADD3 R13, P2, R34.reuse, -R14, RZ ;  /* 0x8000000e220d7210 */ /* 0x040fe20007f5e0ff */
[----:B------:R-:W-:Y:S01]  /*1700*/  IMAD R15, R37, c[0x0][0x170], RZ ;  /* 0x00005c00250f7a24 */ /* 0x000fe200078e02ff */
[----:B------:R-:W-:Y:S01]  /*1710*/  IADD3 R14, P3, P4, R34, -c[0x0][0x1b8], -R14 ;  /* 0x80006e00220e7a10 */ /* 0x000fe20007c7e80e */
[----:B------:R-:W-:Y:S02]  /*1720*/  IMAD R3, R3, c[0x0][0x1b8], RZ ;  /* 0x00006e0003037a24 */ /* 0x000fe400078e02ff */
[C---:B------:R-:W-:Y:S02]  /*1730*/  IMAD R15, R36.reuse, c[0x0][0x174], R15 ;  /* 0x00005d00240f7a24 */ /* 0x040fe400078e020f */
[----:B------:R-:W-:-:S04]  /*1740*/  IMAD.WIDE.U32 R26, R36, R27, c[0x0][0x168] ;  /* 0x00005a00241a7625 */ /* 0x000fc800078e001b */
[--C-:B------:R-:W-:Y:S01]  /*1750*/  IMAD.IADD R19, R19, 0x1, -R12.reuse ;  /* 0x0000000113137824 */ /* 0x100fe200078e0a0c */
[----:B------:R-:W-:Y:S01]  /*1760*/  PRMT R12, RZ, 0x7610, R12 ;  /* 0x00007610ff0c7816 */ /* 0x000fe2000000000c */
[C---:B------:R-:W-:Y:S01]  /*1770*/  IMAD.WIDE.U32 R24, R16.reuse, c[0x0][0x1b8], R34 ;  /* 0x00006e0010187a25 */ /* 0x040fe200078e0022 */
[----:B------:R-:W-:Y:S02]  /*1780*/  IADD3 R15, R27, R15, RZ ;  /* 0x0000000f1b0f7210 */ /* 0x000fe40007ffe0ff */
[----:B------:R-:W-:Y:S01]  /*1790*/  LOP3.LUT R19, R19, 0x3, RZ, 0xc0, !PT ;  /* 0x0000000313137812 */ /* 0x000fe200078ec0ff */
[----:B------:R-:W-:Y:S02]  /*17a0*/  IMAD R3, R16, c[0x0][0x1bc], R3 ;  /* 0x00006f0010037a24 */ /* 0x000fe400078e0203 */
[C-C-:B------:R-:W-:Y:S01]  /*17b0*/  IMAD.X R16, R35.reuse, 0x1, ~R17.reuse, P2 ;  /* 0x0000000123107824 */ /* 0x140fe200010e0e11 */
[----:B------:R-:W-:Y:S01]  /*17c0*/  IADD3.X R17, R35, ~c[0x0][0x1bc], ~R17, P3, P4 ;  /* 0x80006f0023117a10 */ /* 0x000fe20001fe8c11 */
[----:B------:R-:W-:-:S02]  /*17d0*/  IMAD.IADD R18, R25, 0x1, R3 ;  /* 0x0000000119127824 */ /* 0x000fc400078e0203 */
.L_x_113:
[----:B------:R-:W-:Y:S01]  /*17e0*/  IADD3 R3, P1, R28, 0x1, RZ ;  /* 0x000000011c037810 */ /* 0x000fe20007f3e0ff */
[----:B------:R-:W-:Y:S03]  /*17f0*/  BSSY B0, `(.L_x_30) ;  /* 0x000041b000007945 */ /* 0x000fe60003800000 */
[----:B------:R-:W-:Y:S01]  /*1800*/  ISETP.LT.U32.AND P0, PT, R3, c[0x0][0x1d8], PT ;  /* 0x0000760003007a0c */ /* 0x000fe20003f01070 */
[----:B------:R-:W-:-:S05]  /*1810*/  IMAD.X R20, RZ, RZ, R29, P1 ;  /* 0x000000ffff147224 */ /* 0x000fca00008e061d */
[----:B------:R-:W-:-:S04]  /*1820*/  ISETP.LT.AND.EX P0, PT, R20, c[0x0][0x1dc], PT, P0 ;  /* 0x0000770014007a0c */ /* 0x000fc80003f01300 */
[----:B------:R-:W-:Y:S02]  /*1830*/  SEL R3, R3, c[0x0][0x1d8], P0 ;  /* 0x0000760003037a07 */ /* 0x000fe40000000000 */
[----:B------:R-:W-:Y:S02]  /*1840*/  SEL R20, R20, c[0x0][0x1dc], P0 ;  /* 0x0000770014147a07 */ /* 0x000fe40000000000 */
[----:B------:R-:W-:-:S04]  /*1850*/  ISETP.GE.U32.AND P0, PT, R6, R3, PT ;  /* 0x000000030600720c */ /* 0x000fc80003f06070 */
[----:B------:R-:W-:-:S13]  /*1860*/  ISETP.GE.AND.EX P0, PT, R7, R20, PT, P0 ;  /* 0x000000140700720c */ /* 0x000fda0003f06300 */
[----:B------:R-:W-:Y:S05]  /*1870*/  @P0 BRA `(.L_x_31) ;  /* 0x0000412000000947 */ /* 0x000fea0003800000 */
[----:B------:R-:W-:Y:S01]  /*1880*/  IADD3 R20, P0, RZ, -R8, RZ ;  /* 0x80000008ff147210 */ /* 0x000fe20007f1e0ff */
[----:B------:R-:W-:Y:S04]  /*1890*/  BSSY B2, `(.L_x_32) ;  /* 0x0000025000027945 */ /* 0x000fe80003800000 */
[----:B------:R-:W-:Y:S02]  /*18a0*/  IMAD.X R3, RZ, RZ, ~R9, P0 ;  /* 0x000000ffff037224 */ /* 0x000fe400000e0e09 */
[----:B------:R-:W-:-:S04]  /*18b0*/  IMAD.WIDE.U32 R22, R20, c[0x0][0x1b0], R32 ;  /* 0x00006c0014167a25 */ /* 0x000fc800078e0020 */
[----:B------:R-:W-:-:S04]  /*18c0*/  IMAD R3, R3, c[0x0][0x1b0], RZ ;  /* 0x00006c0003037a24 */ /* 0x000fc800078e02ff */
[----:B------:R-:W-:-:S05]  /*18d0*/  IMAD R3, R20, c[0x0][0x1b4], R3 ;  /* 0x00006d0014037a24 */ /* 0x000fca00078e0203 */
[----:B------:R-:W-:-:S04]  /*18e0*/  IADD3 R42, R23, R3, RZ ;  /* 0x00000003172a7210 */ /* 0x000fc80007ffe0ff */
[----:B------:R-:W-:-:S04]  /*18f0*/  LOP3.LUT R3, R42, c[0x0][0x1c4], RZ, 0xfc, !PT ;  /* 0x000071002a037a12 */ /* 0x000fc800078efcff */
[----:B------:R-:W-:-:S13]  /*1900*/  ISETP.NE.U32.AND P0, PT, R3, RZ, PT ;  /* 0x000000ff0300720c */ /* 0x000fda0003f05070 */
[----:B------:R-:W-:Y:S05]  /*1910*/  @!P0 BRA `(.L_x_33) ;  /* 0x0000009000008947 */ /* 0x000fea0003800000 */
[----:B------:R-:W-:Y:S01]  /*1920*/  IMAD.MOV.U32 R57, RZ, RZ, R22 ;  /* 0x000000ffff397224 */ /* 0x000fe200078e0016 */
[----:B------:R-:W-:Y:S01]  /*1930*/  MOV R3, 0x1980 ;  /* 0x0000198000037802 */ /* 0x000fe20000000f00 */
[----:B------:R-:W-:Y:S02]  /*1940*/  IMAD.MOV.U32 R56, RZ, RZ, R42 ;  /* 0x000000ffff387224 */ /* 0x000fe400078e002a */
[----:B------:R-:W-:Y:S02]  /*1950*/  IMAD.MOV.U32 R58, RZ, RZ, c[0x0][0x1c0] ;  /* 0x00007000ff3a7624 */ /* 0x000fe400078e00ff */
[----:B------:R-:W-:Y:S02]  /*1960*/  IMAD.MOV.U32 R53, RZ, RZ, c[0x0][0x1c4] ;  /* 0x00007100ff357624 */ /* 0x000fe400078e00ff */
[----:B------:R-:W-:Y:S05]  /*1970*/  CALL.REL.NOINC `($__internal_1_$__cuda_sm20_rem_s64) ;  /* 0x0000470000007944 */ /* 0x000fea0003c00000 */
[----:B------:R-:W-:Y:S01]  /*1980*/  MOV R20, R40 ;  /* 0x0000002800147202 */ /* 0x000fe20000000f00 */
[----:B------:R-:W-:Y:S01]  /*1990*/  IMAD.MOV.U32 R21, RZ, RZ, R41 ;  /* 0x000000ffff157224 */ /* 0x000fe200078e0029 */
[----:B------:R-:W-:Y:S05]  /*19a0*/  BRA `(.L_x_34) ;  /* 0x0000013000007947 */ /* 0x000fea0003800000 */
.L_x_33:
[----:B------:R-:W0:Y:S01]  /*19b0*/  I2F.U32.RP R3, c[0x0][0x1c0] ;  /* 0x0000700000037b06 */ /* 0x000e220000209000 */
[----:B------:R-:W-:-:S07]  /*19c0*/  ISETP.NE.U32.AND P2, PT, RZ, c[0x0][0x1c0], PT ;  /* 0x00007000ff007a0c */ /* 0x000fce0003f45070 */
        /* <DEDUP_REMOVED lines=15> */
[----:B------:R-:W-:-:S04]  /*1ac0*/  @!P2 LOP3.LUT R38, RZ, c[0x0][0x1c0], RZ, 0x33, !PT ;  /* 0x00007000ff26aa12 */ /* 0x000fc800078e33ff */
[----:B------:R-:W-:Y:S02]  /*1ad0*/  MOV R20, R38 ;  /* 0x0000002600147202 */ /* 0x000fe40000000f00 */
.L_x_34:
[----:B------:R-:W-:Y:S05]  /*1ae0*/  BSYNC B2 ;  /* 0x0000000000027941 */ /* 0x000fea0003800000 */
.L_x_32:
[----:B------:R-:W-:Y:S01]  /*1af0*/  ISETP.NE.U32.AND P1, PT, R19, RZ, PT ;  /* 0x000000ff1300720c */ /* 0x000fe20003f25070 */
[----:B------:R-:W-:Y:S01]  /*1b00*/  BSSY B2, `(.L_x_35) ;  /* 0x00001a1000027945 */ /* 0x000fe20003800000 */
[----:B------:R-:W-:Y:S02]  /*1b10*/  IMAD.MOV.U32 R43, RZ, RZ, R6 ;  /* 0x000000ffff2b7224 */ /* 0x000fe400078e0006 */
[----:B------:R-:W-:Y:S01]  /*1b20*/  ISETP.NE.AND.EX P1, PT, RZ, RZ, PT, P1 ;  /* 0x000000ffff00720c */ /* 0x000fe20003f25310 */
[----:B------:R-:W-:-:S12]  /*1b30*/  IMAD.MOV.U32 R44, RZ, RZ, R7 ;  /* 0x000000ffff2c7224 */ /* 0x000fd800078e0007 */
[----:B------:R-:W-:Y:S05]  /*1b40*/  @!P1 BRA `(.L_x_36) ;  /* 0x000019c000009947 */ /* 0x000fea0003800000 */
[----:B------:R-:W-:Y:S01]  /*1b50*/  ISETP.NE.U32.AND P1, PT, R20, RZ, PT ;  /* 0x000000ff1400720c */ /* 0x000fe20003f25070 */
[----:B------:R-:W-:Y:S03]  /*1b60*/  BSSY B3, `(.L_x_37) ;  /* 0x000007f000037945 */ /* 0x000fe60003800000 */
[----:B------:R-:W-:-:S13]  /*1b70*/  ISETP.NE.AND.EX P1, PT, R21, RZ, PT, P1 ;  /* 0x000000ff1500720c */ /* 0x000fda0003f25310 */
[----:B------:R-:W-:Y:S05]  /*1b80*/  @P1 BRA `(.L_x_38) ;  /* 0x000007c000001947 */ /* 0x000fea0003800000 */
        /* <DEDUP_REMOVED lines=9> */
[----:B------:R-:W-:Y:S05]  /*1c20*/  CALL.REL.NOINC `($__internal_1_$__cuda_sm20_rem_s64) ;  /* 0x0000445000007944 */ /* 0x000fea0003c00000 */
[----:B------:R-:W-:-:S04]  /*1c30*/  ISETP.NE.U32.AND P2, PT, R40, RZ, PT ;  /* 0x000000ff2800720c */ /* 0x000fc80003f45070 */
[----:B------:R-:W-:Y:S01]  /*1c40*/  ISETP.NE.AND.EX P2, PT, R41, RZ, PT, P2 ;  /* 0x000000ff2900720c */ /* 0x000fe20003f45320 */
[----:B------:R-:W-:Y:S07]  /*1c50*/  BRA `(.L_x_41) ;  /* 0x0000013000007947 */ /* 0x000fee0003800000 */
.L_x_40:
        /* <DEDUP_REMOVED lines=9> */
[----:B------:R-:W-:-:S05]  /*1cf0*/  IMAD.HI.U32 R39, R39, R24, RZ ;  /* 0x0000001827277227 */ /* 0x000fca00078e00ff */
[----:B------:R-:W-:-:S05]  /*1d00*/  IADD3 R39, -R39, RZ, RZ ;  /* 0x000000ff27277210 */ /* 0x000fca0007ffe1ff */
[----:B------:R-:W-:-:S05]  /*1d10*/  IMAD R39, R39, c[0x0][0x1c8], R24 ;  /* 0x0000720027277a24 */ /* 0x000fca00078e0218 */
[----:B------:R-:W-:-:S13]  /*1d20*/  ISETP.GE.U32.AND P2, PT, R39, c[0x0][0x1c8], PT ;  /* 0x0000720027007a0c */ /* 0x000fda0003f46070 */
[----:B------:R-:W-:-:S04]  /*1d30*/  @P2 IADD3 R39, R39, -c[0x0][0x1c8], RZ ;  /* 0x8000720027272a10 */ /* 0x000fc80007ffe0ff */
[----:B------:R-:W-:-:S13]  /*1d40*/  ISETP.GE.U32.AND P2, PT, R39, c[0x0][0x1c8], PT ;  /* 0x0000720027007a0c */ /* 0x000fda0003f46070 */
[----:B------:R-:W-:Y:S02]  /*1d50*/  @P2 IADD3 R39, R39, -c[0x0][0x1c8], RZ ;  /* 0x8000720027272a10 */ /* 0x000fe40007ffe0ff */
[----:B------:R-:W-:-:S04]  /*1d60*/  @!P3 LOP3.LUT R39, RZ, c[0x0][0x1c8], RZ, 0x33, !PT ;  /* 0x00007200ff27ba12 */ /* 0x000fc800078e33ff */
[----:B------:R-:W-:-:S04]  /*1d70*/  ISETP.NE.U32.AND P2, PT, R39, RZ, PT ;  /* 0x000000ff2700720c */ /* 0x000fc80003f45070 */
[----:B------:R-:W-:-:S08]  /*1d80*/  ISETP.NE.AND.EX P2, PT, RZ, RZ, PT, P2 ;  /* 0x000000ffff00720c */ /* 0x000fd00003f45320 */
.L_x_41:
[----:B------:R-:W-:Y:S05]  /*1d90*/  BSYNC B4 ;  /* 0x0000000000047941 */ /* 0x000fea0003800000 */
.L_x_39:
[----:B------:R-:W-:Y:S05]  /*1da0*/  @P2 BRA `(.L_x_38) ;  /* 0x000005a000002947 */ /* 0x000fea0003800000 */
[----:B------:R-:W-:Y:S01]  /*1db0*/  BSSY B4, `(.L_x_42) ;  /* 0x000001e000047945 */ /* 0x000fe20003800000 */
[----:B------:R-:W-:Y:S05]  /*1dc0*/  @!P0 BRA `(.L_x_43) ;  /* 0x0000009000008947 */ /* 0x000fea0003800000 */
[----:B------:R-:W-:Y:S01]  /*1dd0*/  IMAD.MOV.U32 R54, RZ, RZ, R22 ;  /* 0x000000ffff367224 */ /* 0x000fe200078e0016 */
[----:B------:R-:W-:Y:S01]  /*1de0*/  MOV R3, 0x1e30 ;  /* 0x00001e3000037802 */ /* 0x000fe20000000f00 */
[----:B------:R-:W-:Y:S02]  /*1df0*/  IMAD.MOV.U32 R56, RZ, RZ, R42 ;  /* 0x000000ffff387224 */ /* 0x000fe400078e002a */
[----:B------:R-:W-:Y:S02]  /*1e00*/  IMAD.MOV.U32 R55, RZ, RZ, c[0x0][0x1c0] ;  /* 0x00007000ff377624 */ /* 0x000fe400078e00ff */
[----:B------:R-:W-:Y:S02]  /*1e10*/  IMAD.MOV.U32 R53, RZ, RZ, c[0x0][0x1c4] ;  /* 0x00007100ff357624 */ /* 0x000fe400078e00ff */
[----:B------:R-:W-:Y:S05]  /*1e20*/  CALL.REL.NOINC `($__internal_0_$__cuda_sm20_div_s64) ;  /* 0x00003d1000007944 */ /* 0x000fea0003c00000 */
[----:B------:R-:W-:Y:S01]  /*1e30*/  MOV R40, R54 ;  /* 0x0000003600287202 */ /* 0x000fe20000000f00 */
[----:B------:R-:W-:Y:S01]  /*1e40*/  IMAD.MOV.U32 R41, RZ, RZ, R55 ;  /* 0x000000ffff297224 */ /* 0x000fe200078e0037 */
[----:B------:R-:W-:Y:S05]  /*1e50*/  BRA `(.L_x_44) ;  /* 0x0000013000007947 */ /* 0x000fea0003800000 */
.L_x_43:
        /* <DEDUP_REMOVED lines=9> */
[----:B------:R-:W-:Y:S01]  /*1ef0*/  IMAD.HI.U32 R40, R41, R22, RZ ;  /* 0x0000001629287227 */ /* 0x000fe200078e00ff */
[----:B------:R-:W-:-:S03]  /*1f00*/  HFMA2.MMA R41, -RZ, RZ, 0, 0 ;  /* 0x00000000ff297435 */ /* 0x000fc600000001ff */
        /* <DEDUP_REMOVED lines=8> */
.L_x_44:
[----:B------:R-:W-:Y:S05]  /*1f90*/  BSYNC B4 ;  /* 0x0000000000047941 */ /* 0x000fea0003800000 */
.L_x_42:
        /* <DEDUP_REMOVED lines=9> */
.L_x_46:
        /* <DEDUP_REMOVED lines=19> */
.L_x_47:
[----:B------:R-:W-:Y:S05]  /*2160*/  BSYNC B4 ;  /* 0x0000000000047941 */ /* 0x000fea0003800000 */
.L_x_45:
[----:B------:R-:W-:Y:S01]  /*2170*/  IMAD R3, R31, c[0x0][0x190], RZ ;  /* 0x000064001f037a24 */ /* 0x000fe200078e02ff */
[----:B------:R-:W-:Y:S01]  /*2180*/  MOV R38, R54 ;  /* 0x0000003600267202 */ /* 0x000fe20000000f00 */
[----:B------:R-:W-:Y:S01]  /*2190*/  IMAD.WIDE.U32 R40, R30, c[0x0][0x190], R40 ;  /* 0x000064001e287a25 */ /* 0x000fe200078e0028 */
[----:B------:R-:W-:-:S03]  /*21a0*/  ULDC.64 UR6, c[0x0][0x118] ;  /* 0x0000460000067ab9 */ /* 0x000fc60000000a00 */
[----:B------:R-:W-:Y:S02]  /*21b0*/  IMAD R3, R30, c[0x0][0x194], R3 ;  /* 0x000065001e037a24 */ /* 0x000fe400078e0203 */
[----:B------:R-:W-:Y:S02]  /*21c0*/  IMAD.MOV.U32 R39, RZ, RZ, R55 ;  /* 0x000000ffff277224 */ /* 0x000fe400078e0037 */
[----:B------:R-:W-:Y:S02]  /*21d0*/  IMAD.IADD R3, R41, 0x1, R3 ;  /* 0x0000000129037824 */ /* 0x000fe400078e0203 */
[----:B------:R-:W-:-:S04]  /*21e0*/  IMAD.WIDE.U32 R38, R40, c[0x0][0x198], R38 ;  /* 0x0000660028267a25 */ /* 0x000fc800078e0026 */
[----:B------:R-:W-:Y:S02]  /*21f0*/  IMAD R3, R3, c[0x0][0x198], RZ ;  /* 0x0000660003037a24 */ /* 0x000fe400078e02ff */
[----:B------:R-:W-:-:S04]  /*2200*/  IMAD.WIDE.U32 R44, R38, c[0x0][0x1d0], R8 ;  /* 0x00007400262c7a25 */ /* 0x000fc800078e0008 */
[----:B------:R-:W-:Y:S02]  /*2210*/  IMAD R3, R40, c[0x0][0x19c], R3 ;  /* 0x0000670028037a24 */ /* 0x000fe400078e0203 */
[----:B------:R-:W-:-:S04]  /*2220*/  IMAD.WIDE.U32 R40, R36, c[0x0][0x170], R6 ;  /* 0x00005c0024287a25 */ /* 0x000fc800078e0006 */
[----:B------:R-:W-:Y:S02]  /*2230*/  IMAD.IADD R3, R39, 0x1, R3 ;  /* 0x0000000127037824 */ /* 0x000fe400078e0203 */
[----:B------:R-:W-:Y:S02]  /*2240*/  IMAD R39, R37, c[0x0][0x170], RZ ;  /* 0x00005c0025277a24 */ /* 0x000fe400078e02ff */
[----:B------:R-:W-:Y:S02]  /*2250*/  IMAD R3, R3, c[0x0][0x1d0], RZ ;  /* 0x0000740003037a24 */ /* 0x000fe400078e02ff */
[----:B------:R-:W-:Y:S02]  /*2260*/  IMAD R39, R36, c[0x0][0x174], R39 ;  /* 0x00005d0024277a24 */ /* 0x000fe400078e0227 */
[----:B------:R-:W-:Y:S02]  /*2270*/  IMAD R3, R38, c[0x0][0x1d4], R3 ;  /* 0x0000750026037a24 */ /* 0x000fe400078e0203 */
[----:B------:R-:W-:-:S02]  /*2280*/  IMAD.IADD R41, R39, 0x1, R41 ;  /* 0x0000000127297824 */ /* 0x000fc400078e0229 */
[----:B------:R-:W-:Y:S02]  /*2290*/  IMAD.IADD R3, R45, 0x1, R3 ;  /* 0x000000012d037824 */ /* 0x000fe400078e0203 */
[----:B------:R-:W-:-:S04]  /*22a0*/  IMAD.WIDE.U32 R40, R44, c[0x0][0x1d8], R40 ;  /* 0x000076002c287a25 */ /* 0x000fc800078e0028 */
[----:B------:R-:W-:Y:S01]  /*22b0*/  IMAD R3, R3, c[0x0][0x1d8], RZ ;  /* 0x0000760003037a24 */ /* 0x000fe200078e02ff */
[----:B------:R-:W-:-:S03]  /*22c0*/  IADD3 R38, P1, R40, c[0x0][0x168], RZ ;  /* 0x00005a0028267a10 */ /* 0x000fc60007f3e0ff */
[----:B------:R-:W-:-:S05]  /*22d0*/  IMAD R3, R44, c[0x0][0x1dc], R3 ;  /* 0x000077002c037a24 */ /* 0x000fca00078e0203 */
[----:B------:R-:W-:-:S05]  /*22e0*/  IADD3.X R39, R41, c[0x0][0x16c], R3, P1, !PT ;  /* 0x00005b0029277a10 */ /* 0x000fca0000ffe403 */
[----:B------:R-:W2:Y:S01]  /*22f0*/  LDG.E.S8 R38, [R38.64] ;  /* 0x0000000626267981 */ /* 0x000ea2000c1e1300 */
[----:B------:R-:W-:-:S04]  /*2300*/  LOP3.LUT R12, R12, 0xffff, RZ, 0xc0, !PT ;  /* 0x0000ffff0c0c7812 */ /* 0x000fc800078ec0ff */
[----:B------:R-:W-:Y:S02]  /*2310*/  PRMT R3, R12, 0x8880, RZ ;  /* 0x000088800c037816 */ /* 0x000fe400000000ff */
[----:B--2---:R-:W-:-:S04]  /*2320*/  IADD3 R12, -R38, RZ, RZ ;  /* 0x000000ff260c7210 */ /* 0x004fc80007ffe1ff */
[----:B------:R-:W-:-:S04]  /*2330*/  ISETP.NE.AND P1, PT, R3, R12, PT ;  /* 0x0000000c0300720c */ /* 0x000fc80003f25270 */
[----:B------:R-:W-:-:S04]  /*2340*/  SEL R12, RZ, 0x1, !P1 ;  /* 0x00000001ff0c7807 */ /* 0x000fc80004800000 */
.L_x_38:
[----:B------:R-:W-:Y:S05]  /*2350*/  BSYNC B3 ;  /* 0x0000000000037941 */ /* 0x000fea0003800000 */
.L_x_37:
[----:B------:R-:W-:Y:S02]  /*2360*/  ISETP.NE.U32.AND P1, PT, R19, 0x1, PT ;  /* 0x000000011300780c */ /* 0x000fe40003f25070 */
[----:B------:R-:W-:Y:S02]  /*2370*/  IADD3 R43, P2, R6, 0x1, RZ ;  /* 0x00000001062b7810 */ /* 0x000fe40007f5e0ff */
[----:B------:R-:W-:-:S03]  /*2380*/  ISETP.NE.AND.EX P1, PT, RZ, RZ, PT, P1 ;  /* 0x000000ffff00720c */ /* 0x000fc60003f25310 */
[----:B------:R-:W-:-:S10]  /*2390*/  IMAD.X R44, RZ, RZ, R7, P2 ;  /* 0x000000ffff2c7224 */ /* 0x000fd400010e0607 */
        /* <DEDUP_REMOVED lines=10> */
[----:B------:R-:W-:Y:S01]  /*2440*/  MOV R53, c[0x0][0x1cc] ;  /* 0x0000730000357a02 */ /* 0x000fe20000000f00 */
[----:B------:R-:W-:Y:S01]  /*2450*/  IMAD.MOV.U32 R56, RZ, RZ, R16 ;  /* 0x000000ffff387224 */ /* 0x000fe200078e0010 */
[----:B------:R-:W-:Y:S01]  /*2460*/  MOV R3, 0x2490 ;  /* 0x0000249000037802 */ /* 0x000fe20000000f00 */
[----:B------:R-:W-:Y:S02]  /*2470*/  IMAD.MOV.U32 R58, RZ, RZ, c[0x0][0x1c8] ;  /* 0x00007200ff3a7624 */ /* 0x000fe400078e00ff */
[----:B------:R-:W-:Y:S05]  /*2480*/  CALL.REL.NOINC `($__internal_1_$__cuda_sm20_rem_s64) ;  /* 0x00003bf000007944 */ /* 0x000fea0003c00000 */
[----:B------:R-:W-:-:S04]  /*2490*/  ISETP.NE.U32.AND P2, PT, R40, RZ, PT ;  /* 0x000000ff2800720c */ /* 0x000fc80003f45070 */
[----:B------:R-:W-:Y:S01]  /*24a0*/  ISETP.NE.AND.EX P2, PT, R41, RZ, PT, P2 ;  /* 0x000000ff2900720c */ /* 0x000fe20003f45320 */
[----:B------:R-:W-:Y:S07]  /*24b0*/  BRA `(.L_x_52) ;  /* 0x0000013000007947 */ /* 0x000fee0003800000 */
.L_x_51:
[----:B------:R-:W0:Y:S01]  /*24c0*/  I2F.U32.RP R40, c[0x0][0x1c8] ;  /* 0x0000720000287b06 */ /* 0x000e220000209000 */
[----:B------:R-:W-:Y:S01]  /*24d0*/  IMAD.MOV.U32 R38, RZ, RZ, RZ ;  /* 0x000000ffff267224 */ /* 0x000fe200078e00ff */
[----:B------:R-:W-:-:S06]  /*24e0*/  ISETP.NE.U32.AND P3, PT, RZ, c[0x0][0x1c8], PT ;  /* 0x00007200ff007a0c */ /* 0x000fcc0003f65070 */
[----:B0-----:R-:W0:Y:S02]  /*24f0*/  MUFU.RCP R40, R40 ;  /* 0x0000002800287308 */ /* 0x001e240000001000 */
[----:B0-----:R-:W-:-:S06]  /*2500*/  IADD3 R39, R40, 0xffffffe, RZ ;  /* 0x0ffffffe28277810 */ /* 0x001fcc0007ffe0ff */
[----:B------:R-:W0:Y:S02]  /*2510*/  F2I.FTZ.U32.TRUNC.NTZ R39, R39 ;  /* 0x0000002700277305 */ /* 0x000e24000021f000 */
[----:B0-----:R-:W-:-:S04]  /*2520*/  IMAD.MOV R3, RZ, RZ, -R39 ;  /* 0x000000ffff037224 */ /* 0x001fc800078e0a27 */
[----:B------:R-:W-:-:S04]  /*2530*/  IMAD R3, R3, c[0x0][0x1c8], RZ ;  /* 0x0000720003037a24 */ /* 0x000fc800078e02ff */
[----:B------:R-:W-:-:S06]  /*2540*/  IMAD.HI.U32 R38, R39, R3, R38 ;  /* 0x0000000327267227 */ /* 0x000fcc00078e0026 */
[----:B------:R-:W-:-:S04]  /*2550*/  IMAD.HI.U32 R3, R38, R13, RZ ;  /* 0x0000000d26037227 */ /* 0x000fc800078e00ff */
[----:B------:R-:W-:-:S04]  /*2560*/  IMAD.MOV R38, RZ, RZ, -R3 ;  /* 0x000000ffff267224 */ /* 0x000fc800078e0a03 */
        /* <DEDUP_REMOVED lines=8> */
.L_x_52:
[----:B------:R-:W-:Y:S05]  /*25f0*/  BSYNC B4 ;  /* 0x0000000000047941 */ /* 0x000fea0003800000 */
.L_x_50:
[----:B------:R-:W-:Y:S05]  /*2600*/  @P2 BRA `(.L_x_49) ;  /* 0x000005f000002947 */ /* 0x000fea0003800000 */
[----:B------:R-:W-:Y:S01]  /*2610*/  BSSY B4, `(.L_x_53) ;  /* 0x000001e000047945 */ /* 0x000fe20003800000 */
        /* <DEDUP_REMOVED lines=10> */
.L_x_54:
[----:B------:R-:W0:Y:S01]  /*26c0*/  I2F.U32.RP R3, c[0x0][0x1c0] ;  /* 0x0000700000037b06 */ /* 0x000e220000209000 */
[----:B------:R-:W-:-:S07]  /*26d0*/  ISETP.NE.U32.AND P4, PT, RZ, c[0x0][0x1c0], PT ;  /* 0x00007000ff007a0c */ /* 0x000fce0003f85070 */
        /* <DEDUP_REMOVED lines=8> */
[----:B------:R-:W-:Y:S02]  /*2760*/  IMAD.MOV R39, RZ, RZ, -R40 ;  /* 0x000000ffff277224 */ /* 0x000fe400078e0a28 */
[----:B------:R-:W-:Y:S02]  /*2770*/  IMAD.MOV.U32 R41, RZ, RZ, RZ ;  /* 0x000000ffff297224 */ /* 0x000fe400078e00ff */
[----:B------:R-:W-:-:S05]  /*2780*/  IMAD R39, R39, c[0x0][0x1c0], R22 ;  /* 0x0000700027277a24 */ /* 0x000fca00078e0216 */
[----:B------:R-:W-:-:S13]  /*2790*/  ISETP.GE.U32.AND P2, PT, R39, c[0x0][0x1c0], PT ;  /* 0x0000700027007a0c */ /* 0x000fda0003f46070 */
[----:B------:R-:W-:Y:S02]  /*27a0*/  @P2 IADD3 R39, R39, -c[0x0][0x1c0], RZ ;  /* 0x8000700027272a10 */ /* 0x000fe40007ffe0ff */
[----:B------:R-:W-:Y:S02]  /*27b0*/  @P2 IADD3 R40, R40, 0x1, RZ ;  /* 0x0000000128282810 */ /* 0x000fe40007ffe0ff */
[----:B------:R-:W-:-:S13]  /*27c0*/  ISETP.GE.U32.AND P3, PT, R39, c[0x0][0x1c0], PT ;  /* 0x0000700027007a0c */ /* 0x000fda0003f66070 */
[----:B------:R-:W-:Y:S02]  /*27d0*/  @P3 IADD3 R40, R40, 0x1, RZ ;  /* 0x0000000128283810 */ /* 0x000fe40007ffe0ff */
[----:B------:R-:W-:Y:S02]  /*27e0*/  @!P4 LOP3.LUT R40, RZ, c[0x0][0x1c0], RZ, 0x33, !PT ;  /* 0x00007000ff28ca12 */ /* 0x000fe400078e33ff */
.L_x_55:
[----:B------:R-:W-:Y:S05]  /*27f0*/  BSYNC B4 ;  /* 0x0000000000047941 */ /* 0x000fea0003800000 */
.L_x_53:
        /* <DEDUP_REMOVED lines=11> */
.L_x_57:
        /* <DEDUP_REMOVED lines=19> */
.L_x_58:
[----:B------:R-:W-:Y:S05]  /*29e0*/  BSYNC B4 ;  /* 0x0000000000047941 */ /* 0x000fea0003800000 */
.L_x_56:
[----:B------:R-:W-:Y:S01]  /*29f0*/  MOV R39, R41 ;  /* 0x0000002900277202 */ /* 0x000fe20000000f00 */
[----:B------:R-:W-:Y:S01]  /*2a00*/  IMAD R3, R31, c[0x0][0x190], RZ ;  /* 0x000064001f037a24 */ /* 0x000fe200078e02ff */
[----:B------:R-:W-:Y:S01]  /*2a10*/  ULDC.64 UR6, c[0x0][0x118] ;  /* 0x0000460000067ab9 */ /* 0x000fe20000000a00 */
[----:B------:R-:W-:Y:S02]  /*2a20*/  IMAD.MOV.U32 R38, RZ, RZ, R40 ;  /* 0x000000ffff267224 */ /* 0x000fe400078e0028 */
[C---:B------:R-:W-:Y:S02]  /*2a30*/  IMAD R3, R30.reuse, c[0x0][0x194], R3 ;  /* 0x000065001e037a24 */ /* 0x040fe400078e0203 */
[----:B------:R-:W-:-:S04]  /*2a40*/  IMAD.WIDE.U32 R38, R30, c[0x0][0x190], R38 ;  /* 0x000064001e267a25 */ /* 0x000fc800078e0026 */
[----:B------:R-:W-:Y:S02]  /*2a50*/  IMAD.IADD R3, R3, 0x1, R39 ;  /* 0x0000000103037824 */ /* 0x000fe400078e0227 */
[----:B------:R-:W-:Y:S02]  /*2a60*/  IMAD.MOV.U32 R40, RZ, RZ, R44 ;  /* 0x000000ffff287224 */ /* 0x000fe400078e002c */
[----:B------:R-:W-:Y:S02]  /*2a70*/  IMAD R3, R3, c[0x0][0x198], RZ ;  /* 0x0000660003037a24 */ /* 0x000fe400078e02ff */
[----:B------:R-:W-:Y:S02]  /*2a80*/  IMAD.MOV.U32 R41, RZ, RZ, R45 ;  /* 0x000000ffff297224 */ /* 0x000fe400078e002d */
[C---:B------:R-:W-:Y:S02]  /*2a90*/  IMAD R3, R38.reuse, c[0x0][0x19c], R3 ;  /* 0x0000670026037a24 */ /* 0x040fe400078e0203 */
[----:B------:R-:W-:-:S04]  /*2aa0*/  IMAD.WIDE.U32 R40, R38, c[0x0][0x198], R40 ;  /* 0x0000660026287a25 */ /* 0x000fc800078e0028 */
[----:B------:R-:W-:Y:S02]  /*2ab0*/  IMAD.IADD R3, R41, 0x1, R3 ;  /* 0x0000000129037824 */ /* 0x000fe400078e0203 */
[----:B------:R-:W-:Y:S02]  /*2ac0*/  IMAD R43, R37, c[0x0][0x170], RZ ;  /* 0x00005c00252b7a24 */ /* 0x000fe400078e02ff */
[----:B------:R-:W-:-:S04]  /*2ad0*/  IMAD.WIDE.U32 R38, R36, c[0x0][0x170], R6 ;  /* 0x00005c0024267a25 */ /* 0x000fc800078e0006 */
[----:B------:R-:W-:Y:S01]  /*2ae0*/  IMAD R3, R3, c[0x0][0x1d0], RZ ;  /* 0x0000740003037a24 */ /* 0x000fe200078e02ff */
[----:B------:R-:W-:Y:S01]  /*2af0*/  IADD3 R38, P1, R38, 0x1, RZ ;  /* 0x0000000126267810 */ /* 0x000fe20007f3e0ff */
[----:B------:R-:W-:Y:S02]  /*2b00*/  IMAD R43, R36, c[0x0][0x174], R43 ;  /* 0x00005d00242b7a24 */ /* 0x000fe400078e022b */
[----:B------:R-:W-:-:S03]  /*2b10*/  IMAD.WIDE.U32 R44, R40, c[0x0][0x1d0], R8 ;  /* 0x00007400282c7a25 */ /* 0x000fc600078e0008 */
[----:B------:R-:W-:Y:S01]  /*2b20*/  IADD3.X R39, R43, R39, RZ, P1, !PT ;  /* 0x000000272b277210 */ /* 0x000fe20000ffe4ff */
[----:B------:R-:W-:-:S04]  /*2b30*/  IMAD R3, R40, c[0x0][0x1d4], R3 ;  /* 0x0000750028037a24 */ /* 0x000fc800078e0203 */
        /* <DEDUP_REMOVED lines=8> */
[----:B------:R-:W-:Y:S01]  /*2bc0*/  PRMT R12, R12, 0x8880, RZ ;  /* 0x000088800c0c7816 */ /* 0x000fe200000000ff */
[----:B--2---:R-:W-:-:S05]  /*2bd0*/  IMAD.MOV R3, RZ, RZ, -R38 ;  /* 0x000000ffff037224 */ /* 0x004fca00078e0a26 */
[----:B------:R-:W-:-:S04]  /*2be0*/  ISETP.NE.AND P1, PT, R12, R3, PT ;  /* 0x000000030c00720c */ /* 0x000fc80003f25270 */
[----:B------:R-:W-:-:S04]  /*2bf0*/  SEL R12, RZ, 0x1, !P1 ;  /* 0x00000001ff0c7807 */ /* 0x000fc80004800000 */
.L_x_49:
[----:B------:R-:W-:Y:S05]  /*2c00*/  BSYNC B3 ;  /* 0x0000000000037941 */ /* 0x000fea0003800000 */
.L_x_48:
[----:B------:R-:W-:Y:S02]  /*2c10*/  ISETP.NE.U32.AND P2, PT, R19, 0x2, PT ;  /* 0x000000021300780c */ /* 0x000fe40003f45070 */
[----:B------:R-:W-:Y:S02]  /*2c20*/  ISETP.NE.U32.AND P1, PT, R20, RZ, PT ;  /* 0x000000ff1400720c */ /* 0x000fe40003f25070 */
[----:B------:R-:W-:Y:S02]  /*2c30*/  ISETP.NE.AND.EX P2, PT, RZ, RZ, PT, P2 ;  /* 0x000000ffff00720c */ /* 0x000fe40003f45320 */
[C---:B------:R-:W-:Y:S02]  /*2c40*/  IADD3 R38, P3, R6.reuse, 0x3, RZ ;  /* 0x0000000306267810 */ /* 0x040fe40007f7e0ff */
[----:B------:R-:W-:Y:S02]  /*2c50*/  ISETP.NE.OR.EX P1, PT, R21, RZ, !P2, P1 ;  /* 0x000000ff1500720c */ /* 0x000fe40005725710 */
[----:B------:R-:W-:Y:S01]  /*2c60*/  IADD3 R43, P4, R6, 0x2, RZ ;  /* 0x00000002062b7810 */ /* 0x000fe20007f9e0ff */
[----:B------:R-:W-:-:S03]  /*2c70*/  IMAD.X R3, RZ, RZ, R7, P3 ;  /* 0x000000ffff037224 */ /* 0x000fc600018e0607 */
[----:B------:R-:W-:Y:S01]  /*2c80*/  SEL R43, R43, R38, !P2 ;  /* 0x000000262b2b7207 */ /* 0x000fe20005000000 */
[----:B------:R-:W-:-:S05]  /*2c90*/  IMAD.X R44, RZ, RZ, R7, P4 ;  /* 0x000000ffff2c7224 */ /* 0x000fca00020e0607 */
[----:B------:R-:W-:Y:S01]  /*2ca0*/  SEL R44, R44, R3, !P2 ;  /* 0x000000032c2c7207 */ /* 0x000fe20005000000 */
[----:B------:R-:W-:Y:S05]  /*2cb0*/  @P1 BRA `(.L_x_36) ;  /* 0x0000085000001947 */ /* 0x000fea0003800000 */
        /* <DEDUP_REMOVED lines=9> */
[----:B------:R-:W-:Y:S05]  /*2d50*/  CALL.REL.NOINC `($__internal_1_$__cuda_sm20_rem_s64) ;  /* 0x0000332000007944 */ /* 0x000fea0003c00000 */
[----:B------:R-:W-:-:S04]  /*2d60*/  ISETP.NE.U32.AND P2, PT, R40, RZ, PT ;  /* 0x000000ff2800720c */ /* 0x000fc80003f45070 */
[----:B------:R-:W-:Y:S01]  /*2d70*/  ISETP.NE.AND.EX P2, PT, R41, RZ, PT, P2 ;  /* 0x000000ff2900720c */ /* 0x000fe20003f45320 */
[----:B------:R-:W-:Y:S07]  /*2d80*/  BRA `(.L_x_61) ;  /* 0x0000013000007947 */ /* 0x000fee0003800000 */
.L_x_60:
        /* <DEDUP_REMOVED lines=19> */
.L_x_61:
[----:B------:R-:W-:Y:S05]  /*2ec0*/  BSYNC B3 ;  /* 0x0000000000037941 */ /* 0x000fea0003800000 */
.L_x_59:
[----:B------:R-:W-:-:S05]  /*2ed0*/  IADD3 R43, P3, R6, 0x3, RZ ;  /* 0x00000003062b7810 */ /* 0x000fca0007f7e0ff */
[----:B------:R-:W-:Y:S01]  /*2ee0*/  IMAD.X R44, RZ, RZ, R7, P3 ;  /* 0x000000ffff2c7224 */ /* 0x000fe200018e0607 */
[----:B------:R-:W-:Y:S05]  /*2ef0*/  @P2 BRA `(.L_x_36) ;  /* 0x0000061000002947 */ /* 0x000fea0003800000 */
[----:B------:R-:W-:Y:S01]  /*2f00*/  BSSY B3, `(.L_x_62) ;  /* 0x000001e000037945 */ /* 0x000fe20003800000 */
[----:B------:R-:W-:Y:S05]  /*2f10*/  @!P0 BRA `(.L_x_63) ;  /* 0x0000009000008947 */ /* 0x000fea0003800000 */
[----:B------:R-:W-:Y:S01]  /*2f20*/  IMAD.MOV.U32 R54, RZ, RZ, R22 ;  /* 0x000000ffff367224 */ /* 0x000fe200078e0016 */
[----:B------:R-:W-:Y:S01]  /*2f30*/  MOV R55, c[0x0][0x1c0] ;  /* 0x0000700000377a02 */ /* 0x000fe20000000f00 */
[----:B------:R-:W-:Y:S01]  /*2f40*/  IMAD.MOV.U32 R56, RZ, RZ, R42 ;  /* 0x000000ffff387224 */ /* 0x000fe200078e002a */
[----:B------:R-:W-:Y:S01]  /*2f50*/  MOV R3, 0x2f80 ;  /* 0x00002f8000037802 */ /* 0x000fe20000000f00 */
[----:B------:R-:W-:Y:S02]  /*2f60*/  IMAD.MOV.U32 R53, RZ, RZ, c[0x0][0x1c4] ;  /* 0x00007100ff357624 */ /* 0x000fe400078e00ff */
[----:B------:R-:W-:Y:S05]  /*2f70*/  CALL.REL.NOINC `($__internal_0_$__cuda_sm20_div_s64) ;  /* 0x00002bc000007944 */ /* 0x000fea0003c00000 */
[----:B------:R-:W-:Y:S02]  /*2f80*/  IMAD.MOV.U32 R40, RZ, RZ, R54 ;  /* 0x000000ffff287224 */ /* 0x000fe400078e0036 */
[----:B------:R-:W-:Y:S01]  /*2f90*/  IMAD.MOV.U32 R41, RZ, RZ, R55 ;  /* 0x000000ffff297224 */ /* 0x000fe200078e0037 */
[----:B------:R-:W-:Y:S05]  /*2fa0*/  BRA `(.L_x_64) ;  /* 0x0000013000007947 */ /* 0x000fea0003800000 */
.L_x_63:
        /* <DEDUP_REMOVED lines=19> */
.L_x_64:
[----:B------:R-:W-:Y:S05]  /*30e0*/  BSYNC B3 ;  /* 0x0000000000037941 */ /* 0x000fea0003800000 */
.L_x_62:
        /* <DEDUP_REMOVED lines=11> */
.L_x_66:
        /* <DEDUP_REMOVED lines=19> */
.L_x_67:
[----:B------:R-:W-:Y:S05]  /*32d0*/  BSYNC B3 ;  /* 0x0000000000037941 */ /* 0x000fea0003800000 */
.L_x_65:
[----:B------:R-:W-:Y:S01]  /*32e0*/  IMAD R3, R31, c[0x0][0x190], RZ ;  /* 0x000064001f037a24 */ /* 0x000fe200078e02ff */
[----:B------:R-:W-:Y:S01]  /*32f0*/  ULDC.64 UR6, c[0x0][0x118] ;  /* 0x0000460000067ab9 */ /* 0x000fe20000000a00 */
[----:B------:R-:W-:Y:S02]  /*3300*/  IMAD.MOV.U32 R38, RZ, RZ, R40 ;  /* 0x000000ffff267224 */ /* 0x000fe400078e0028 */
[----:B------:R-:W-:Y:S02]  /*3310*/  IMAD.MOV.U32 R39, RZ, RZ, R41 ;  /* 0x000000ffff277224 */ /* 0x000fe400078e0029 */
[C---:B------:R-:W-:Y:S02]  /*3320*/  IMAD R3, R30.reuse, c[0x0][0x194], R3 ;  /* 0x000065001e037a24 */ /* 0x040fe400078e0203 */
[----:B------:R-:W-:-:S04]  /*3330*/  IMAD.WIDE.U32 R38, R30, c[0x0][0x190], R38 ;  /* 0x000064001e267a25 */ /* 0x000fc800078e0026 */
[----:B------:R-:W-:Y:S01]  /*3340*/  IMAD.MOV.U32 R40, RZ, RZ, R44 ;  /* 0x000000ffff287224 */ /* 0x000fe200078e002c */
[----:B------:R-:W-:Y:S01]  /*3350*/  IADD3 R3, R3, R39, RZ ;  /* 0x0000002703037210 */ /* 0x000fe20007ffe0ff */
[----:B------:R-:W-:Y:S02]  /*3360*/  IMAD.MOV.U32 R41, RZ, RZ, R45 ;  /* 0x000000ffff297224 */ /* 0x000fe400078e002d */
[----:B------:R-:W-:Y:S02]  /*3370*/  IMAD R43, R37, c[0x0][0x170], RZ ;  /* 0x00005c00252b7a24 */ /* 0x000fe400078e02ff */
[----:B------:R-:W-:Y:S02]  /*3380*/  IMAD R3, R3, c[0x0][0x198], RZ ;  /* 0x0000660003037a24 */ /* 0x000fe400078e02ff */
[----:B------:R-:W-:-:S04]  /*3390*/  IMAD.WIDE.U32 R40, R38, c[0x0][0x198], R40 ;  /* 0x0000660026287a25 */ /* 0x000fc800078e0028 */
[----:B------:R-:W-:Y:S02]  /*33a0*/  IMAD R3, R38, c[0x0][0x19c], R3 ;  /* 0x0000670026037a24 */ /* 0x000fe400078e0203 */
[----:B------:R-:W-:-:S04]  /*33b0*/  IMAD.WIDE.U32 R38, R36, c[0x0][0x170], R6 ;  /* 0x00005c0024267a25 */ /* 0x000fc800078e0006 */
[----:B------:R-:W-:Y:S01]  /*33c0*/  IMAD.IADD R3, R41, 0x1, R3 ;  /* 0x0000000129037824 */ /* 0x000fe200078e0203 */
[----:B------:R-:W-:Y:S01]  /*33d0*/  IADD3 R38, P1, R38, 0x2, RZ ;  /* 0x0000000226267810 */ /* 0x000fe20007f3e0ff */
[----:B------:R-:W-:-:S04]  /*33e0*/  IMAD.WIDE.U32 R44, R40, c[0x0][0x1d0], R8 ;  /* 0x00007400282c7a25 */ /* 0x000fc800078e0008 */
[----:B------:R-:W-:Y:S02]  /*33f0*/  IMAD R3, R3, c[0x0][0x1d0], RZ ;  /* 0x0000740003037a24 */ /* 0x000fe400078e02ff */
[----:B------:R-:W-:Y:S02]  /*3400*/  IMAD R43, R36, c[0x0][0x174], R43 ;  /* 0x00005d00242b7a24 */ /* 0x000fe400078e022b */
[----:B------:R-:W-:Y:S02]  /*3410*/  IMAD R3, R40, c[0x0][0x1d4], R3 ;  /* 0x0000750028037a24 */ /* 0x000fe400078e0203 */
[----:B------:R-:W-:-:S03]  /*3420*/  IMAD.X R39, R43, 0x1, R39, P1 ;  /* 0x000000012b277824 */ /* 0x000fc600008e0627 */
[----:B------:R-:W-:Y:S01]  /*3430*/  IADD3 R3, R45, R3, RZ ;  /* 0x000000032d037210 */ /* 0x000fe20007ffe0ff */
[----:B------:R-:W-:-:S04]  /*3440*/  IMAD.WIDE.U32 R38, R44, c[0x0][0x1d8], R38 ;  /* 0x000076002c267a25 */ /* 0x000fc800078e0026 */
[----:B------:R-:W-:Y:S01]  /*3450*/  IMAD R3, R3, c[0x0][0x1d8], RZ ;  /* 0x0000760003037a24 */ /* 0x000fe200078e02ff */
[----:B------:R-:W-:-:S03]  /*3460*/  IADD3 R38, P1, R38, c[0x0][0x168], RZ ;  /* 0x00005a0026267a10 */ /* 0x000fc60007f3e0ff */
[----:B------:R-:W-:-:S05]  /*3470*/  IMAD R3, R44, c[0x0][0x1dc], R3 ;  /* 0x000077002c037a24 */ /* 0x000fca00078e0203 */
[----:B------:R-:W-:-:S05]  /*3480*/  IADD3.X R39, R39, c[0x0][0x16c], R3, P1, !PT ;  /* 0x00005b0027277a10 */ /* 0x000fca0000ffe403 */
[----:B------:R-:W2:Y:S01]  /*3490*/  LDG.E.S8 R38, [R38.64] ;  /* 0x0000000626267981 */ /* 0x000ea2000c1e1300 */
[----:B------:R-:W-:Y:S02]  /*34a0*/  LOP3.LUT R12, R12, 0xffff, RZ, 0xc0, !PT ;  /* 0x0000ffff0c0c7812 */ /* 0x000fe400078ec0ff */
[----:B------:R-:W-:Y:S02]  /*34b0*/  IADD3 R43, P2, R6, 0x3, RZ ;  /* 0x00000003062b7810 */ /* 0x000fe40007f5e0ff */
[----:B------:R-:W-:-:S03]  /*34c0*/  PRMT R12, R12, 0x8880, RZ ;  /* 0x000088800c0c7816 */ /* 0x000fc600000000ff */
[----:B------:R-:W-:Y:S02]  /*34d0*/  IMAD.X R44, RZ, RZ, R7, P2 ;  /* 0x000000ffff2c7224 */ /* 0x000fe400010e0607 */
[----:B--2---:R-:W-:-:S05]  /*34e0*/  IMAD.MOV R3, RZ, RZ, -R38 ;  /* 0x000000ffff037224 */ /* 0x004fca00078e0a26 */
[----:B------:R-:W-:-:S04]  /*34f0*/  ISETP.NE.AND P1, PT, R12, R3, PT ;  /* 0x000000030c00720c */ /* 0x000fc80003f25270 */
[----:B------:R-:W-:-:S04]  /*3500*/  SEL R12, RZ, 0x1, !P1 ;  /* 0x00000001ff0c7807 */ /* 0x000fc80004800000 */
.L_x_36:
[----:B------:R-:W-:Y:S05]  /*3510*/  BSYNC B2 ;  /* 0x0000000000027941 */ /* 0x000fea0003800000 */
.L_x_35:
[----:B------:R-:W-:Y:S01]  /*3520*/  ULDC.64 UR6, c[0x0][0x1d8] ;  /* 0x0000760000067ab9 */ /* 0x000fe20000000a00 */
[----:B------:R-:W-:Y:S01]  /*3530*/  IADD3 R3, P1, -R28, -0x2, RZ ;  /* 0xfffffffe1c037810 */ /* 0x000fe20007f3e1ff */
[----:B------:R-:W-:Y:S02]  /*3540*/  ULOP3.LUT UR6, URZ, UR6, URZ, 0x33, !UPT ;  /* 0x000000063f067292 */ /* 0x000fe4000f8e333f */
[----:B------:R-:W-:Y:S01]  /*3550*/  ULOP3.LUT UR7, URZ, UR7, URZ, 0x33, !UPT ;  /* 0x000000073f077292 */ /* 0x000fe2000f8e333f */
[----:B------:R-:W-:-:S03]  /*3560*/  IADD3.X R38, ~R29, -0x1, RZ, P1, !PT ;  /* 0xffffffff1d267810 */ /* 0x000fc60000ffe5ff */
[----:B------:R-:W-:-:S04]  /*3570*/  ISETP.GT.U32.AND P1, PT, R3, UR6, PT ;  /* 0x0000000603007c0c */ /* 0x000fc8000bf24070 */
[----:B------:R-:W-:-:S04]  /*3580*/  ISETP.GT.AND.EX P1, PT, R38, UR7, PT, P1 ;  /* 0x0000000726007c0c */ /* 0x000fc8000bf24310 */
[----:B------:R-:W-:Y:S02]  /*3590*/  SEL R3, R3, UR6, P1 ;  /* 0x0000000603037c07 */ /* 0x000fe40008800000 */
[----:B------:R-:W-:Y:S02]  /*35a0*/  SEL R38, R38, UR7, P1 ;  /* 0x0000000726267c07 */ /* 0x000fe40008800000 */
[----:B------:R-:W-:-:S04]  /*35b0*/  IADD3 R3, P2, P3, -R3, -0x2, -R6 ;  /* 0xfffffffe03037810 */ /* 0x000fc80007b5e906 */
[----:B------:R-:W-:Y:S02]  /*35c0*/  ISETP.GE.U32.AND P1, PT, R3, 0x3, PT ;  /* 0x000000030300780c */ /* 0x000fe40003f26070 */
[----:B------:R-:W-:-:S04]  /*35d0*/  IADD3.X R3, ~R38, -0x1, ~R7, P2, P3 ;  /* 0xffffffff26037810 */ /* 0x000fc800017e6d07 */
[----:B------:R-:W-:-:S13]  /*35e0*/  ISETP.GE.U32.AND.EX P1, PT, R3, RZ, PT, P1 ;  /* 0x000000ff0300720c */ /* 0x000fda0003f26110 */
[----:B------:R-:W-:Y:S05]  /*35f0*/  @!P1 BRA `(.L_x_31) ;  /* 0x000023a000009947 */ /* 0x000fea0003800000 */
[----:B------:R-:W-:Y:S01]  /*3600*/  IADD3 R51, P5, RZ, -R43, RZ ;  /* 0x8000002bff337210 */ /* 0x000fe20007fbe0ff */
[----:B------:R-:W-:Y:S01]  /*3610*/  IMAD.MOV.U32 R38, RZ, RZ, R34 ;  /* 0x000000ffff267224 */ /* 0x000fe200078e0022 */
[C---:B------:R-:W-:Y:S01]  /*3620*/  IADD3 R49, P4, R43.reuse, 0x1, RZ ;  /* 0x000000012b317810 */ /* 0x040fe20007f9e0ff */
[----:B------:R-:W-:Y:S01]  /*3630*/  IMAD.MOV.U32 R39, RZ, RZ, R35 ;  /* 0x000000ffff277224 */ /* 0x000fe200078e0023 */
[C---:B------:R-:W-:Y:S02]  /*3640*/  IADD3 R47, P1, R43.reuse, 0x2, RZ ;  /* 0x000000022b2f7810 */ /* 0x040fe40007f3e0ff */
[----:B------:R-:W-:Y:S01]  /*3650*/  IADD3.X R50, RZ, ~R44, RZ, P5, !PT ;  /* 0x8000002cff327210 */ /* 0x000fe20002ffe4ff */
[--C-:B------:R-:W-:Y:S01]  /*3660*/  IMAD.X R40, RZ, RZ, R44.reuse, P4 ;  /* 0x000000ffff287224 */ /* 0x100fe200020e062c */
[----:B------:R-:W-:Y:S01]  /*3670*/  IADD3 R49, P3, RZ, -R49, RZ ;  /* 0x80000031ff317210 */ /* 0x000fe20007f7e0ff */
[----:B------:R-:W-:Y:S01]  /*3680*/  IMAD.X R46, RZ, RZ, R44, P1 ;  /* 0x000000ffff2e7224 */ /* 0x000fe200008e062c */
[----:B------:R-:W-:Y:S01]  /*3690*/  IADD3 R3, P2, R43, 0x3, RZ ;  /* 0x000000032b037810 */ /* 0x000fe20007f5e0ff */
[----:B------:R-:W-:Y:S01]  /*36a0*/  IMAD R50, R50, c[0x0][0x1b8], RZ ;  /* 0x00006e0032327a24 */ /* 0x000fe200078e02ff */
[----:B------:R-:W-:Y:S01]  /*36b0*/  IADD3 R47, P5, RZ, -R47, RZ ;  /* 0x8000002fff2f7210 */ /* 0x000fe20007fbe0ff */
[----:B------:R-:W-:Y:S01]  /*36c0*/  IMAD.X R48, RZ, RZ, ~R40, P3 ;  /* 0x000000ffff307224 */ /* 0x000fe200018e0e28 */
[----:B------:R-:W-:Y:S01]  /*36d0*/  IADD3 R3, P4, RZ, -R3, RZ ;  /* 0x80000003ff037210 */ /* 0x000fe20007f9e0ff */
[----:B------:R-:W-:-:S04]  /*36e0*/  IMAD.WIDE.U32 R40, R51, c[0x0][0x1b8], R38 ;  /* 0x00006e0033287a25 */ /* 0x000fc800078e0026 */
[----:B------:R-:W-:Y:S02]  /*36f0*/  IMAD.X R45, RZ, RZ, R44, P2 ;  /* 0x000000ffff2d7224 */ /* 0x000fe400010e062c */
[----:B------:R-:W-:Y:S01]  /*3700*/  IMAD R51, R51, c[0x0][0x1bc], R50 ;  /* 0x00006f0033337a24 */ /* 0x000fe200078e0232 */
[----:B------:R-:W-:Y:S01]  /*3710*/  IADD3.X R50, RZ, ~R46, RZ, P5, !PT ;  /* 0x8000002eff327210 */ /* 0x000fe20002ffe4ff */
[----:B------:R-:W-:Y:S02]  /*3720*/  IMAD.X R52, RZ, RZ, ~R45, P4 ;  /* 0x000000ffff347224 */ /* 0x000fe400020e0e2d */
[----:B------:R-:W-:Y:S02]  /*3730*/  IMAD.MOV.U32 R45, RZ, RZ, R40 ;  /* 0x000000ffff2d7224 */ /* 0x000fe400078e0028 */
[----:B------:R-:W-:Y:S02]  /*3740*/  IMAD R48, R48, c[0x0][0x1b8], RZ ;  /* 0x00006e0030307a24 */ /* 0x000fe400078e02ff */
[----:B------:R-:W-:-:S02]  /*3750*/  IMAD R40, R50, c[0x0][0x1b8], RZ ;  /* 0x00006e0032287a24 */ /* 0x000fc400078e02ff */
[----:B------:R-:W-:Y:S02]  /*3760*/  IMAD.IADD R46, R41, 0x1, R51 ;  /* 0x00000001292e7824 */ /* 0x000fe400078e0233 */
[----:B------:R-:W-:Y:S02]  /*3770*/  IMAD R50, R52, c[0x0][0x1b8], RZ ;  /* 0x00006e0034327a24 */ /* 0x000fe400078e02ff */
[----:B------:R-:W-:Y:S02]  /*3780*/  IMAD R51, R49, c[0x0][0x1bc], R48 ;  /* 0x00006f0031337a24 */ /* 0x000fe400078e0230 */
[----:B------:R-:W-:Y:S02]  /*3790*/  IMAD R53, R47, c[0x0][0x1bc], R40 ;  /* 0x00006f002f357a24 */ /* 0x000fe400078e0228 */
[----:B------:R-:W-:-:S04]  /*37a0*/  IMAD.WIDE.U32 R48, R49, c[0x0][0x1b8], R38 ;  /* 0x00006e0031307a25 */ /* 0x000fc800078e0026 */
[----:B------:R-:W-:-:S04]  /*37b0*/  IMAD.WIDE.U32 R40, R47, c[0x0][0x1b8], R38 ;  /* 0x00006e002f287a25 */ /* 0x000fc800078e0026 */
[----:B------:R-:W-:-:S04]  /*37c0*/  IMAD.WIDE.U32 R38, R3, c[0x0][0x1b8], R38 ;  /* 0x00006e0003267a25 */ /* 0x000fc800078e0026 */
[----:B------:R-:W-:Y:S02]  /*37d0*/  IMAD R3, R3, c[0x0][0x1bc], R50 ;  /* 0x00006f0003037a24 */ /* 0x000fe400078e0232 */
[----:B------:R-:W-:Y:S01]  /*37e0*/  IMAD.MOV.U32 R47, RZ, RZ, R48 ;  /* 0x000000ffff2f7224 */ /* 0x000fe200078e0030 */
[----:B------:R-:W-:Y:S01]  /*37f0*/  IADD3 R48, R49, R51, RZ ;  /* 0x0000003331307210 */ /* 0x000fe20007ffe0ff */
[----:B------:R-:W-:Y:S02]  /*3800*/  IMAD.MOV.U32 R49, RZ, RZ, R40 ;  /* 0x000000ffff317224 */ /* 0x000fe400078e0028 */
[----:B------:R-:W-:Y:S02]  /*3810*/  IMAD.IADD R50, R41, 0x1, R53 ;  /* 0x0000000129327824 */ /* 0x000fe400078e0235 */
[----:B------:R-:W-:Y:S02]  /*3820*/  IMAD.MOV.U32 R51, RZ, RZ, R38 ;  /* 0x000000ffff337224 */ /* 0x000fe400078e0026 */
[----:B------:R-:W-:-:S02]  /*3830*/  IMAD.IADD R52, R39, 0x1, R3 ;  /* 0x0000000127347824 */ /* 0x000fc400078e0203 */
.L_x_112:
        /* <DEDUP_REMOVED lines=17> */
.L_x_71:
[----:B------:R-:W0:Y:S01]  /*3950*/  I2F.U32.RP R40, c[0x0][0x1c8] ;  /* 0x0000720000287b06 */ /* 0x000e220000209000 */
[----:B------:R-:W-:Y:S01]  /*3960*/  HFMA2.MMA R38, -RZ, RZ, 0, 0 ;  /* 0x00000000ff267435 */ /* 0x000fe200000001ff */
        /* <DEDUP_REMOVED lines=17> */
.L_x_72:
[----:B------:R-:W-:Y:S05]  /*3a80*/  BSYNC B3 ;  /* 0x0000000000037941 */ /* 0x000fea0003800000 */
.L_x_70:
        /* <DEDUP_REMOVED lines=12> */
.L_x_74:
        /* <DEDUP_REMOVED lines=10> */
[----:B------:R-:W-:Y:S01]  /*3bf0*/  IMAD.MOV.U32 R41, RZ, RZ, RZ ;  /* 0x000000ffff297224 */ /* 0x000fe200078e00ff */
[----:B------:R-:W-:-:S05]  /*3c00*/  IADD3 R39, -R40, RZ, RZ ;  /* 0x000000ff28277210 */ /* 0x000fca0007ffe1ff */
[----:B------:R-:W-:-:S05]  /*3c10*/  IMAD R39, R39, c[0x0][0x1c0], R22 ;  /* 0x0000700027277a24 */ /* 0x000fca00078e0216 */
[----:B------:R-:W-:-:S13]  /*3c20*/  ISETP.GE.U32.AND P2, PT, R39, c[0x0][0x1c0], PT ;  /* 0x0000700027007a0c */ /* 0x000fda0003f46070 */
[----:B------:R-:W-:Y:S02]  /*3c30*/  @P2 IADD3 R39, R39, -c[0x0][0x1c0], RZ ;  /* 0x8000700027272a10 */ /* 0x000fe40007ffe0ff */
[----:B------:R-:W-:Y:S02]  /*3c40*/  @P2 IADD3 R40, R40, 0x1, RZ ;  /* 0x0000000128282810 */ /* 0x000fe40007ffe0ff */
[----:B------:R-:W-:-:S13]  /*3c50*/  ISETP.GE.U32.AND P3, PT, R39, c[0x0][0x1c0], PT ;  /* 0x0000700027007a0c */ /* 0x000fda0003f66070 */
[----:B------:R-:W-:Y:S02]  /*3c60*/  @P3 IADD3 R40, R40, 0x1, RZ ;  /* 0x0000000128283810 */ /* 0x000fe40007ffe0ff */
[----:B------:R-:W-:Y:S02]  /*3c70*/  @!P4 LOP3.LUT R40, RZ, c[0x0][0x1c0], RZ, 0x33, !PT ;  /* 0x00007000ff28ca12 */ /* 0x000fe400078e33ff */
.L_x_75:
[----:B------:R-:W-:Y:S05]  /*3c80*/  BSYNC B3 ;  /* 0x0000000000037941 */ /* 0x000fea0003800000 */
.L_x_73:
        /* <DEDUP_REMOVED lines=13> */
.L_x_77:
        /* <DEDUP_REMOVED lines=8> */
[----:B------:R-:W-:-:S04]  /*3de0*/  IMAD.HI.U32 R54, R39, R53, R38 ;  /* 0x0000003527367227 */ /* 0x000fc800078e0026 */
[----:B------:R-:W-:Y:S02]  /*3df0*/  IMAD.MOV.U32 R39, RZ, RZ, RZ ;  /* 0x000000ffff277224 */ /* 0x000fe400078e00ff */
[----:B------:R-:W-:-:S05]  /*3e00*/  IMAD.HI.U32 R38, R54, R45, RZ ;  /* 0x0000002d36267227 */ /* 0x000fca00078e00ff */
        /* <DEDUP_REMOVED lines=8> */
.L_x_78:
[----:B------:R-:W-:Y:S05]  /*3e90*/  BSYNC B3 ;  /* 0x0000000000037941 */ /* 0x000fea0003800000 */
.L_x_76:
[----:B------:R-:W-:Y:S01]  /*3ea0*/  IMAD R3, R31, c[0x0][0x190], RZ ;  /* 0x000064001f037a24 */ /* 0x000fe200078e02ff */
[----:B------:R-:W-:Y:S01]  /*3eb0*/  ULDC.64 UR6, c[0x0][0x118] ;  /* 0x0000460000067ab9 */ /* 0x000fe20000000a00 */
[----:B------:R-:W-:-:S04]  /*3ec0*/  IMAD.WIDE.U32 R40, R30, c[0x0][0x190], R40 ;  /* 0x000064001e287a25 */ /* 0x000fc800078e0028 */
[----:B------:R-:W-:Y:S02]  /*3ed0*/  IMAD R3, R30, c[0x0][0x194], R3 ;  /* 0x000065001e037a24 */ /* 0x000fe400078e0203 */
[----:B------:R-:W-:-:S04]  /*3ee0*/  IMAD.WIDE.U32 R38, R40, c[0x0][0x198], R38 ;  /* 0x0000660028267a25 */ /* 0x000fc800078e0026 */
[----:B------:R-:W-:-:S04]  /*3ef0*/  IMAD.IADD R3, R3, 0x1, R41 ;  /* 0x0000000103037824 */ /* 0x000fc800078e0229 */
[----:B------:R-:W-:-:S04]  /*3f00*/  IMAD R3, R3, c[0x0][0x198], RZ ;  /* 0x0000660003037a24 */ /* 0x000fc800078e02ff */
[----:B------:R-:W-:Y:S02]  /*3f10*/  IMAD R3, R40, c[0x0][0x19c], R3 ;  /* 0x0000670028037a24 */ /* 0x000fe400078e0203 */
[----:B------:R-:W-:-:S04]  /*3f20*/  IMAD.WIDE.U32 R40, R38, c[0x0][0x1d0], R8 ;  /* 0x0000740026287a25 */ /* 0x000fc800078e0008 */
[----:B------:R-:W-:Y:S02]  /*3f30*/  IMAD.IADD R3, R39, 0x1, R3 ;  /* 0x0000000127037824 */ /* 0x000fe400078e0203 */
[----:B------:R-:W-:Y:S02]  /*3f40*/  IMAD.MOV.U32 R39, RZ, RZ, R44 ;  /* 0x000000ffff277224 */ /* 0x000fe400078e002c */
[----:B------:R-:W-:-:S04]  /*3f50*/  IMAD R3, R3, c[0x0][0x1d0], RZ ;  /* 0x0000740003037a24 */ /* 0x000fc800078e02ff */
[----:B------:R-:W-:Y:S01]  /*3f60*/  IMAD R3, R38, c[0x0][0x1d4], R3 ;  /* 0x0000750026037a24 */ /* 0x000fe200078e0203 */
[----:B------:R-:W-:-:S03]  /*3f70*/  MOV R38, R43 ;  /* 0x0000002b00267202 */ /* 0x000fc60000000f00 */
[----:B------:R-:W-:Y:S02]  /*3f80*/  IMAD.IADD R3, R41, 0x1, R3 ;  /* 0x0000000129037824 */ /* 0x000fe400078e0203 */
[----:B------:R-:W-:-:S04]  /*3f90*/  IMAD.WIDE.U32 R38, R40, c[0x0][0x1d8], R38 ;  /* 0x0000760028267a25 */ /* 0x000fc800078e0026 */
[----:B------:R-:W-:Y:S01]  /*3fa0*/  IMAD R3, R3, c[0x0][0x1d8], RZ ;  /* 0x0000760003037a24 */ /* 0x000fe200078e02ff */
[----:B------:R-:W-:-:S03]  /*3fb0*/  IADD3 R38, P2, R26, R38, RZ ;  /* 0x000000261a267210 */ /* 0x000fc60007f5e0ff */
[----:B------:R-:W-:-:S05]  /*3fc0*/  IMAD R3, R40, c[0x0][0x1dc], R3 ;  /* 0x0000770028037a24 */ /* 0x000fca00078e0203 */
[----:B------:R-:W-:-:S05]  /*3fd0*/  IADD3.X R39, R15, R39, R3, P2, !PT ;  /* 0x000000270f277210 */ /* 0x000fca00017fe403 */
[----:B------:R-:W2:Y:S01]  /*3fe0*/  LDG.E.S8 R38, [R38.64] ;  /* 0x0000000626267981 */ /* 0x000ea2000c1e1300 */
[----:B------:R-:W-:-:S04]  /*3ff0*/  LOP3.LUT R12, R12, 0xffff, RZ, 0xc0, !PT ;  /* 0x0000ffff0c0c7812 */ /* 0x000fc800078ec0ff */
[----:B------:R-:W-:Y:S01]  /*4000*/  PRMT R12, R12, 0x8880, RZ ;  /* 0x000088800c0c7816 */ /* 0x000fe200000000ff */
[----:B--2---:R-:W-:-:S05]  /*4010*/  IMAD.MOV R3, RZ, RZ, -R38 ;  /* 0x000000ffff037224 */ /* 0x004fca00078e0a26 */
[----:B------:R-:W-:-:S04]  /*4020*/  ISETP.NE.AND P2, PT, R12, R3, PT ;  /* 0x000000030c00720c */ /* 0x000fc80003f45270 */
[----:B------:R-:W-:-:S04]  /*4030*/  SEL R12, RZ, 0x1, !P2 ;  /* 0x00000001ff0c7807 */ /* 0x000fc80005000000 */
.L_x_69:
[----:B------:R-:W-:Y:S05]  /*4040*/  BSYNC B2 ;  /* 0x0000000000027941 */ /* 0x000fea0003800000 */
.L_x_68:
[----:B------:R-:W-:Y:S01]  /*4050*/  BSSY B2, `(.L_x_79) ;  /* 0x000007e000027945 */ /* 0x000fe20003800000 */
        /* <DEDUP_REMOVED lines=14> */
.L_x_82:
        /* <DEDUP_REMOVED lines=19> */
.L_x_83:
[----:B------:R-:W-:Y:S05]  /*4270*/  BSYNC B3 ;  /* 0x0000000000037941 */ /* 0x000fea0003800000 */
.L_x_81:
[----:B------:R-:W-:Y:S05]  /*4280*/  @P2 BRA `(.L_x_80) ;  /* 0x000005a000002947 */ /* 0x000fea0003800000 */
[----:B------:R-:W-:Y:S01]  /*4290*/  BSSY B3, `(.L_x_84) ;  /* 0x000001e000037945 */ /* 0x000fe20003800000 */
[----:B------:R-:W-:Y:S05]  /*42a0*/  @!P0 BRA `(.L_x_85) ;  /* 0x0000009000008947 */ /* 0x000fea0003800000 */
[----:B------:R-:W-:Y:S01]  /*42b0*/  MOV R54, R22 ;  /* 0x0000001600367202 */ /* 0x000fe20000000f00 */
[----:B------:R-:W-:Y:S01]  /*42c0*/  IMAD.MOV.U32 R56, RZ, RZ, R42 ;  /* 0x000000ffff387224 */ /* 0x000fe200078e002a */
[----:B------:R-:W-:Y:S01]  /*42d0*/  MOV R3, 0x4310 ;  /* 0x0000431000037802 */ /* 0x000fe20000000f00 */
[----:B------:R-:W-:Y:S02]  /*42e0*/  IMAD.MOV.U32 R55, RZ, RZ, c[0x0][0x1c0] ;  /* 0x00007000ff377624 */ /* 0x000fe400078e00ff */
[----:B------:R-:W-:Y:S02]  /*42f0*/  IMAD.MOV.U32 R53, RZ, RZ, c[0x0][0x1c4] ;  /* 0x00007100ff357624 */ /* 0x000fe400078e00ff */
[----:B------:R-:W-:Y:S05]  /*4300*/  CALL.REL.NOINC `($__internal_0_$__cuda_sm20_div_s64) ;  /* 0x0000183000007944 */ /* 0x000fea0003c00000 */
[----:B------:R-:W-:Y:S01]  /*4310*/  IMAD.MOV.U32 R40, RZ, RZ, R54 ;  /* 0x000000ffff287224 */ /* 0x000fe200078e0036 */
[----:B------:R-:W-:Y:S01]  /*4320*/  MOV R41, R55 ;  /* 0x0000003700297202 */ /* 0x000fe20000000f00 */
[----:B------:R-:W-:Y:S05]  /*4330*/  BRA `(.L_x_86) ;  /* 0x0000013000007947 */ /* 0x000fea0003800000 */
.L_x_85:
        /* <DEDUP_REMOVED lines=19> */
.L_x_86:
[----:B------:R-:W-:Y:S05]  /*4470*/  BSYNC B3 ;  /* 0x0000000000037941 */ /* 0x000fea0003800000 */
.L_x_84:
        /* <DEDUP_REMOVED lines=13> */
.L_x_88:
        /* <DEDUP_REMOVED lines=19> */
.L_x_89:
[----:B------:R-:W-:Y:S05]  /*4680*/  BSYNC B3 ;  /* 0x0000000000037941 */ /* 0x000fea0003800000 */
.L_x_87:
[----:B------:R-:W-:Y:S01]  /*4690*/  IMAD R3, R31, c[0x0][0x190], RZ ;  /* 0x000064001f037a24 */ /* 0x000fe200078e02ff */
[----:B------:R-:W-:Y:S01]  /*46a0*/  ULDC.64 UR6, c[0x0][0x118] ;  /* 0x0000460000067ab9 */ /* 0x000fe20000000a00 */
[----:B------:R-:W-:-:S04]  /*46b0*/  IMAD.WIDE.U32 R40, R30, c[0x0][0x190], R40 ;  /* 0x000064001e287a25 */ /* 0x000fc800078e0028 */
[----:B------:R-:W-:Y:S02]  /*46c0*/  IMAD R3, R30, c[0x0][0x194], R3 ;  /* 0x000065001e037a24 */ /* 0x000fe400078e0203 */
[----:B------:R-:W-:-:S03]  /*46d0*/  IMAD.WIDE.U32 R38, R40, c[0x0][0x198], R38 ;  /* 0x0000660028267a25 */ /* 0x000fc600078e0026 */
[----:B------:R-:W-:-:S05]  /*46e0*/  IADD3 R3, R3, R41, RZ ;  /* 0x0000002903037210 */ /* 0x000fca0007ffe0ff */
[----:B------:R-:W-:-:S04]  /*46f0*/  IMAD R3, R3, c[0x0][0x198], RZ ;  /* 0x0000660003037a24 */ /* 0x000fc800078e02ff */
[----:B------:R-:W-:Y:S02]  /*4700*/  IMAD R3, R40, c[0x0][0x19c], R3 ;  /* 0x0000670028037a24 */ /* 0x000fe400078e0203 */
[----:B------:R-:W-:-:S04]  /*4710*/  IMAD.WIDE.U32 R40, R38, c[0x0][0x1d0], R8 ;  /* 0x0000740026287a25 */ /* 0x000fc800078e0008 */
[----:B------:R-:W-:Y:S02]  /*4720*/  IMAD.IADD R3, R39, 0x1, R3 ;  /* 0x0000000127037824 */ /* 0x000fe400078e0203 */
[----:B------:R-:W-:Y:S02]  /*4730*/  IMAD.MOV.U32 R39, RZ, RZ, R44 ;  /* 0x000000ffff277224 */ /* 0x000fe400078e002c */
[----:B------:R-:W-:-:S04]  /*4740*/  IMAD R3, R3, c[0x0][0x1d0], RZ ;  /* 0x0000740003037a24 */ /* 0x000fc800078e02ff */
[----:B------:R-:W-:Y:S02]  /*4750*/  IMAD R3, R38, c[0x0][0x1d4], R3 ;  /* 0x0000750026037a24 */ /* 0x000fe400078e0203 */
[----:B------:R-:W-:Y:S02]  /*4760*/  IMAD.MOV.U32 R38, RZ, RZ, R43 ;  /* 0x000000ffff267224 */ /* 0x000fe400078e002b */
[----:B------:R-:W-:Y:S02]  /*4770*/  IMAD.IADD R3, R41, 0x1, R3 ;  /* 0x0000000129037824 */ /* 0x000fe400078e0203 */
[----:B------:R-:W-:-:S04]  /*4780*/  IMAD.WIDE.U32 R38, R40, c[0x0][0x1d8], R38 ;  /* 0x0000760028267a25 */ /* 0x000fc800078e0026 */
[----:B------:R-:W-:Y:S01]  /*4790*/  IMAD R3, R3, c[0x0][0x1d8], RZ ;  /* 0x0000760003037a24 */ /* 0x000fe200078e02ff */
[----:B------:R-:W-:-:S03]  /*47a0*/  IADD3 R38, P2, R26, R38, RZ ;  /* 0x000000261a267210 */ /* 0x000fc60007f5e0ff */
[----:B------:R-:W-:-:S05]  /*47b0*/  IMAD R3, R40, c[0x0][0x1dc], R3 ;  /* 0x0000770028037a24 */ /* 0x000fca00078e0203 */
[----:B------:R-:W-:-:S05]  /*47c0*/  IADD3.X R39, R15, R39, R3, P2, !PT ;  /* 0x000000270f277210 */ /* 0x000fca00017fe403 */
[----:B------:R-:W2:Y:S01]  /*47d0*/  LDG.E.S8 R38, [R38.64+0x1] ;  /* 0x0000010626267981 */ /* 0x000ea2000c1e1300 */
[----:B------:R-:W-:-:S04]  /*47e0*/  LOP3.LUT R12, R12, 0xffff, RZ, 0xc0, !PT ;  /* 0x0000ffff0c0c7812 */ /* 0x000fc800078ec0ff */
[----:B------:R-:W-:Y:S02]  /*47f0*/  PRMT R12, R12, 0x8880, RZ ;  /* 0x000088800c0c7816 */ /* 0x000fe400000000ff */
[----:B--2---:R-:W-:-:S04]  /*4800*/  IADD3 R3, -R38, RZ, RZ ;  /* 0x000000ff26037210 */ /* 0x004fc80007ffe1ff */
[----:B------:R-:W-:-:S04]  /*4810*/  ISETP.NE.AND P2, PT, R12, R3, PT ;  /* 0x000000030c00720c */ /* 0x000fc80003f45270 */
[----:B------:R-:W-:-:S04]  /*4820*/  SEL R12, RZ, 0x1, !P2 ;  /* 0x00000001ff0c7807 */ /* 0x000fc80005000000 */
.L_x_80:
[----:B------:R-:W-:Y:S05]  /*4830*/  BSYNC B2 ;  /* 0x0000000000027941 */ /* 0x000fea0003800000 */
.L_x_79:
[----:B------:R-:W-:Y:S01]  /*4840*/  BSSY B2, `(.L_x_90) ;  /* 0x000007e000027945 */ /* 0x000fe20003800000 */
[----:B------:R-:W-:Y:S05]  /*4850*/  @P1 BRA `(.L_x_91) ;  /* 0x000007c000001947 */ /* 0x000fea0003800000 */
        /* <DEDUP_REMOVED lines=10> */
[----:B------:R-:W-:-:S04]  /*4900*/  ISETP.NE.U32.AND P2, PT, R40, RZ, PT ;  /* 0x000000ff2800720c */ /* 0x000fc80003f45070 */
[----:B------:R-:W-:Y:S01]  /*4910*/  ISETP.NE.AND.EX P2, PT, R41, RZ, PT, P2 ;  /* 0x000000ff2900720c */ /* 0x000fe20003f45320 */
[----:B------:R-:W-:Y:S07]  /*4920*/  BRA `(.L_x_94) ;  /* 0x0000013000007947 */ /* 0x000fee0003800000 */
.L_x_93:
[----:B------:R-:W0:Y:S01]  /*4930*/  I2F.U32.RP R40, c[0x0][0x1c8] ;  /* 0x0000720000287b06 */ /* 0x000e220000209000 */
[----:B------:R-:W-:Y:S01]  /*4940*/  IMAD.MOV.U32 R38, RZ, RZ, RZ ;  /* 0x000000ffff267224 */ /* 0x000fe200078e00ff */
[----:B------:R-:W-:-:S06]  /*4950*/  ISETP.NE.U32.AND P3, PT, RZ, c[0x0][0x1c8], PT ;  /* 0x00007200ff007a0c */ /* 0x000fcc0003f65070 */
[----:B0-----:R-:W0:Y:S02]  /*4960*/  MUFU.RCP R40, R40 ;  /* 0x0000002800287308 */ /* 0x001e240000001000 */
[----:B0-----:R-:W-:-:S06]  /*4970*/  IADD3 R39, R40, 0xffffffe, RZ ;  /* 0x0ffffffe28277810 */ /* 0x001fcc0007ffe0ff */
[----:B------:R-:W0:Y:S02]  /*4980*/  F2I.FTZ.U32.TRUNC.NTZ R39, R39 ;  /* 0x0000002700277305 */ /* 0x000e24000021f000 */
[----:B0-----:R-:W-:-:S05]  /*4990*/  IADD3 R3, RZ, -R39, RZ ;  /* 0x80000027ff037210 */ /* 0x001fca0007ffe0ff */
        /* <DEDUP_REMOVED lines=12> */
.L_x_94:
[----:B------:R-:W-:Y:S05]  /*4a60*/  BSYNC B3 ;  /* 0x0000000000037941 */ /* 0x000fea0003800000 */
.L_x_92:
        /* <DEDUP_REMOVED lines=12> */
.L_x_96:
        /* <DEDUP_REMOVED lines=19> */
.L_x_97:
[----:B------:R-:W-:Y:S05]  /*4c60*/  BSYNC B3 ;  /* 0x0000000000037941 */ /* 0x000fea0003800000 */
.L_x_95:
        /* <DEDUP_REMOVED lines=13> */
.L_x_99:
        /* <DEDUP_REMOVED lines=19> */
.L_x_100:
[----:B------:R-:W-:Y:S05]  /*4e70*/  BSYNC B3 ;  /* 0x0000000000037941 */ /* 0x000fea0003800000 */
.L_x_98:
        /* <DEDUP_REMOVED lines=12> */
[----:B------:R-:W-:Y:S02]  /*4f40*/  IMAD R3, R38, c[0x0][0x1d4], R3 ;  /* 0x0000750026037a24 */ /* 0x000fe400078e0203 */
[----:B------:R-:W-:-:S03]  /*4f50*/  IMAD.MOV.U32 R38, RZ, RZ, R43 ;  /* 0x000000ffff267224 */ /* 0x000fc600078e002b */
[----:B------:R-:W-:Y:S01]  /*4f60*/  IADD3 R3, R41, R3, RZ ;  /* 0x0000000329037210 */ /* 0x000fe20007ffe0ff */
[----:B------:R-:W-:-:S04]  /*4f70*/  IMAD.WIDE.U32 R38, R40, c[0x0][0x1d8], R38 ;  /* 0x0000760028267a25 */ /* 0x000fc800078e0026 */
[----:B------:R-:W-:Y:S01]  /*4f80*/  IMAD R3, R3, c[0x0][0x1d8], RZ ;  /* 0x0000760003037a24 */ /* 0x000fe200078e02ff */
[----:B------:R-:W-:-:S03]  /*4f90*/  IADD3 R38, P2, R26, R38, RZ ;  /* 0x000000261a267210 */ /* 0x000fc60007f5e0ff */
[----:B------:R-:W-:-:S05]  /*4fa0*/  IMAD R3, R40, c[0x0][0x1dc], R3 ;  /* 0x0000770028037a24 */ /* 0x000fca00078e0203 */
[----:B------:R-:W-:-:S05]  /*4fb0*/  IADD3.X R39, R15, R39, R3, P2, !PT ;  /* 0x000000270f277210 */ /* 0x000fca00017fe403 */
[----:B------:R-:W2:Y:S01]  /*4fc0*/  LDG.E.S8 R38, [R38.64+0x2] ;  /* 0x0000020626267981 */ /* 0x000ea2000c1e1300 */
[----:B------:R-:W-:-:S04]  /*4fd0*/  LOP3.LUT R12, R12, 0xffff, RZ, 0xc0, !PT ;  /* 0x0000ffff0c0c7812 */ /* 0x000fc800078ec0ff */
[----:B------:R-:W-:Y:S01]  /*4fe0*/  PRMT R12, R12, 0x8880, RZ ;  /* 0x000088800c0c7816 */ /* 0x000fe200000000ff */
[----:B--2---:R-:W-:-:S05]  /*4ff0*/  IMAD.MOV R3, RZ, RZ, -R38 ;  /* 0x000000ffff037224 */ /* 0x004fca00078e0a26 */
[----:B------:R-:W-:-:S04]  /*5000*/  ISETP.NE.AND P2, PT, R12, R3, PT ;  /* 0x000000030c00720c */ /* 0x000fc80003f45270 */
[----:B------:R-:W-:-:S04]  /*5010*/  SEL R12, RZ, 0x1, !P2 ;  /* 0x00000001ff0c7807 */ /* 0x000fc80005000000 */
.L_x_91:
[----:B------:R-:W-:Y:S05]  /*5020*/  BSYNC B2 ;  /* 0x0000000000027941 */ /* 0x000fea0003800000 */
.L_x_90:
[----:B------:R-:W-:Y:S01]  /*5030*/  BSSY B2, `(.L_x_101) ;  /* 0x000007e000027945 */ /* 0x000fe20003800000 */
        /* <DEDUP_REMOVED lines=14> */
.L_x_104:
        /* <DEDUP_REMOVED lines=19> */
.L_x_105:
[----:B------:R-:W-:Y:S05]  /*5250*/  BSYNC B3 ;  /* 0x0000000000037941 */ /* 0x000fea0003800000 */
.L_x_103:
        /* <DEDUP_REMOVED lines=12> */
.L_x_107:
        /* <DEDUP_REMOVED lines=19> */
.L_x_108:
[----:B------:R-:W-:Y:S05]  /*5450*/  BSYNC B3 ;  /* 0x0000000000037941 */ /* 0x000fea0003800000 */
.L_x_106:
        /* <DEDUP_REMOVED lines=13> */
.L_x_110:
        /* <DEDUP_REMOVED lines=8> */
[----:B------:R-:W-:Y:S01]  /*55b0*/  IMAD.HI.U32 R54, R39, R53, R38 ;  /* 0x0000003527367227 */ /* 0x000fe200078e0026 */
[----:B------:R-:W-:-:S05]  /*55c0*/  HFMA2.MMA R39, -RZ, RZ, 0, 0 ;  /* 0x00000000ff277435 */ /* 0x000fca00000001ff */
        /* <DEDUP_REMOVED lines=9> */
.L_x_111:
[----:B------:R-:W-:Y:S05]  /*5660*/  BSYNC B3 ;  /* 0x0000000000037941 */ /* 0x000fea0003800000 */
.L_x_109:
        /* <DEDUP_REMOVED lines=9> */
[----:B------:R-:W-:Y:S01]  /*5700*/  IMAD.IADD R3, R39, 0x1, R3 ;  /* 0x0000000127037824 */ /* 0x000fe200078e0203 */
[----:B------:R-:W-:-:S03]  /*5710*/  MOV R39, R44 ;  /* 0x0000002c00277202 */ /* 0x000fc60000000f00 */
        /* <DEDUP_REMOVED lines=15> */
.L_x_102:
[----:B------:R-:W-:Y:S05]  /*5810*/  BSYNC B2 ;  /* 0x0000000000027941 */ /* 0x000fea0003800000 */
.L_x_101:
[----:B------:R-:W-:Y:S01]  /*5820*/  IADD3 R3, P2, R28, 0x1, RZ ;  /* 0x000000011c037810 */ /* 0x000fe20007f5e0ff */
[----:B------:R-:W-:Y:S01]  /*5830*/  ULDC.64 UR10, c[0x0][0x1b8] ;  /* 0x00006e00000a7ab9 */ /* 0x000fe20000000a00 */
[----:B------:R-:W-:Y:S01]  /*5840*/  IADD3 R43, P3, R43, 0x4, RZ ;  /* 0x000000042b2b7810 */ /* 0x000fe20007f7e0ff */
[----:B------:R-:W-:Y:S01]  /*5850*/  USHF.L.U32 UR7, UR10, 0x2, URZ ;  /* 0x000000020a077899 */ /* 0x000fe2000800063f */
[----:B------:R-:W-:Y:S01]  /*5860*/  ISETP.LT.U32.AND P1, PT, R3, c[0x0][0x1d8], PT ;  /* 0x0000760003007a0c */ /* 0x000fe20003f21070 */
[----:B------:R-:W-:Y:S01]  /*5870*/  IMAD.X R38, RZ, RZ, R29, P2 ;  /* 0x000000ffff267224 */ /* 0x000fe200010e061d */
[----:B------:R-:W-:Y:S01]  /*5880*/  UMOV UR6, 0x2 ;  /* 0x0000000200067882 */ /* 0x000fe20000000000 */
[----:B------:R-:W-:Y:S01]  /*5890*/  IMAD.X R44, RZ, RZ, R44, P3 ;  /* 0x000000ffff2c7224 */ /* 0x000fe200018e062c */
[----:B------:R-:W-:Y:S01]  /*58a0*/  USHF.L.U64.HI UR6, UR10, UR6, UR11 ;  /* 0x000000060a067299 */ /* 0x000fe2000801020b */
[----:B------:R-:W-:Y:S02]  /*58b0*/  IADD3 R49, P3, R49, -UR7, RZ ;  /* 0x8000000731317c10 */ /* 0x000fe4000ff7e0ff */
[----:B------:R-:W-:-:S02]  /*58c0*/  ISETP.LT.AND.EX P2, PT, R38, c[0x0][0x1dc], PT, P1 ;  /* 0x0000770026007a0c */ /* 0x000fc40003f41310 */
[----:B------:R-:W-:Y:S02]  /*58d0*/  IADD3 R51, P4, R51, -UR7, RZ ;  /* 0x8000000733337c10 */ /* 0x000fe4000ff9e0ff */
[----:B------:R-:W-:Y:S02]  /*58e0*/  SEL R40, R3, c[0x0][0x1d8], P2 ;  /* 0x0000760003287a07 */ /* 0x000fe40001000000 */
[----:B------:R-:W-:Y:S02]  /*58f0*/  SEL R3, R38, c[0x0][0x1dc], P2 ;  /* 0x0000770026037a07 */ /* 0x000fe40001000000 */
[----:B------:R-:W-:Y:S02]  /*5900*/  ISETP.GE.U32.AND P1, PT, R43, R40, PT ;  /* 0x000000282b00720c */ /* 0x000fe40003f26070 */
[----:B------:R-:W-:Y:S02]  /*5910*/  IADD3 R47, P2, R47, -UR7, RZ ;  /* 0x800000072f2f7c10 */ /* 0x000fe4000ff5e0ff */
[----:B------:R-:W-:-:S02]  /*5920*/  ISETP.GE.AND.EX P1, PT, R44, R3, PT, P1 ;  /* 0x000000032c00720c */ /* 0x000fc40003f26310 */
[----:B------:R-:W-:Y:S02]  /*5930*/  IADD3 R45, P5, R45, -UR7, RZ ;  /* 0x800000072d2d7c10 */ /* 0x000fe4000ffbe0ff */
[----:B------:R-:W-:Y:S02]  /*5940*/  IADD3.X R48, R48, ~UR6, RZ, P2, !PT ;  /* 0x8000000630307c10 */ /* 0x000fe400097fe4ff */
[----:B------:R-:W-:Y:S02]  /*5950*/  IADD3.X R50, R50, ~UR6, RZ, P3, !PT ;  /* 0x8000000632327c10 */ /* 0x000fe40009ffe4ff */
[----:B------:R-:W-:Y:S02]  /*5960*/  IADD3.X R52, R52, ~UR6, RZ, P4, !PT ;  /* 0x8000000634347c10 */ /* 0x000fe4000a7fe4ff */
[----:B------:R-:W-:-:S03]  /*5970*/  IADD3.X R46, R46, ~UR6, RZ, P5, !PT ;  /* 0x800000062e2e7c10 */ /* 0x000fc6000affe4ff */
[----:B------:R-:W-:Y:S01]  /*5980*/  @P1 CALL.REL.NOINC `(.L_x_31) ;  /* 0x0000001000001944 */ /* 0x000fe20003c00000 */
[----:B------:R-:W-:Y:S05]  /*5990*/  BRA `(.L_x_112) ;  /* 0xffffdea000007947 */ /* 0x000fea000383ffff */
.L_x_31:
[----:B------:R-:W-:Y:S05]  /*59a0*/  BSYNC B0 ;  /* 0x0000000000007941 */ /* 0x000fea0003800000 */
.L_x_30:
[----:B------:R-:W-:-:S05]  /*59b0*/  IADD3 R8, P0, R8, 0x1, RZ ;  /* 0x0000000108087810 */ /* 0x000fca0007f1e0ff */
[----:B------:R-:W-:Y:S01]  /*59c0*/  IMAD.X R9, RZ, RZ, R9, P0 ;  /* 0x000000ffff097224 */ /* 0x000fe200000e0609 */
[----:B------:R-:W-:-:S04]  /*59d0*/  ISETP.GE.U32.AND P0, PT, R8, R10, PT ;  /* 0x0000000a0800720c */ /* 0x000fc80003f06070 */
[----:B------:R-:W-:-:S13]  /*59e0*/  ISETP.GE.AND.EX P0, PT, R9, R11, PT, P0 ;  /* 0x0000000b0900720c */ /* 0x000fda0003f06300 */
[----:B------:R-:W-:Y:S01]  /*59f0*/  @P0 CALL.REL.NOINC `(.L_x_29) ;  /* 0x0000001000000944 */ /* 0x000fe20003c00000 */
[----:B------:R-:W-:Y:S05]  /*5a00*/  BRA `(.L_x_113) ;  /* 0xffffbdd000007947 */ /* 0x000fea000383ffff */
.L_x_29:
[----:B------:R-:W-:Y:S05]  /*5a10*/  BSYNC B1 ;  /* 0x0000000000017941 */ /* 0x000fea0003800000 */
.L_x_28:
[----:B------:R-:W-:Y:S01]  /*5a20*/  IMAD R3, R37, c[0x0][0x1e8], RZ ;  /* 0x00007a0025037a24 */ /* 0x000fe200078e02ff */
[----:B------:R-:W-:Y:S01]  /*5a30*/  MOV R6, c[0x0][0x0] ;  /* 0x0000000000067a02 */ /* 0x000fe20000000f00 */
[----:B------:R-:W-:Y:S01]  /*5a40*/  IMAD.WIDE.U32 R4, R36, c[0x0][0x1e8], R4 ;  /* 0x00007a0024047a25 */ /* 0x000fe200078e0004 */
[----:B------:R-:W-:Y:S01]  /*5a50*/  LOP3.LUT P0, RZ, R12, 0xff, RZ, 0xc0, !PT ;  /* 0x000000ff0cff7812 */ /* 0x000fe2000780c0ff */
[----:B------:R-:W-:Y:S02]  /*5a60*/  ULDC.64 UR6, c[0x0][0x118] ;  /* 0x0000460000067ab9 */ /* 0x000fe40000000a00 */
[----:B------:R-:W-:Y:S01]  /*5a70*/  IMAD R3, R36, c[0x0][0x1ec], R3 ;  /* 0x00007b0024037a24 */ /* 0x000fe200078e0203 */
[----:B------:R-:W-:Y:S01]  /*5a80*/  IADD3 R4, P1, R4, c[0x0][0x1e0], RZ ;  /* 0x0000780004047a10 */ /* 0x000fe20007f3e0ff */
[----:B------:R-:W-:-:S03]  /*5a90*/  IMAD R7, R6, c[0x0][0xc], RZ ;  /* 0x0000030006077a24 */ /* 0x000fc600078e02ff */
[----:B------:R-:W-:Y:S02]  /*5aa0*/  IADD3.X R5, R5, c[0x0][0x1e4], R3, P1, !PT ;  /* 0x0000790005057a10 */ /* 0x000fe40000ffe403 */
[----:B------:R-:W-:Y:S02]  /*5ab0*/  SEL R3, RZ, 0x1, !P0 ;  /* 0x00000001ff037807 */ /* 0x000fe40004000000 */
[----:B------:R-:W-:-:S03]  /*5ac0*/  IADD3 R0, P0, R7, R0, RZ ;  /* 0x0000000007007210 */ /* 0x000fc60007f1e0ff */
[----:B------:R0:W-:Y:S02]  /*5ad0*/  STG.E.U8 [R4.64], R3 ;  /* 0x0000000304007986 */ /* 0x0001e4000c101106 */
[----:B------:R-:W-:Y:S01]  /*5ae0*/  IMAD.X R2, RZ, RZ, R2, P0 ;  /* 0x000000ffff027224 */ /* 0x000fe200000e0602 */
[----:B------:R-:W-:-:S04]  /*5af0*/  ISETP.GE.U32.AND P0, PT, R0, UR4, PT ;  /* 0x0000000400007c0c */ /* 0x000fc8000bf06070 */
[----:B------:R-:W-:-:S13]  /*5b00*/  ISETP.GE.AND.EX P0, PT, R2, UR8, PT, P0 ;  /* 0x0000000802007c0c */ /* 0x000fda000bf06300 */
[----:B0-----:R-:W-:Y:S01]  /*5b10*/  @P0 CALL.REL.NOINC `(.L_x_114) ;  /* 0x0000001000000944 */ /* 0x001fe20003c00000 */
[----:B------:R-:W-:Y:S05]  /*5b20*/  BRA `(.L_x_115) ;  /* 0xffffa5d000007947 */ /* 0x000fea000383ffff */
.L_x_114:
[----:B------:R-:W-:Y:S05]  /*5b30*/  EXIT ;  /* 0x000000000000794d */ /* 0x000fea0003800000 */
        .weak           $__internal_0_$__cuda_sm20_div_s64
        .type           $__internal_0_$__cuda_sm20_div_s64,@function
        .size           $__internal_0_$__cuda_sm20_div_s64,($__internal_1_$__cuda_sm20_rem_s64 - $__internal_0_$__cuda_sm20_div_s64)
$__internal_0_$__cuda_sm20_div_s64:
[----:B------:R-:W-:Y:S02]  /*5b40*/  IADD3 R38, P3, RZ, -R55, RZ ;  /* 0x80000037ff267210 */ /* 0x000fe40007f7e0ff */
[----:B------:R-:W-:-:S03]  /*5b50*/  ISETP.GE.AND P2, PT, R53, RZ, PT ;  /* 0x000000ff3500720c */ /* 0x000fc60003f46270 */
[----:B------:R-:W-:Y:S01]  /*5b60*/  IMAD.X R39, RZ, RZ, ~R53, P3 ;  /* 0x000000ffff277224 */ /* 0x000fe200018e0e35 */
[----:B------:R-:W-:Y:S02]  /*5b70*/  SEL R38, R38, R55, !P2 ;  /* 0x0000003726267207 */ /* 0x000fe40005000000 */
[----:B------:R-:W-:Y:S02]  /*5b80*/  ISETP.NE.U32.AND P3, PT, R55, RZ, PT ;  /* 0x000000ff3700720c */ /* 0x000fe40003f65070 */
[----:B------:R-:W-:Y:S02]  /*5b90*/  SEL R39, R39, R53, !P2 ;  /* 0x0000003527277207 */ /* 0x000fe40005000000 */
[----:B------:R-:W-:Y:S02]  /*5ba0*/  ISETP.NE.AND.EX P3, PT, R53, RZ, PT, P3 ;  /* 0x000000ff3500720c */ /* 0x000fe40003f65330 */
[----:B------:R-:W0:Y:S08]  /*5bb0*/  I2F.U64.RP R57, R38 ;  /* 0x0000002600397312 */ /* 0x000e300000309000 */
[----:B0-----:R-:W0:Y:S02]  /*5bc0*/  MUFU.RCP R57, R57 ;  /* 0x0000003900397308 */ /* 0x001e240000001000 */
[----:B0-----:R-:W-:-:S06]  /*5bd0*/  IADD3 R57, R57, 0x1ffffffe, RZ ;  /* 0x1ffffffe39397810 */ /* 0x001fcc0007ffe0ff */
[----:B------:R-:W0:Y:S02]  /*5be0*/  F2I.U64.TRUNC R58, R57 ;  /* 0x00000039003a7311 */ /* 0x000e24000020d800 */
[----:B0-----:R-:W-:-:S04]  /*5bf0*/  IMAD.WIDE.U32 R60, R58, R38, RZ ;  /* 0x000000263a3c7225 */ /* 0x001fc800078e00ff */
[C---:B------:R-:W-:Y:S01]  /*5c00*/  IMAD R57, R58.reuse, R39, R61 ;  /* 0x000000273a397224 */ /* 0x040fe200078e023d */
[----:B------:R-:W-:Y:S01]  /*5c10*/  IADD3 R55, P2, RZ, -R60, RZ ;  /* 0x8000003cff377210 */ /* 0x000fe20007f5e0ff */
[----:B------:R-:W-:Y:S02]  /*5c20*/  IMAD.MOV.U32 R61, RZ, RZ, R58 ;  /* 0x000000ffff3d7224 */ /* 0x000fe400078e003a */
[----:B------:R-:W-:Y:S02]  /*5c30*/  IMAD R57, R59, R38, R57 ;  /* 0x000000263b397224 */ /* 0x000fe400078e0239 */
[----:B------:R-:W-:-:S04]  /*5c40*/  IMAD.HI.U32 R60, R58, R55, RZ ;  /* 0x000000373a3c7227 */ /* 0x000fc800078e00ff */
[----:B------:R-:W-:-:S04]  /*5c50*/  IMAD.X R57, RZ, RZ, ~R57, P2 ;  /* 0x000000ffff397224 */ /* 0x000fc800010e0e39 */
[----:B------:R-:W-:-:S04]  /*5c60*/  IMAD.WIDE.U32 R60, P4, R58, R57, R60 ;  /* 0x000000393a3c7225 */ /* 0x000fc8000788003c */
[----:B------:R-:W-:-:S04]  /*5c70*/  IMAD.HI.U32 R58, R59, R57, RZ ;  /* 0x000000393b3a7227 */ /* 0x000fc800078e00ff */
[----:B------:R-:W-:Y:S01]  /*5c80*/  IMAD.HI.U32 R55, P2, R59, R55, R60 ;  /* 0x000000373b377227 */ /* 0x000fe2000784003c */
[----:B------:R-:W-:-:S03]  /*5c90*/  IADD3.X R58, R58, R59, RZ, P4, !PT ;  /* 0x0000003b3a3a7210 */ /* 0x000fc600027fe4ff */
[----:B------:R-:W-:-:S05]  /*5ca0*/  IMAD R57, R59, R57, RZ ;  /* 0x000000393b397224 */ /* 0x000fca00078e02ff */
[----:B------:R-:W-:-:S04]  /*5cb0*/  IADD3 R61, P4, R57, R55, RZ ;  /* 0x00000037393d7210 */ /* 0x000fc80007f9e0ff */
[----:B------:R-:W-:Y:S01]  /*5cc0*/  IADD3.X R55, RZ, RZ, R58, P4, P2 ;  /* 0x000000ffff377210 */ /* 0x000fe200027e443a */
[----:B------:R-:W-:-:S04]  /*5cd0*/  IMAD.WIDE.U32 R58, R61, R38, RZ ;  /* 0x000000263d3a7225 */ /* 0x000fc800078e00ff */
[----:B------:R-:W-:Y:S01]  /*5ce0*/  IMAD R59, R61, R39, R59 ;  /* 0x000000273d3b7224 */ /* 0x000fe200078e023b */
[----:B------:R-:W-:-:S03]  /*5cf0*/  IADD3 R57, P2, RZ, -R58, RZ ;  /* 0x8000003aff397210 */ /* 0x000fc60007f5e0ff */
[----:B------:R-:W-:Y:S02]  /*5d00*/  IMAD R59, R55, R38, R59 ;  /* 0x00000026373b7224 */ /* 0x000fe400078e023b */
[----:B------:R-:W-:-:S04]  /*5d10*/  IMAD.HI.U32 R60, R61, R57, RZ ;  /* 0x000000393d3c7227 */ /* 0x000fc800078e00ff */
[----:B------:R-:W-:-:S04]  /*5d20*/  IMAD.X R59, RZ, RZ, ~R59, P2 ;  /* 0x000000ffff3b7224 */ /* 0x000fc800010e0e3b */
[----:B------:R-:W-:-:S04]  /*5d30*/  IMAD.WIDE.U32 R60, P2, R61, R59, R60 ;  /* 0x0000003b3d3c7225 */ /* 0x000fc8000784003c */
[----:B------:R-:W-:-:S04]  /*5d40*/  IMAD.HI.U32 R58, R55, R59, RZ ;  /* 0x0000003b373a7227 */ /* 0x000fc800078e00ff */
[----:B------:R-:W-:-:S04]  /*5d50*/  IMAD.HI.U32 R57, P5, R55, R57, R60 ;  /* 0x0000003937397227 */ /* 0x000fc800078a003c */
[----:B------:R-:W-:Y:S02]  /*5d60*/  IMAD R59, R55, R59, RZ ;  /* 0x0000003b373b7224 */ /* 0x000fe400078e02ff */
[----:B------:R-:W-:Y:S01]  /*5d70*/  IMAD.X R58, R58, 0x1, R55, P2 ;  /* 0x000000013a3a7824 */ /* 0x000fe200010e0637 */
[----:B------:R-:W-:Y:S01]  /*5d80*/  ISETP.GE.AND P2, PT, R56, RZ, PT ;  /* 0x000000ff3800720c */ /* 0x000fe20003f46270 */
[----:B------:R-:W-:Y:S01]  /*5d90*/  IMAD.MOV.U32 R61, RZ, RZ, RZ ;  /* 0x000000ffff3d7224 */ /* 0x000fe200078e00ff */
[-C--:B------:R-:W-:Y:S02]  /*5da0*/  IADD3 R55, P6, RZ, -R54.reuse, RZ ;  /* 0x80000036ff377210 */ /* 0x080fe40007fde0ff */
[----:B------:R-:W-:Y:S02]  /*5db0*/  IADD3 R57, P4, R59, R57, RZ ;  /* 0x000000393b397210 */ /* 0x000fe40007f9e0ff */
[----:B------:R-:W-:Y:S01]  /*5dc0*/  SEL R54, R55, R54, !P2 ;  /* 0x0000003637367207 */ /* 0x000fe20005000000 */
[----:B------:R-:W-:Y:S01]  /*5dd0*/  IMAD.X R59, RZ, RZ, ~R56, P6 ;  /* 0x000000ffff3b7224 */ /* 0x000fe200030e0e38 */
[----:B------:R-:W-:-:S02]  /*5de0*/  LOP3.LUT R55, R53, R56, RZ, 0x3c, !PT ;  /* 0x0000003835377212 */ /* 0x000fc400078e3cff */
[----:B------:R-:W-:Y:S01]  /*5df0*/  IADD3.X R58, RZ, RZ, R58, P4, P5 ;  /* 0x000000ffff3a7210 */ /* 0x000fe200027ea43a */
[----:B------:R-:W-:Y:S01]  /*5e00*/  IMAD.HI.U32 R60, R57, R54, RZ ;  /* 0x00000036393c7227 */ /* 0x000fe200078e00ff */
[----:B------:R-:W-:Y:S02]  /*5e10*/  SEL R59, R59, R56, !P2 ;  /* 0x000000383b3b7207 */ /* 0x000fe40005000000 */
[----:B------:R-:W-:-:S03]  /*5e20*/  ISETP.GE.AND P6, PT, R55, RZ, PT ;  /* 0x000000ff3700720c */ /* 0x000fc60003fc6270 */
[----:B------:R-:W-:-:S04]  /*5e30*/  IMAD.WIDE.U32 R56, R57, R59, R60 ;  /* 0x0000003b39387225 */ /* 0x000fc800078e003c */
[C---:B------:R-:W-:Y:S02]  /*5e40*/  IMAD R55, R58.reuse, R59, RZ ;  /* 0x0000003b3a377224 */ /* 0x040fe400078e02ff */
[----:B------:R-:W-:-:S05]  /*5e50*/  IMAD.HI.U32 R56, P4, R58, R54, R56 ;  /* 0x000000363a387227 */ /* 0x000fca0007880038 */
[----:B------:R-:W-:Y:S01]  /*5e60*/  IADD3 R55, P2, R55, R56, RZ ;  /* 0x0000003837377210 */ /* 0x000fe20007f5e0ff */
[----:B------:R-:W-:-:S04]  /*5e70*/  IMAD.HI.U32 R56, R58, R59, RZ ;  /* 0x0000003b3a387227 */ /* 0x000fc800078e00ff */
[----:B------:R-:W-:Y:S01]  /*5e80*/  IMAD.WIDE.U32 R60, R55, R38, RZ ;  /* 0x00000026373c7225 */ /* 0x000fe200078e00ff */
[----:B------:R-:W-:-:S03]  /*5e90*/  IADD3.X R56, R56, RZ, RZ, P4, !PT ;  /* 0x000000ff38387210 */ /* 0x000fc600027fe4ff */
[----:B------:R-:W-:Y:S01]  /*5ea0*/  IMAD R57, R55, R39, R61 ;  /* 0x0000002737397224 */ /* 0x000fe200078e023d */
[----:B------:R-:W-:Y:S01]  /*5eb0*/  IADD3 R54, P4, -R60, R54, RZ ;  /* 0x000000363c367210 */ /* 0x000fe20007f9e1ff */
[----:B------:R-:W-:-:S04]  /*5ec0*/  IMAD.X R56, RZ, RZ, R56, P2 ;  /* 0x000000ffff387224 */ /* 0x000fc800010e0638 */
[----:B------:R-:W-:-:S04]  /*5ed0*/  IMAD R57, R56, R38, R57 ;  /* 0x0000002638397224 */ /* 0x000fc800078e0239 */
[----:B------:R-:W-:Y:S01]  /*5ee0*/  IMAD.X R59, R59, 0x1, ~R57, P4 ;  /* 0x000000013b3b7824 */ /* 0x000fe200020e0e39 */
[CC--:B------:R-:W-:Y:S02]  /*5ef0*/  ISETP.GE.U32.AND P4, PT, R54.reuse, R38.reuse, PT ;  /* 0x000000263600720c */ /* 0x0c0fe40003f86070 */
[----:B------:R-:W-:Y:S02]  /*5f00*/  IADD3 R57, P5, R54, -R38, RZ ;  /* 0x8000002636397210 */ /* 0x000fe40007fbe0ff */
[----:B------:R-:W-:-:S04]  /*5f10*/  ISETP.GE.U32.AND.EX P4, PT, R59, R39, PT, P4 ;  /* 0x000000273b00720c */ /* 0x000fc80003f86140 */
[----:B------:R-:W-:-:S04]  /*5f20*/  SEL R57, R57, R54, P4 ;  /* 0x0000003639397207 */ /* 0x000fc80002000000 */
[----:B------:R-:W-:Y:S01]  /*5f30*/  ISETP.GE.U32.AND P2, PT, R57, R38, PT ;  /* 0x000000263900720c */ /* 0x000fe20003f46070 */
[----:B------:R-:W-:Y:S01]  /*5f40*/  IMAD.X R38, R59, 0x1, ~R39, P5 ;  /* 0x000000013b267824 */ /* 0x000fe200028e0e27 */
[----:B------:R-:W-:-:S04]  /*5f50*/  IADD3 R54, P5, R55, 0x1, RZ ;  /* 0x0000000137367810 */ /* 0x000fc80007fbe0ff */
[----:B------:R-:W-:Y:S01]  /*5f60*/  SEL R55, R54, R55, P4 ;  /* 0x0000003736377207 */ /* 0x000fe20002000000 */
[----:B------:R-:W-:Y:S01]  /*5f70*/  IMAD.X R54, RZ, RZ, R56, P5 ;  /* 0x000000ffff367224 */ /* 0x000fe200028e0638 */
[----:B------:R-:W-:-:S04]  /*5f80*/  SEL R38, R38, R59, P4 ;  /* 0x0000003b26267207 */ /* 0x000fc80002000000 */
[----:B------:R-:W-:Y:S02]  /*5f90*/  SEL R54, R54, R56, P4 ;  /* 0x0000003836367207 */ /* 0x000fe40002000000 */
[----:B------:R-:W-:Y:S02]  /*5fa0*/  ISETP.GE.U32.AND.EX P2, PT, R38, R39, PT, P2 ;  /* 0x000000272600720c */ /* 0x000fe40003f46120 */
[----:B------:R-:W-:-:S04]  /*5fb0*/  IADD3 R39, P4, R55, 0x1, RZ ;  /* 0x0000000137277810 */ /* 0x000fc80007f9e0ff */
[-C--:B------:R-:W-:Y:S02]  /*5fc0*/  IADD3.X R38, RZ, R54.reuse, RZ, P4, !PT ;  /* 0x00000036ff267210 */ /* 0x080fe400027fe4ff */
[----:B------:R-:W-:Y:S02]  /*5fd0*/  SEL R39, R39, R55, P2 ;  /* 0x0000003727277207 */ /* 0x000fe40001000000 */
[----:B------:R-:W-:Y:S02]  /*5fe0*/  SEL R55, R38, R54, P2 ;  /* 0x0000003626377207 */ /* 0x000fe40001000000 */
[----:B------:R-:W-:-:S04]  /*5ff0*/  IADD3 R54, P2, RZ, -R39, RZ ;  /* 0x80000027ff367210 */ /* 0x000fc80007f5e0ff */
[----:B------:R-:W-:Y:S01]  /*6000*/  SEL R54, R54, R39, !P6 ;  /* 0x0000002736367207 */ /* 0x000fe20007000000 */
[----:B------:R-:W-:Y:S02]  /*6010*/  IMAD.X R38, RZ, RZ, ~R55, P2 ;  /* 0x000000ffff267224 */ /* 0x000fe400010e0e37 */
[----:B------:R-:W-:Y:S01]  /*6020*/  IMAD.MOV.U32 R39, RZ, RZ, 0x0 ;  /* 0x00000000ff277424 */ /* 0x000fe200078e00ff */
[----:B------:R-:W-:Y:S02]  /*6030*/  SEL R54, R54, 0xffffffff, P3 ;  /* 0xffffffff36367807 */ /* 0x000fe40001800000 */
[----:B------:R-:W-:-:S04]  /*6040*/  SEL R38, R38, R55, !P6 ;  /* 0x0000003726267207 */ /* 0x000fc80007000000 */
[----:B------:R-:W-:Y:S01]  /*6050*/  SEL R55, R38, 0xffffffff, P3 ;  /* 0xffffffff26377807 */ /* 0x000fe20001800000 */
[----:B------:R-:W-:-:S04]  /*6060*/  IMAD.MOV.U32 R38, RZ, RZ, R3 ;  /* 0x000000ffff267224 */ /* 0x000fc800078e0003 */
[----:B------:R-:W-:Y:S05]  /*6070*/  RET.REL.NODEC R38 `(_ZN2at6native21col2im_batched_kernelIbEEvlPKT_llllllllllllllPS2_l) ;  /* 0xffff9f8026007950 */ /* 0x000fea0003c3ffff */
        .weak           $__internal_1_$__cuda_sm20_rem_s64
        .type           $__internal_1_$__cuda_sm20_rem_s64,@function
        .size           $__internal_1_$__cuda_sm20_rem_s64,(.L_x_820 - $__internal_1_$__cuda_sm20_rem_s64)
$__internal_1_$__cuda_sm20_rem_s64:
[----:B------:R-:W-:Y:S02]  /*6080*/  IADD3 R39, P3, RZ, -R58, RZ ;  /* 0x8000003aff277210 */ /* 0x000fe40007f7e0ff */
[----:B------:R-:W-:-:S03]  /*6090*/  ISETP.GE.AND P2, PT, R53, RZ, PT ;  /* 0x000000ff3500720c */ /* 0x000fc60003f46270 */
[----:B------:R-:W-:Y:S01]  /*60a0*/  IMAD.X R40, RZ, RZ, ~R53, P3 ;  /* 0x000000ffff287224 */ /* 0x000fe200018e0e35 */
[----:B------:R-:W-:-:S04]  /*60b0*/  SEL R38, R39, R58, !P2 ;  /* 0x0000003a27267207 */ /* 0x000fc80005000000 */
[----:B------:R-:W-:Y:S02]  /*60c0*/  SEL R39, R40, R53, !P2 ;  /* 0x0000003528277207 */ /* 0x000fe40005000000 */
[----:B------:R-:W-:Y:S02]  /*60d0*/  ISETP.NE.U32.AND P2, PT, R58, RZ, PT ;  /* 0x000000ff3a00720c */ /* 0x000fe40003f45070 */
[----:B------:R-:W0:Y:S02]  /*60e0*/  I2F.U64.RP R60, R38 ;  /* 0x00000026003c7312 */ /* 0x000e240000309000 */
[----:B------:R-:W-:-:S06]  /*60f0*/  ISETP.NE.AND.EX P2, PT, R53, RZ, PT, P2 ;  /* 0x000000ff3500720c */ /* 0x000fcc0003f45320 */
[----:B0-----:R-:W0:Y:S02]  /*6100*/  MUFU.RCP R60, R60 ;  /* 0x0000003c003c7308 */ /* 0x001e240000001000 */
[----:B0-----:R-:W-:-:S06]  /*6110*/  IADD3 R54, R60, 0x1ffffffe, RZ ;  /* 0x1ffffffe3c367810 */ /* 0x001fcc0007ffe0ff */
[----:B------:R-:W0:Y:S02]  /*6120*/  F2I.U64.TRUNC R54, R54 ;  /* 0x0000003600367311 */ /* 0x000e24000020d800 */
[----:B0-----:R-:W-:-:S04]  /*6130*/  IMAD.WIDE.U32 R40, R54, R38, RZ ;  /* 0x0000002636287225 */ /* 0x001fc800078e00ff */
[----:B------:R-:W-:Y:S01]  /*6140*/  IMAD R41, R54, R39, R41 ;  /* 0x0000002736297224 */ /* 0x000fe200078e0229 */
[----:B------:R-:W-:-:S03]  /*6150*/  IADD3 R59, P3, RZ, -R40, RZ ;  /* 0x80000028ff3b7210 */ /* 0x000fc60007f7e0ff */
[----:B------:R-:W-:Y:S02]  /*6160*/  IMAD R41, R55, R38, R41 ;  /* 0x0000002637297224 */ /* 0x000fe400078e0229 */
[----:B------:R-:W-:-:S03]  /*6170*/  IMAD.HI.U32 R40, R54, R59, RZ ;  /* 0x0000003b36287227 */ /* 0x000fc600078e00ff */
[----:B------:R-:W-:Y:S01]  /*6180*/  IADD3.X R58, RZ, ~R41, RZ, P3, !PT ;  /* 0x80000029ff3a7210 */ /* 0x000fe20001ffe4ff */
[----:B------:R-:W-:-:S04]  /*6190*/  IMAD.MOV.U32 R41, RZ, RZ, R54 ;  /* 0x000000ffff297224 */ /* 0x000fc800078e0036 */
[----:B------:R-:W-:-:S06]  /*61a0*/  IMAD.WIDE.U32 R40, P3, R54, R58, R40 ;  /* 0x0000003a36287225 */ /* 0x000fcc0007860028 */
[----:B------:R-:W-:-:S04]  /*61b0*/  IMAD.HI.U32 R40, P4, R55, R59, R40 ;  /* 0x0000003b37287227 */ /* 0x000fc80007880028 */
[CC--:B------:R-:W-:Y:S02]  /*61c0*/  IMAD R41, R55.reuse, R58.reuse, RZ ;  /* 0x0000003a37297224 */ /* 0x0c0fe400078e02ff */
[----:B------:R-:W-:-:S03]  /*61d0*/  IMAD.HI.U32 R59, R55, R58, RZ ;  /* 0x0000003a373b7227 */ /* 0x000fc600078e00ff */
[----:B------:R-:W-:Y:S01]  /*61e0*/  IADD3 R41, P5, R41, R40, RZ ;  /* 0x0000002829297210 */ /* 0x000fe20007fbe0ff */
[----:B------:R-:W-:-:S04]  /*61f0*/  IMAD.X R59, R59, 0x1, R55, P3 ;  /* 0x000000013b3b7824 */ /* 0x000fc800018e0637 */
[C---:B------:R-:W-:Y:S01]  /*6200*/  IMAD.WIDE.U32 R54, R41.reuse, R38, RZ ;  /* 0x0000002629367225 */ /* 0x040fe200078e00ff */
[----:B------:R-:W-:Y:S02]  /*6210*/  IADD3.X R59, RZ, RZ, R59, P5, P4 ;  /* 0x000000ffff3b7210 */ /* 0x000fe40002fe843b */
[----:B------:R-:W-:Y:S01]  /*6220*/  ISETP.GE.AND P5, PT, R56, RZ, PT ;  /* 0x000000ff3800720c */ /* 0x000fe20003fa6270 */
[----:B------:R-:W-:Y:S01]  /*6230*/  IMAD R40, R41, R39, R55 ;  /* 0x0000002729287224 */ /* 0x000fe200078e0237 */
[----:B------:R-:W-:-:S03]  /*6240*/  IADD3 R55, P3, RZ, -R54, RZ ;  /* 0x80000036ff377210 */ /* 0x000fc60007f7e0ff */
[----:B------:R-:W-:-:S04]  /*6250*/  IMAD R40, R59, R38, R40 ;  /* 0x000000263b287224 */ /* 0x000fc800078e0228 */
[----:B------:R-:W-:Y:S02]  /*6260*/  IMAD.X R54, RZ, RZ, ~R40, P3 ;  /* 0x000000ffff367224 */ /* 0x000fe400018e0e28 */
[----:B------:R-:W-:-:S04]  /*6270*/  IMAD.HI.U32 R40, R41, R55, RZ ;  /* 0x0000003729287227 */ /* 0x000fc800078e00ff */
[----:B------:R-:W-:-:S04]  /*6280*/  IMAD.HI.U32 R58, R59, R54, RZ ;  /* 0x000000363b3a7227 */ /* 0x000fc800078e00ff */
[----:B------:R-:W-:-:S06]  /*6290*/  IMAD.WIDE.U32 R40, P4, R41, R54, R40 ;  /* 0x0000003629287225 */ /* 0x000fcc0007880028 */
[----:B------:R-:W-:-:S04]  /*62a0*/  IMAD.HI.U32 R40, P3, R59, R55, R40 ;  /* 0x000000373b287227 */ /* 0x000fc80007860028 */
[----:B------:R-:W-:Y:S01]  /*62b0*/  IMAD R41, R59, R54, RZ ;  /* 0x000000363b297224 */ /* 0x000fe200078e02ff */
[----:B------:R-:W-:-:S04]  /*62c0*/  IADD3.X R59, R58, R59, RZ, P4, !PT ;  /* 0x0000003b3a3b7210 */ /* 0x000fc800027fe4ff */
[----:B------:R-:W-:Y:S01]  /*62d0*/  IADD3 R54, P4, R41, R40, RZ ;  /* 0x0000002829367210 */ /* 0x000fe20007f9e0ff */
[----:B------:R-:W-:Y:S01]  /*62e0*/  IMAD.MOV.U32 R41, RZ, RZ, RZ ;  /* 0x000000ffff297224 */ /* 0x000fe200078e00ff */
[----:B------:R-:W-:-:S04]  /*62f0*/  IADD3 R40, P6, RZ, -R57, RZ ;  /* 0x80000039ff287210 */ /* 0x000fc80007fde0ff */
[----:B------:R-:W-:Y:S01]  /*6300*/  SEL R55, R40, R57, !P5 ;  /* 0x0000003928377207 */ /* 0x000fe20006800000 */
[----:B------:R-:W-:-:S04]  /*6310*/  IMAD.X R57, RZ, RZ, ~R56, P6 ;  /* 0x000000ffff397224 */ /* 0x000fc800030e0e38 */
[----:B------:R-:W-:Y:S01]  /*6320*/  IMAD.HI.U32 R40, R54, R55, RZ ;  /* 0x0000003736287227 */ /* 0x000fe200078e00ff */
[----:B------:R-:W-:-:S05]  /*6330*/  SEL R57, R57, R56, !P5 ;  /* 0x0000003839397207 */ /* 0x000fca0006800000 */
[----:B------:R-:W-:Y:S01]  /*6340*/  IMAD.WIDE.U32 R40, R54, R57, R40 ;  /* 0x0000003936287225 */ /* 0x000fe200078e0028 */
[----:B------:R-:W-:-:S05]  /*6350*/  IADD3.X R54, RZ, RZ, R59, P4, P3 ;  /* 0x000000ffff367210 */ /* 0x000fca00027e643b */
[----:B------:R-:W-:-:S04]  /*6360*/  IMAD.HI.U32 R40, P3, R54, R55, R40 ;  /* 0x0000003736287227 */ /* 0x000fc80007860028 */
[CC--:B------:R-:W-:Y:S02]  /*6370*/  IMAD R59, R54.reuse, R57.reuse, RZ ;  /* 0x00000039363b7224 */ /* 0x0c0fe400078e02ff */
[----:B------:R-:W-:-:S03]  /*6380*/  IMAD.HI.U32 R54, R54, R57, RZ ;  /* 0x0000003936367227 */ /* 0x000fc600078e00ff */
[----:B------:R-:W-:Y:S01]  /*6390*/  IADD3 R59, P4, R59, R40, RZ ;  /* 0x000000283b3b7210 */ /* 0x000fe20007f9e0ff */
[----:B------:R-:W-:-:S04]  /*63a0*/  IMAD.X R54, RZ, RZ, R54, P3 ;  /* 0x000000ffff367224 */ /* 0x000fc800018e0636 */
[----:B------:R-:W-:Y:S01]  /*63b0*/  IMAD.WIDE.U32 R40, R59, R38, RZ ;  /* 0x000000263b287225 */ /* 0x000fe200078e00ff */
[----:B------:R-:W-:-:S03]  /*63c0*/  IADD3.X R61, RZ, R54, RZ, P4, !PT ;  /* 0x00000036ff3d7210 */ /* 0x000fc600027fe4ff */
[----:B------:R-:W-:Y:S01]  /*63d0*/  IMAD R59, R59, R39, R41 ;  /* 0x000000273b3b7224 */ /* 0x000fe200078e0229 */
[----:B------:R-:W-:-:S03]  /*63e0*/  IADD3 R41, P4, -R40, R55, RZ ;  /* 0x0000003728297210 */ /* 0x000fc60007f9e1ff */
[-C--:B------:R-:W-:Y:S01]  /*63f0*/  IMAD R40, R61, R38.reuse, R59 ;  /* 0x000000263d287224 */ /* 0x080fe200078e023b */
[----:B------:R-:W-:-:S03]  /*6400*/  ISETP.GE.U32.AND P3, PT, R41, R38, PT ;  /* 0x000000262900720c */ /* 0x000fc60003f66070 */
[----:B------:R-:W-:Y:S01]  /*6410*/  IMAD.X R59, R57, 0x1, ~R40, P4 ;  /* 0x00000001393b7824 */ /* 0x000fe200020e0e28 */
[----:B------:R-:W-:-:S04]  /*6420*/  IADD3 R55, P4, R41, -R38, RZ ;  /* 0x8000002629377210 */ /* 0x000fc80007f9e0ff */
[C---:B------:R-:W-:Y:S01]  /*6430*/  ISETP.GE.U32.AND.EX P3, PT, R59.reuse, R39, PT, P3 ;  /* 0x000000273b00720c */ /* 0x040fe20003f66130 */
[----:B------:R-:W-:-:S03]  /*6440*/  IMAD.X R57, R59, 0x1, ~R39, P4 ;  /* 0x000000013b397824 */ /* 0x000fc600020e0e27 */
[----:B------:R-:W-:Y:S02]  /*6450*/  SEL R55, R55, R41, P3 ;  /* 0x0000002937377207 */ /* 0x000fe40001800000 */
[----:B------:R-:W-:Y:S02]  /*6460*/  SEL R57, R57, R59, P3 ;  /* 0x0000003b39397207 */ /* 0x000fe40001800000 */
[CC--:B------:R-:W-:Y:S02]  /*6470*/  ISETP.GE.U32.AND P4, PT, R55.reuse, R38.reuse, PT ;  /* 0x000000263700720c */ /* 0x0c0fe40003f86070 */
[----:B------:R-:W-:Y:S02]  /*6480*/  IADD3 R40, P3, R55, -R38, RZ ;  /* 0x8000002637287210 */ /* 0x000fe40007f7e0ff */
[----:B------:R-:W-:-:S03]  /*6490*/  ISETP.GE.U32.AND.EX P4, PT, R57, R39, PT, P4 ;  /* 0x000000273900720c */ /* 0x000fc60003f86140 */
[----:B------:R-:W-:Y:S01]  /*64a0*/  IMAD.X R41, R57, 0x1, ~R39, P3 ;  /* 0x0000000139297824 */ /* 0x000fe200018e0e27 */
[----:B------:R-:W-:-:S04]  /*64b0*/  SEL R40, R40, R55, P4 ;  /* 0x0000003728287207 */ /* 0x000fc80002000000 */
[----:B------:R-:W-:Y:S02]  /*64c0*/  SEL R41, R41, R57, P4 ;  /* 0x0000003929297207 */ /* 0x000fe40002000000 */
[----:B------:R-:W-:-:S04]  /*64d0*/  IADD3 R39, P3, RZ, -R40, RZ ;  /* 0x80000028ff277210 */ /* 0x000fc80007f7e0ff */
[-C--:B------:R-:W-:Y:S02]  /*64e0*/  IADD3.X R38, RZ, ~R41.reuse, RZ, P3, !PT ;  /* 0x80000029ff267210 */ /* 0x080fe40001ffe4ff */
[----:B------:R-:W-:Y:S01]  /*64f0*/  SEL R40, R39, R40, !P5 ;  /* 0x0000002827287207 */ /* 0x000fe20006800000 */
[----:B------:R-:W-:Y:S01]  /*6500*/  IMAD.MOV.U32 R39, RZ, RZ, 0x0 ;  /* 0x00000000ff277424 */ /* 0x000fe200078e00ff */
[----:B------:R-:W-:Y:S01]  /*6510*/  SEL R41, R38, R41, !P5 ;  /* 0x0000002926297207 */ /* 0x000fe20006800000 */
[----:B------:R-:W-:Y:S01]  /*6520*/  IMAD.MOV.U32 R38, RZ, RZ, R3 ;  /* 0x000000ffff267224 */ /* 0x000fe200078e0003 */
[----:B------:R-:W-:Y:S02]  /*6530*/  SEL R40, R40, 0xffffffff, P2 ;  /* 0xffffffff28287807 */ /* 0x000fe40001000000 */
[----:B------:R-:W-:Y:S01]  /*6540*/  SEL R41, R41, 0xffffffff, P2 ;  /* 0xffffffff29297807 */ /* 0x000fe20001000000 */
[----:B------:R-:W-:Y:S06]  /*6550*/  RET.REL.NODEC R38 `(_ZN2at6native21col2im_batched_kernelIbEEvlPKT_llllllllllllllPS2_l) ;  /* 0xffff9aa026007950 */ /* 0x000fec0003c3ffff */
.L_x_116:
[----:B------:R-:W-:-:S00]  /*6560*/  BRA `(.L_x_116) ;  /* 0xfffffff000007947 */ /* 0x000fc0000383ffff */
[----:B------:R-:W-:-:S00]  /*6570*/  NOP ;  /* 0x0000000000007918 */ /* 0x000fc00000000000 */
        /* <DEDUP_REMOVED lines=8> */
.L_x_820:


//--------------------- .text._ZN2at6native21col2im_batched_kernelIN3c108BFloat16EEEvlPKT_llllllllllllllPS4_l --------------------------
	.section	.text._ZN2at6native21col2im_batched_kernelIN3c108BFloat16EEEvlPKT_llllllllllllllPS4_l,"ax",@progbits
	.sectioninfo	@"SHI_REGISTERS=64"
	.align	128
        .global         _ZN2at6native21col2im_batched_kernelIN3c108BFloat16EEEvlPKT_llllllllllllllPS4_l
        .type           _ZN2at6native21col2im_batched_kernelIN3c108BFloat16EEEvlPKT_llllllllllllllPS4_l,@function
        .size           _ZN2at6native21col2im_batched_kernelIN3c108BFloat16EEEvlPKT_llllllllllllllPS4_l,(.L_x_822 - _ZN2at6native21col2im_batched_kernelIN3c108BFloat16EEEvlPKT_llllllllllllllPS4_l)
        .other          _ZN2at6native21col2im_batched_kernelIN3c108BFloat16EEEvlPKT_llllllllllllllPS4_l,@"STO_CUDA_ENTRY STV_DEFAULT"
_ZN2at6native21col2im_batched_kernelIN3c108BFloat16EEEvlPKT_llllllllllllllPS4_l:
.text._ZN2at6native21col2im_batched_kernelIN3c108BFloat16EEEvlPKT_llllllllllllllPS4_l:
        /* <DEDUP_REMOVED lines=14> */
[----:B------:R-:W-:Y:S01]  /*00e0*/  ULDC.64 UR8, c[0x0][0x168] ;  /* 0x00005a0000087ab9 */ /* 0x000fe20000000a00 */
[----:B------:R-:W-:Y:S01]  /*00f0*/  IMAD.MOV.U32 R59, RZ, RZ, R57 ;  /* 0x000000ffff3b7224 */ /* 0x000fe200078e0039 */
[----:B------:R-:W-:Y:S02]  /*0100*/  UIADD3 UR8, UP0, UR8, 0x6, URZ ;  /* 0x0000000608087890 */ /* 0x000fe4000ff1e03f */
[----:B------:R-:W-:Y:S02]  /*0110*/  UMOV UR6, 0x1 ;  /* 0x0000000100067882 */ /* 0x000fe40000000000 */
[----:B------:R-:W-:Y:S02]  /*0120*/  ULDC.64 UR10, c[0x0][0x1d8] ;  /* 0x00007600000a7ab9 */ /* 0x000fe40000000a00 */
[----:B------:R-:W-:Y:S02]  /*0130*/  USHF.L.U64.HI UR11, UR10, UR6, UR11 ;  /* 0x000000060a0b7299 */ /* 0x000fe4000801020b */
[----:B------:R-:W-:-:S02]  /*0140*/  USHF.L.U32 UR10, UR10, 0x1, URZ ;  /* 0x000000010a0a7899 */ /* 0x000fc4000800063f */
[----:B------:R-:W-:Y:S02]  /*0150*/  UIADD3.X UR9, URZ, UR9, URZ, UP0, !UPT ;  /* 0x000000093f097290 */ /* 0x000fe400087fe43f */
[----:B------:R-:W-:Y:S02]  /*0160*/  ULDC.64 UR16, c[0x0][0x118] ;  /* 0x0000460000107ab9 */ /* 0x000fe40000000a00 */
.L_x_232:
        /* <DEDUP_REMOVED lines=9> */
[----:B------:R-:W-:Y:S05]  /*0200*/  CALL.REL.NOINC `($__internal_2_$__cuda_sm20_div_s64) ;  /* 0x000059d000007944 */ /* 0x000fea0003c00000 */
[-C--:B------:R-:W-:Y:S01]  /*0210*/  IADD3 R5, P0, RZ, -R30.reuse, RZ ;  /* 0x8000001eff057210 */ /* 0x080fe20007f1e0ff */
[----:B------:R-:W-:Y:S01]  /*0220*/  IMAD.MOV.U32 R57, RZ, RZ, R59 ;  /* 0x000000ffff397224 */ /* 0x000fe200078e003b */
[----:B------:R-:W-:Y:S01]  /*0230*/  MOV R20, R30 ;  /* 0x0000001e00147202 */ /* 0x000fe20000000f00 */
[----:B------:R-:W-:Y:S01]  /*0240*/  IMAD.MOV.U32 R21, RZ, RZ, R31 ;  /* 0x000000ffff157224 */ /* 0x000fe200078e001f */
[----:B------:R-:W-:Y:S01]  /*0250*/  IADD3.X R0, RZ, ~R31, RZ, P0, !PT ;  /* 0x8000001fff007210 */ /* 0x000fe200007fe4ff */
[----:B------:R-:W-:-:S04]  /*0260*/  IMAD.WIDE.U32 R2, R5, c[0x0][0x160], R56 ;  /* 0x0000580005027a25 */ /* 0x000fc800078e0038 */
[----:B------:R-:W-:Y:S02]  /*0270*/  IMAD R0, R0, c[0x0][0x160], RZ ;  /* 0x0000580000007a24 */ /* 0x000fe400078e02ff */
[----:B------:R-:W-:Y:S02]  /*0280*/  IMAD.MOV.U32 R55, RZ, RZ, R2 ;  /* 0x000000ffff377224 */ /* 0x000fe400078e0002 */
[----:B------:R-:W-:-:S04]  /*0290*/  IMAD R57, R5, c[0x0][0x164], R0 ;  /* 0x0000590005397a24 */ /* 0x000fc800078e0200 */
[----:B------:R-:W-:Y:S01]  /*02a0*/  IMAD.IADD R57, R3, 0x1, R57 ;  /* 0x0000000103397824 */ /* 0x000fe200078e0239 */
[----:B------:R-:W-:Y:S05]  /*02b0*/  BRA `(.L_x_119) ;  /* 0x0000016000007947 */ /* 0x000fea0003800000 */
.L_x_118:
[----:B------:R-:W0:Y:S01]  /*02c0*/  I2F.U32.RP R0, c[0x0][0x160] ;  /* 0x0000580000007b06 */ /* 0x000e220000209000 */
[----:B------:R-:W-:Y:S01]  /*02d0*/  ISETP.NE.U32.AND P2, PT, RZ, c[0x0][0x160], PT ;  /* 0x00005800ff007a0c */ /* 0x000fe20003f45070 */
[----:B------:R-:W-:Y:S02]  /*02e0*/  IMAD.MOV.U32 R57, RZ, RZ, RZ ;  /* 0x000000ffff397224 */ /* 0x000fe400078e00ff */
[----:B------:R-:W-:-:S04]  /*02f0*/  IMAD.MOV.U32 R21, RZ, RZ, RZ ;  /* 0x000000ffff157224 */ /* 0x000fc800078e00ff */
        /* <DEDUP_REMOVED lines=15> */
[----:B------:R-:W-:-:S05]  /*03f0*/  @!P2 LOP3.LUT R20, RZ, c[0x0][0x160], RZ, 0x33, !PT ;  /* 0x00005800ff14aa12 */ /* 0x000fca00078e33ff */
[----:B------:R-:W-:-:S04]  /*0400*/  IMAD.MOV R55, RZ, RZ, -R20 ;  /* 0x000000ffff377224 */ /* 0x000fc800078e0a14 */
[----:B------:R-:W-:Y:S02]  /*0410*/  IMAD R55, R55, c[0x0][0x160], R56 ;  /* 0x0000580037377a24 */ /* 0x000fe400078e0238 */
.L_x_119:
[----:B------:R-:W-:Y:S05]  /*0420*/  BSYNC B0 ;  /* 0x0000000000007941 */ /* 0x000fea0003800000 */
.L_x_117:
        /* <DEDUP_REMOVED lines=10> */
[----:B------:R-:W-:Y:S01]  /*04d0*/  IADD3 R5, P0, RZ, -R30, RZ ;  /* 0x8000001eff057210 */ /* 0x000fe20007f1e0ff */
[----:B------:R-:W-:Y:S02]  /*04e0*/  IMAD.MOV.U32 R2, RZ, RZ, R55 ;  /* 0x000000ffff027224 */ /* 0x000fe400078e0037 */
[----:B------:R-:W-:Y:S01]  /*04f0*/  IMAD.MOV.U32 R3, RZ, RZ, R57 ;  /* 0x000000ffff037224 */ /* 0x000fe200078e0039 */
[----:B------:R-:W-:-:S03]  /*0500*/  IADD3.X R0, RZ, ~R31, RZ, P0, !PT ;  /* 0x8000001fff007210 */ /* 0x000fc600007fe4ff */
[----:B------:R-:W-:-:S04]  /*0510*/  IMAD.WIDE.U32 R2, R5, c[0x0][0x188], R2 ;  /* 0x0000620005027a25 */ /* 0x000fc800078e0002 */
[----:B------:R-:W-:-:S04]  /*0520*/  IMAD R0, R0, c[0x0][0x188], RZ ;  /* 0x0000620000007a24 */ /* 0x000fc800078e02ff */
[----:B------:R-:W-:-:S04]  /*0530*/  IMAD R5, R5, c[0x0][0x18c], R0 ;  /* 0x0000630005057a24 */ /* 0x000fc800078e0200 */
[----:B------:R-:W-:Y:S01]  /*0540*/  IMAD.IADD R0, R3, 0x1, R5 ;  /* 0x0000000103007824 */ /* 0x000fe200078e0205 */
[----:B------:R-:W-:Y:S05]  /*0550*/  BRA `(.L_x_122) ;  /* 0x0000016000007947 */ /* 0x000fea0003800000 */
.L_x_121:
[----:B------:R-:W0:Y:S01]  /*0560*/  I2F.U32.RP R0, c[0x0][0x188] ;  /* 0x0000620000007b06 */ /* 0x000e220000209000 */
[----:B------:R-:W-:Y:S01]  /*0570*/  ISETP.NE.U32.AND P2, PT, RZ, c[0x0][0x188], PT ;  /* 0x00006200ff007a0c */ /* 0x000fe20003f45070 */
[----:B------:R-:W-:-:S06]  /*0580*/  IMAD.MOV.U32 R31, RZ, RZ, RZ ;  /* 0x000000ffff1f7224 */ /* 0x000fcc00078e00ff */
[----:B0-----:R-:W0:Y:S02]  /*0590*/  MUFU.RCP R0, R0 ;  /* 0x0000000000007308 */ /* 0x001e240000001000 */
[----:B0-----:R-:W-:Y:S01]  /*05a0*/  IADD3 R2, R0, 0xffffffe, RZ ;  /* 0x0ffffffe00027810 */ /* 0x001fe20007ffe0ff */
[----:B------:R-:W-:-:S05]  /*05b0*/  HFMA2.MMA R0, -RZ, RZ, 0, 0 ;  /* 0x00000000ff007435 */ /* 0x000fca00000001ff */
        /* <DEDUP_REMOVED lines=16> */
.L_x_122:
[----:B------:R-:W-:Y:S05]  /*06c0*/  BSYNC B0 ;  /* 0x0000000000007941 */ /* 0x000fea0003800000 */
.L_x_120:
        /* <DEDUP_REMOVED lines=11> */
[----:B------:R-:W-:Y:S05]  /*0780*/  CALL.REL.NOINC `($__internal_3_$__cuda_sm20_rem_s64) ;  /* 0x0000599000007944 */ /* 0x000fea0003c00000 */
[----:B------:R-:W-:Y:S02]  /*0790*/  IMAD.MOV.U32 R2, RZ, RZ, R30 ;  /* 0x000000ffff027224 */ /* 0x000fe400078e001e */
[----:B------:R-:W-:Y:S01]  /*07a0*/  IMAD.MOV.U32 R3, RZ, RZ, R31 ;  /* 0x000000ffff037224 */ /* 0x000fe200078e001f */
[----:B------:R-:W-:Y:S05]  /*07b0*/  BRA `(.L_x_125) ;  /* 0x0000013000007947 */ /* 0x000fea0003800000 */
.L_x_124:
        /* <DEDUP_REMOVED lines=11> */
[----:B------:R-:W-:Y:S01]  /*0870*/  IMAD R30, R3, c[0x0][0x180], R30 ;  /* 0x00006000031e7a24 */ /* 0x000fe200078e021e */
[----:B------:R-:W-:-:S04]  /*0880*/  HFMA2.MMA R3, -RZ, RZ, 0, 0 ;  /* 0x00000000ff037435 */ /* 0x000fc800000001ff */
[----:B------:R-:W-:-:S13]  /*0890*/  ISETP.GE.U32.AND P0, PT, R30, c[0x0][0x180], PT ;  /* 0x000060001e007a0c */ /* 0x000fda0003f06070 */
[----:B------:R-:W-:-:S04]  /*08a0*/  @P0 IADD3 R30, R30, -c[0x0][0x180], RZ ;  /* 0x800060001e1e0a10 */ /* 0x000fc80007ffe0ff */
[----:B------:R-:W-:-:S13]  /*08b0*/  ISETP.GE.U32.AND P0, PT, R30, c[0x0][0x180], PT ;  /* 0x000060001e007a0c */ /* 0x000fda0003f06070 */
[----:B------:R-:W-:Y:S02]  /*08c0*/  @P0 IADD3 R30, R30, -c[0x0][0x180], RZ ;  /* 0x800060001e1e0a10 */ /* 0x000fe40007ffe0ff */
[----:B------:R-:W-:-:S05]  /*08d0*/  @!P1 LOP3.LUT R30, RZ, c[0x0][0x180], RZ, 0x33, !PT ;  /* 0x00006000ff1e9a12 */ /* 0x000fca00078e33ff */
[----:B------:R-:W-:Y:S02]  /*08e0*/  IMAD.MOV.U32 R2, RZ, RZ, R30 ;  /* 0x000000ffff027224 */ /* 0x000fe400078e001e */
.L_x_125:
[----:B------:R-:W-:Y:S05]  /*08f0*/  BSYNC B0 ;  /* 0x0000000000007941 */ /* 0x000fea0003800000 */
.L_x_123:
[----:B------:R-:W-:Y:S01]  /*0900*/  IMAD.MOV.U32 R0, RZ, RZ, c[0x0][0x18c] ;  /* 0x00006300ff007624 */ /* 0x000fe200078e00ff */
[----:B------:R-:W-:Y:S01]  /*0910*/  IADD3 R50, P1, R2, c[0x0][0x1a0], RZ ;  /* 0x0000680002327a10 */ /* 0x000fe20007f3e0ff */
[----:B------:R-:W-:Y:S01]  /*0920*/  IMAD.MOV.U32 R5, RZ, RZ, c[0x0][0x188] ;  /* 0x00006200ff057624 */ /* 0x000fe200078e00ff */
[----:B------:R-:W-:Y:S01]  /*0930*/  BSSY B0, `(.L_x_126) ;  /* 0x0000023000007945 */ /* 0x000fe20003800000 */
[----:B------:R-:W-:Y:S01]  /*0940*/  IMAD R0, R0, c[0x0][0x180], RZ ;  /* 0x0000600000007a24 */ /* 0x000fe200078e02ff */
[----:B------:R-:W-:Y:S01]  /*0950*/  IADD3.X R51, R3, c[0x0][0x1a4], RZ, P1, !PT ;  /* 0x0000690003337a10 */ /* 0x000fe20000ffe4ff */
[----:B------:R-:W-:-:S04]  /*0960*/  IMAD.WIDE.U32 R36, R5, c[0x0][0x180], RZ ;  /* 0x0000600005247a25 */ /* 0x000fc800078e00ff */
[----:B------:R-:W-:-:S04]  /*0970*/  IMAD R5, R5, c[0x0][0x184], R0 ;  /* 0x0000610005057a24 */ /* 0x000fc800078e0200 */
[----:B------:R-:W-:-:S05]  /*0980*/  IMAD.IADD R6, R37, 0x1, R5 ;  /* 0x0000000125067824 */ /* 0x000fca00078e0205 */
[----:B------:R-:W-:-:S04]  /*0990*/  LOP3.LUT R0, R57, R6, RZ, 0xfc, !PT ;  /* 0x0000000639007212 */ /* 0x000fc800078efcff */
[----:B------:R-:W-:-:S13]  /*09a0*/  ISETP.NE.U32.AND P0, PT, R0, RZ, PT ;  /* 0x000000ff0000720c */ /* 0x000fda0003f05070 */
[----:B------:R-:W-:Y:S05]  /*09b0*/  @!P0 BRA `(.L_x_127) ;  /* 0x0000007000008947 */ /* 0x000fea0003800000 */
[----:B------:R-:W-:Y:S01]  /*09c0*/  MOV R44, R55 ;  /* 0x00000037002c7202 */ /* 0x000fe20000000f00 */
[----:B------:R-:W-:Y:S01]  /*09d0*/  IMAD.MOV.U32 R39, RZ, RZ, R57 ;  /* 0x000000ffff277224 */ /* 0x000fe200078e0039 */
[----:B------:R-:W-:Y:S02]  /*09e0*/  MOV R7, 0xa00 ;  /* 0x00000a0000077802 */ /* 0x000fe40000000f00 */
[----:B------:R-:W-:Y:S05]  /*09f0*/  CALL.REL.NOINC `($__internal_2_$__cuda_sm20_div_s64) ;  /* 0x000051e000007944 */ /* 0x000fea0003c00000 */
[----:B------:R-:W-:Y:S02]  /*0a00*/  IMAD.MOV.U32 R22, RZ, RZ, R30 ;  /* 0x000000ffff167224 */ /* 0x000fe400078e001e */
[----:B------:R-:W-:Y:S01]  /*0a10*/  IMAD.MOV.U32 R23, RZ, RZ, R31 ;  /* 0x000000ffff177224 */ /* 0x000fe200078e001f */
[----:B------:R-:W-:Y:S05]  /*0a20*/  BRA `(.L_x_128) ;  /* 0x0000013000007947 */ /* 0x000fea0003800000 */
.L_x_127:
[----:B------:R-:W0:Y:S01]  /*0a30*/  I2F.U32.RP R0, R36 ;  /* 0x0000002400007306 */ /* 0x000e220000209000 */
[----:B------:R-:W-:Y:S01]  /*0a40*/  ISETP.NE.U32.AND P2, PT, R36, RZ, PT ;  /* 0x000000ff2400720c */ /* 0x000fe20003f45070 */
[----:B------:R-:W-:-:S06]  /*0a50*/  HFMA2.MMA R23, -RZ, RZ, 0, 0 ;  /* 0x00000000ff177435 */ /* 0x000fcc00000001ff */
[----:B0-----:R-:W0:Y:S02]  /*0a60*/  MUFU.RCP R0, R0 ;  /* 0x0000000000007308 */ /* 0x001e240000001000 */
[----:B0-----:R-:W-:-:S06]  /*0a70*/  IADD3 R2, R0, 0xffffffe, RZ ;  /* 0x0ffffffe00027810 */ /* 0x001fcc0007ffe0ff */
[----:B------:R0:W1:Y:S02]  /*0a80*/  F2I.FTZ.U32.TRUNC.NTZ R3, R2 ;  /* 0x0000000200037305 */ /* 0x000064000021f000 */
[----:B0-----:R-:W-:Y:S01]  /*0a90*/  IMAD.MOV.U32 R2, RZ, RZ, RZ ;  /* 0x000000ffff027224 */ /* 0x001fe200078e00ff */
[----:B-1----:R-:W-:-:S05]  /*0aa0*/  IADD3 R5, RZ, -R3, RZ ;  /* 0x80000003ff057210 */ /* 0x002fca0007ffe0ff */
[----:B------:R-:W-:-:S04]  /*0ab0*/  IMAD R5, R5, R36, RZ ;  /* 0x0000002405057224 */ /* 0x000fc800078e02ff */
[----:B------:R-:W-:-:S06]  /*0ac0*/  IMAD.HI.U32 R4, R3, R5, R2 ;  /* 0x0000000503047227 */ /* 0x000fcc00078e0002 */
[----:B------:R-:W-:-:S04]  /*0ad0*/  IMAD.HI.U32 R22, R4, R55, RZ ;  /* 0x0000003704167227 */ /* 0x000fc800078e00ff */
[----:B------:R-:W-:-:S04]  /*0ae0*/  IMAD.MOV R3, RZ, RZ, -R22 ;  /* 0x000000ffff037224 */ /* 0x000fc800078e0a16 */
[----:B------:R-:W-:-:S05]  /*0af0*/  IMAD R3, R36, R3, R55 ;  /* 0x0000000324037224 */ /* 0x000fca00078e0237 */
[----:B------:R-:W-:-:S13]  /*0b00*/  ISETP.GE.U32.AND P0, PT, R3, R36, PT ;  /* 0x000000240300720c */ /* 0x000fda0003f06070 */
[----:B------:R-:W-:Y:S01]  /*0b10*/  @P0 IMAD.IADD R3, R3, 0x1, -R36 ;  /* 0x0000000103030824 */ /* 0x000fe200078e0a24 */
[----:B------:R-:W-:-:S04]  /*0b20*/  @P0 IADD3 R22, R22, 0x1, RZ ;  /* 0x0000000116160810 */ /* 0x000fc80007ffe0ff */
[----:B------:R-:W-:-:S13]  /*0b30*/  ISETP.GE.U32.AND P1, PT, R3, R36, PT ;  /* 0x000000240300720c */ /* 0x000fda0003f26070 */
[----:B------:R-:W-:Y:S02]  /*0b40*/  @P1 IADD3 R22, R22, 0x1, RZ ;  /* 0x0000000116161810 */ /* 0x000fe40007ffe0ff */
[----:B------:R-:W-:Y:S02]  /*0b50*/  @!P2 LOP3.LUT R22, RZ, R36, RZ, 0x33, !PT ;  /* 0x00000024ff16a212 */ /* 0x000fe400078e33ff */
.L_x_128:
[----:B------:R-:W-:Y:S05]  /*0b60*/  BSYNC B0 ;  /* 0x0000000000007941 */ /* 0x000fea0003800000 */
.L_x_126:
[----:B------:R-:W-:Y:S01]  /*0b70*/  IMAD.MOV.U32 R0, RZ, RZ, 0x1 ;  /* 0x00000001ff007424 */ /* 0x000fe200078e00ff */
[----:B------:R-:W-:Y:S01]  /*0b80*/  BSSY B0, `(.L_x_129) ;  /* 0x000002f000007945 */ /* 0x000fe20003800000 */
[----:B------:R-:W-:-:S03]  /*0b90*/  IMAD.MOV.U32 R2, RZ, RZ, c[0x0][0x19c] ;  /* 0x00006700ff027624 */ /* 0x000fc600078e00ff */
[----:B------:R-:W-:-:S04]  /*0ba0*/  IADD3 R0, P0, -R0, c[0x0][0x198], RZ ;  /* 0x0000660000007a10 */ /* 0x000fc80007f1e1ff */
[----:B------:R-:W-:-:S05]  /*0bb0*/  IADD3.X R2, R2, -0x1, RZ, P0, !PT ;  /* 0xffffffff02027810 */ /* 0x000fca00007fe4ff */
[----:B------:R-:W-:Y:S02]  /*0bc0*/  IMAD R5, R2, c[0x0][0x1c8], RZ ;  /* 0x0000720002057a24 */ /* 0x000fe400078e02ff */
[----:B------:R-:W-:-:S04]  /*0bd0*/  IMAD.WIDE.U32 R2, R0, c[0x0][0x1c8], RZ ;  /* 0x0000720000027a25 */ /* 0x000fc800078e00ff */
[----:B------:R-:W-:Y:S01]  /*0be0*/  IMAD R5, R0, c[0x0][0x1cc], R5 ;  /* 0x0000730000057a24 */ /* 0x000fe200078e0205 */
[----:B------:R-:W-:-:S03]  /*0bf0*/  ISETP.GT.U32.AND P0, PT, R42, R2, PT ;  /* 0x000000022a00720c */ /* 0x000fc60003f04070 */
[----:B------:R-:W-:Y:S02]  /*0c00*/  IMAD.IADD R7, R3, 0x1, R5 ;  /* 0x0000000103077824 */ /* 0x000fe400078e0205 */
[----:B------:R-:W-:-:S03]  /*0c10*/  CS2R R4, SRZ ;  /* 0x0000000000047805 */ /* 0x000fc6000001ff00 */
        /* <DEDUP_REMOVED lines=10> */
[----:B------:R-:W-:Y:S01]  /*0cc0*/  IMAD.MOV.U32 R36, RZ, RZ, c[0x0][0x1b8] ;  /* 0x00006e00ff247624 */ /* 0x000fe200078e00ff */
[----:B------:R-:W-:Y:S01]  /*0cd0*/  MOV R7, 0xd00 ;  /* 0x00000d0000077802 */ /* 0x000fe20000000f00 */
[----:B------:R-:W-:Y:S02]  /*0ce0*/  IMAD.MOV.U32 R6, RZ, RZ, c[0x0][0x1bc] ;  /* 0x00006f00ff067624 */ /* 0x000fe400078e00ff */
[----:B------:R-:W-:Y:S05]  /*0cf0*/  CALL.REL.NOINC `($__internal_2_$__cuda_sm20_div_s64) ;  /* 0x00004ee000007944 */ /* 0x000fea0003c00000 */
[----:B------:R-:W-:Y:S05]  /*0d00*/  BRA `(.L_x_133) ;  /* 0x0000013000007947 */ /* 0x000fea0003800000 */
.L_x_132:
[----:B------:R-:W0:Y:S01]  /*0d10*/  I2F.U32.RP R0, c[0x0][0x1b8] ;  /* 0x00006e0000007b06 */ /* 0x000e220000209000 */
[----:B------:R-:W-:Y:S01]  /*0d20*/  ISETP.NE.U32.AND P2, PT, RZ, c[0x0][0x1b8], PT ;  /* 0x00006e00ff007a0c */ /* 0x000fe20003f45070 */
[----:B------:R-:W-:-:S06]  /*0d30*/  IMAD.MOV.U32 R31, RZ, RZ, RZ ;  /* 0x000000ffff1f7224 */ /* 0x000fcc00078e00ff */
[----:B0-----:R-:W0:Y:S02]  /*0d40*/  MUFU.RCP R0, R0 ;  /* 0x0000000000007308 */ /* 0x001e240000001000 */
[----:B0-----:R-:W-:-:S06]  /*0d50*/  IADD3 R2, R0, 0xffffffe, RZ ;  /* 0x0ffffffe00027810 */ /* 0x001fcc0007ffe0ff */
[----:B------:R0:W1:Y:S02]  /*0d60*/  F2I.FTZ.U32.TRUNC.NTZ R3, R2 ;  /* 0x0000000200037305 */ /* 0x000064000021f000 */
[----:B0-----:R-:W-:Y:S01]  /*0d70*/  MOV R2, RZ ;  /* 0x000000ff00027202 */ /* 0x001fe20000000f00 */
        /* <DEDUP_REMOVED lines=12> */
.L_x_133:
[----:B------:R-:W-:Y:S05]  /*0e40*/  BSYNC B1 ;  /* 0x0000000000017941 */ /* 0x000fea0003800000 */
.L_x_131:
[----:B------:R-:W-:-:S05]  /*0e50*/  IADD3 R5, P0, R30, 0x1, RZ ;  /* 0x000000011e057810 */ /* 0x000fca0007f1e0ff */
[----:B------:R-:W-:-:S03]  /*0e60*/  IMAD.X R4, RZ, RZ, R31, P0 ;  /* 0x000000ffff047224 */ /* 0x000fc600000e061f */
.L_x_130:
[----:B------:R-:W-:Y:S05]  /*0e70*/  BSYNC B0 ;  /* 0x0000000000007941 */ /* 0x000fea0003800000 */
.L_x_129:
        /* <DEDUP_REMOVED lines=10> */
[----:B------:R-:W-:Y:S01]  /*0f20*/  MOV R24, R30 ;  /* 0x0000001e00187202 */ /* 0x000fe20000000f00 */
[----:B------:R-:W-:Y:S01]  /*0f30*/  IMAD.MOV.U32 R25, RZ, RZ, R31 ;  /* 0x000000ffff197224 */ /* 0x000fe200078e001f */
[----:B------:R-:W-:Y:S05]  /*0f40*/  BRA `(.L_x_136) ;  /* 0x0000013000007947 */ /* 0x000fea0003800000 */
.L_x_135:
        /* <DEDUP_REMOVED lines=19> */
.L_x_136:
[----:B------:R-:W-:Y:S05]  /*1080*/  BSYNC B0 ;  /* 0x0000000000007941 */ /* 0x000fea0003800000 */
.L_x_134:
        /* <DEDUP_REMOVED lines=8> */
[----:B------:R-:W-:-:S05]  /*1110*/  IMAD R3, R0, c[0x0][0x1c4], R3 ;  /* 0x0000710000037a24 */ /* 0x000fca00078e0203 */
[----:B------:R-:W-:Y:S02]  /*1120*/  IADD3 R9, R7, R3, RZ ;  /* 0x0000000307097210 */ /* 0x000fe40007ffe0ff */
[----:B------:R-:W-:Y:S02]  /*1130*/  CS2R R2, SRZ ;  /* 0x0000000000027805 */ /* 0x000fe4000001ff00 */
        /* <DEDUP_REMOVED lines=15> */
.L_x_140:
        /* <DEDUP_REMOVED lines=19> */
.L_x_141:
[----:B------:R-:W-:Y:S05]  /*1360*/  BSYNC B1 ;  /* 0x0000000000017941 */ /* 0x000fea0003800000 */
.L_x_139:
[----:B------:R-:W-:-:S04]  /*1370*/  IADD3 R3, P0, R30, 0x1, RZ ;  /* 0x000000011e037810 */ /* 0x000fc80007f1e0ff */
[----:B------:R-:W-:-:S04]  /*1380*/  IADD3.X R2, RZ, R31, RZ, P0, !PT ;  /* 0x0000001fff027210 */ /* 0x000fc800007fe4ff */
.L_x_138:
[----:B------:R-:W-:Y:S05]  /*1390*/  BSYNC B0 ;  /* 0x0000000000007941 */ /* 0x000fea0003800000 */
.L_x_137:
        /* <DEDUP_REMOVED lines=9> */
[----:B------:R-:W-:Y:S05]  /*1430*/  CALL.REL.NOINC `($__internal_2_$__cuda_sm20_div_s64) ;  /* 0x000047a000007944 */ /* 0x000fea0003c00000 */
[----:B------:R-:W-:Y:S05]  /*1440*/  BRA `(.L_x_144) ;  /* 0x0000013000007947 */ /* 0x000fea0003800000 */
.L_x_143:
[----:B------:R-:W0:Y:S01]  /*1450*/  I2F.U32.RP R8, c[0x0][0x1b0] ;  /* 0x00006c0000087b06 */ /* 0x000e220000209000 */
[----:B------:R-:W-:Y:S01]  /*1460*/  ISETP.NE.U32.AND P2, PT, RZ, c[0x0][0x1b0], PT ;  /* 0x00006c00ff007a0c */ /* 0x000fe20003f45070 */
[----:B------:R-:W-:-:S06]  /*1470*/  HFMA2.MMA R31, -RZ, RZ, 0, 0 ;  /* 0x00000000ff1f7435 */ /* 0x000fcc00000001ff */
        /* <DEDUP_REMOVED lines=16> */
.L_x_144:
[----:B------:R-:W-:Y:S05]  /*1580*/  BSYNC B0 ;  /* 0x0000000000007941 */ /* 0x000fea0003800000 */
.L_x_142:
[----:B------:R-:W-:Y:S01]  /*1590*/  IADD3 R58, P0, R30, 0x1, RZ ;  /* 0x000000011e3a7810 */ /* 0x000fe20007f1e0ff */
[----:B------:R-:W-:Y:S01]  /*15a0*/  BSSY B1, `(.L_x_145) ;  /* 0x0000450000017945 */ /* 0x000fe20003800000 */
[----:B------:R-:W-:-:S03]  /*15b0*/  IMAD.MOV.U32 R0, RZ, RZ, RZ ;  /* 0x000000ffff007224 */ /* 0x000fc600078e00ff */
        /* <DEDUP_REMOVED lines=11> */
[----:B------:R-:W-:Y:S01]  /*1670*/  IMAD R6, R4, c[0x0][0x1b8], RZ ;  /* 0x00006e0004067a24 */ /* 0x000fe200078e02ff */
[----:B------:R-:W-:Y:S01]  /*1680*/  ULOP3.LUT UR7, URZ, UR7, URZ, 0x33, !UPT ;  /* 0x000000073f077292 */ /* 0x000fe2000f8e333f */
[----:B------:R-:W-:Y:S01]  /*1690*/  IADD3.X R10, ~R25, -0x1, RZ, P0, !PT ;  /* 0xffffffff190a7810 */ /* 0x000fe200007fe5ff */
[----:B------:R-:W-:Y:S01]  /*16a0*/  IMAD.MOV.U32 R8, RZ, RZ, c[0x0][0x1b8] ;  /* 0x00006e00ff087624 */ /* 0x000fe200078e00ff */
[----:B------:R-:W-:Y:S01]  /*16b0*/  IADD3 R9, P1, RZ, -R5, RZ ;  /* 0x80000005ff097210 */ /* 0x000fe20007f3e0ff */
[C---:B------:R-:W-:Y:S01]  /*16c0*/  IMAD R11, R5.reuse, c[0x0][0x1bc], R6 ;  /* 0x00006f00050b7a24 */ /* 0x040fe200078e0206 */
[----:B------:R-:W-:Y:S01]  /*16d0*/  ISETP.GT.U32.AND P0, PT, R0, UR6, PT ;  /* 0x0000000600007c0c */ /* 0x000fe2000bf04070 */
[----:B------:R-:W-:Y:S01]  /*16e0*/  IMAD.WIDE.U32 R6, R5, R8, c[0x0][0x1b8] ;  /* 0x00006e0005067625 */ /* 0x000fe200078e0008 */
[----:B------:R-:W-:-:S02]  /*16f0*/  IADD3.X R8, RZ, ~R4, RZ, P1, !PT ;  /* 0x80000004ff087210 */ /* 0x000fc40000ffe4ff */
[----:B------:R-:W-:Y:S01]  /*1700*/  ISETP.GT.AND.EX P0, PT, R10, UR7, PT, P0 ;  /* 0x000000070a007c0c */ /* 0x000fe2000bf04300 */
[----:B------:R-:W-:Y:S01]  /*1710*/  IMAD.IADD R7, R7, 0x1, R11 ;  /* 0x0000000107077824 */ /* 0x000fe200078e020b */
[----:B------:R-:W-:Y:S01]  /*1720*/  LOP3.LUT R49, RZ, R5, RZ, 0x33, !PT ;  /* 0x00000005ff317212 */ /* 0x000fe200078e33ff */
[----:B------:R-:W-:Y:S01]  /*1730*/  IMAD.WIDE.U32 R40, R9, c[0x0][0x1b8], R42 ;  /* 0x00006e0009287a25 */ /* 0x000fe200078e002a */
[----:B------:R-:W-:Y:S02]  /*1740*/  SEL R0, R0, UR6, P0 ;  /* 0x0000000600007c07 */ /* 0x000fe40008000000 */
[C---:B------:R-:W-:Y:S02]  /*1750*/  IADD3 R48, P1, R42.reuse, -R6, RZ ;  /* 0x800000062a307210 */ /* 0x040fe40007f3e0ff */
[----:B------:R-:W-:Y:S01]  /*1760*/  IADD3 R45, P2, P3, R42, -c[0x0][0x1b8], -R6 ;  /* 0x80006e002a2d7a10 */ /* 0x000fe20007b5e806 */
[----:B------:R-:W-:Y:S01]  /*1770*/  IMAD R6, R8, c[0x0][0x1b8], RZ ;  /* 0x00006e0008067a24 */ /* 0x000fe200078e02ff */
[----:B------:R-:W-:Y:S01]  /*1780*/  IADD3.X R53, ~R7, R43, RZ, P1, !PT ;  /* 0x0000002b07357210 */ /* 0x000fe20000ffe5ff */
[----:B------:R-:W-:Y:S01]  /*1790*/  IMAD.IADD R49, R49, 0x1, -R0 ;  /* 0x0000000131317824 */ /* 0x000fe200078e0a00 */
[----:B------:R-:W-:Y:S01]  /*17a0*/  IADD3.X R52, R43, ~c[0x0][0x1bc], ~R7, P2, P3 ;  /* 0x80006f002b347a10 */ /* 0x000fe200017e6c07 */
[----:B------:R-:W-:-:S02]  /*17b0*/  IMAD R9, R9, c[0x0][0x1bc], R6 ;  /* 0x00006f0009097a24 */ /* 0x000fc400078e0206 */
[----:B------:R-:W-:Y:S01]  /*17c0*/  IMAD.MOV.U32 R0, RZ, RZ, RZ ;  /* 0x000000ffff007224 */ /* 0x000fe200078e00ff */
[----:B------:R-:W-:Y:S01]  /*17d0*/  LOP3.LUT R49, R49, 0x3, RZ, 0xc0, !PT ;  /* 0x0000000331317812 */ /* 0x000fe200078ec0ff */
[----:B------:R-:W-:Y:S02]  /*17e0*/  IMAD.IADD R54, R41, 0x1, R9 ;  /* 0x0000000129367824 */ /* 0x000fe400078e0209 */
.L_x_230:
        /* <DEDUP_REMOVED lines=29> */
.L_x_150:
        /* <DEDUP_REMOVED lines=17> */
[----:B------:R-:W-:Y:S02]  /*1ad0*/  @!P2 LOP3.LUT R28, RZ, c[0x0][0x1c0], RZ, 0x33, !PT ;  /* 0x00007000ff1caa12 */ /* 0x000fe400078e33ff */
.L_x_151:
[----:B------:R-:W-:Y:S05]  /*1ae0*/  BSYNC B2 ;  /* 0x0000000000027941 */ /* 0x000fea0003800000 */
.L_x_149:
[----:B------:R-:W-:Y:S01]  /*1af0*/  ISETP.NE.U32.AND P1, PT, R49, RZ, PT ;  /* 0x000000ff3100720c */ /* 0x000fe20003f25070 */
[----:B------:R-:W-:Y:S01]  /*1b00*/  BSSY B2, `(.L_x_152) ;  /* 0x00001a0000027945 */ /* 0x000fe20003800000 */
[----:B------:R-:W-:Y:S01]  /*1b10*/  IMAD.MOV.U32 R9, RZ, RZ, R5 ;  /* 0x000000ffff097224 */ /* 0x000fe200078e0005 */
[----:B------:R-:W-:Y:S02]  /*1b20*/  MOV R10, R4 ;  /* 0x00000004000a7202 */ /* 0x000fe40000000f00 */
[----:B------:R-:W-:-:S13]  /*1b30*/  ISETP.NE.AND.EX P1, PT, RZ, RZ, PT, P1 ;  /* 0x000000ffff00720c */ /* 0x000fda0003f25310 */
        /* <DEDUP_REMOVED lines=15> */
[----:B------:R-:W-:-:S04]  /*1c30*/  ISETP.NE.U32.AND P2, PT, R30, RZ, PT ;  /* 0x000000ff1e00720c */ /* 0x000fc80003f45070 */
[----:B------:R-:W-:Y:S01]  /*1c40*/  ISETP.NE.AND.EX P2, PT, R31, RZ, PT, P2 ;  /* 0x000000ff1f00720c */ /* 0x000fe20003f45320 */
[----:B------:R-:W-:Y:S07]  /*1c50*/  BRA `(.L_x_158) ;  /* 0x0000013000007947 */ /* 0x000fee0003800000 */
.L_x_157:
        /* <DEDUP_REMOVED lines=19> */
.L_x_158:
[----:B------:R-:W-:Y:S05]  /*1d90*/  BSYNC B4 ;  /* 0x0000000000047941 */ /* 0x000fea0003800000 */
.L_x_156:
        /* <DEDUP_REMOVED lines=12> */
.L_x_160:
        /* <DEDUP_REMOVED lines=19> */
.L_x_161:
[----:B------:R-:W-:Y:S05]  /*1f90*/  BSYNC B4 ;  /* 0x0000000000047941 */ /* 0x000fea0003800000 */
.L_x_159:
[----:B------:R-:W-:Y:S01]  /*1fa0*/  BSSY B4, `(.L_x_162) ;  /* 0x000001c000047945 */ /* 0x000fe20003800000 */
        /* <DEDUP_REMOVED lines=8> */
.L_x_163:
        /* <DEDUP_REMOVED lines=19> */
.L_x_164:
[----:B------:R-:W-:Y:S05]  /*2160*/  BSYNC B4 ;  /* 0x0000000000047941 */ /* 0x000fea0003800000 */
.L_x_162:
[----:B------:R-:W-:Y:S02]  /*2170*/  IMAD R9, R23, c[0x0][0x190], RZ ;  /* 0x0000640017097a24 */ /* 0x000fe400078e02ff */
        /* <DEDUP_REMOVED lines=11> */
[----:B------:R-:W-:Y:S02]  /*2230*/  IMAD R9, R20, c[0x0][0x174], R9 ;  /* 0x00005d0014097a24 */ /* 0x000fe400078e0209 */
[----:B------:R-:W-:Y:S02]  /*2240*/  IMAD.IADD R6, R11, 0x1, R7 ;  /* 0x000000010b067824 */ /* 0x000fe400078e0207 */
[----:B------:R-:W-:Y:S02]  /*2250*/  IMAD.MOV.U32 R7, RZ, RZ, R2 ;  /* 0x000000ffff077224 */ /* 0x000fe400078e0002 */
[----:B------:R-:W-:Y:S01]  /*2260*/  IMAD R11, R6, c[0x0][0x1d0], RZ ;  /* 0x00007400060b7a24 */ /* 0x000fe200078e02ff */
[----:B------:R-:W-:-:S03]  /*2270*/  MOV R6, R3 ;  /* 0x0000000300067202 */ /* 0x000fc60000000f00 */
[C---:B------:R-:W-:Y:S02]  /*2280*/  IMAD R13, R10.reuse, c[0x0][0x1d4], R11 ;  /* 0x000075000a0d7a24 */ /* 0x040fe400078e020b */
[----:B------:R-:W-:-:S04]  /*2290*/  IMAD.WIDE.U32 R6, R10, c[0x0][0x1d0], R6 ;  /* 0x000074000a067a25 */ /* 0x000fc800078e0006 */
[----:B------:R-:W-:Y:S01]  /*22a0*/  IMAD.MOV.U32 R10, RZ, RZ, R5 ;  /* 0x000000ffff0a7224 */ /* 0x000fe200078e0005 */
[----:B------:R-:W-:Y:S01]  /*22b0*/  IADD3 R7, R7, R13, RZ ;  /* 0x0000000d07077210 */ /* 0x000fe20007ffe0ff */
[----:B------:R-:W-:-:S04]  /*22c0*/  IMAD.MOV.U32 R11, RZ, RZ, R4 ;  /* 0x000000ffff0b7224 */ /* 0x000fc800078e0004 */
[----:B------:R-:W-:-:S04]  /*22d0*/  IMAD.WIDE.U32 R10, R20, c[0x0][0x170], R10 ;  /* 0x00005c00140a7a25 */ /* 0x000fc800078e000a */
[----:B------:R-:W-:Y:S02]  /*22e0*/  IMAD.IADD R11, R11, 0x1, R9 ;  /* 0x000000010b0b7824 */ /* 0x000fe400078e0209 */
[----:B------:R-:W-:Y:S02]  /*22f0*/  IMAD R7, R7, c[0x0][0x1d8], RZ ;  /* 0x0000760007077a24 */ /* 0x000fe400078e02ff */
[----:B------:R-:W-:-:S04]  /*2300*/  IMAD.WIDE.U32 R10, R6, c[0x0][0x1d8], R10 ;  /* 0x00007600060a7a25 */ /* 0x000fc800078e000a */
[----:B------:R-:W-:Y:S01]  /*2310*/  IMAD R7, R6, c[0x0][0x1dc], R7 ;  /* 0x0000770006077a24 */ /* 0x000fe200078e0207 */
[----:B------:R-:W-:-:S03]  /*2320*/  LEA R6, P1, R10, c[0x0][0x168], 0x1 ;  /* 0x00005a000a067a11 */ /* 0x000fc600078208ff */
[----:B------:R-:W-:-:S05]  /*2330*/  IMAD.IADD R7, R11, 0x1, R7 ;  /* 0x000000010b077824 */ /* 0x000fca00078e0207 */
[----:B------:R-:W-:-:S05]  /*2340*/  LEA.HI.X R7, R10, c[0x0][0x16c], R7, 0x1, P1 ;  /* 0x00005b000a077a11 */ /* 0x000fca00008f0c07 */
[----:B------:R-:W2:Y:S02]  /*2350*/  LDG.E.U16 R6, [R6.64] ;  /* 0x0000001006067981 */ /* 0x000ea4000c1e1500 */
[----:B--2---:R-:W-:-:S05]  /*2360*/  PRMT R7, RZ, 0x5410, R6 ;  /* 0x00005410ff077816 */ /* 0x004fca0000000006 */
[----:B------:R-:W-:Y:S02]  /*2370*/  FADD.FTZ R0, R0, R7 ;  /* 0x0000000700007221 */ /* 0x000fe40000010000 */
.L_x_155:
[----:B------:R-:W-:Y:S05]  /*2380*/  BSYNC B3 ;  /* 0x0000000000037941 */ /* 0x000fea0003800000 */
.L_x_154:
        /* <DEDUP_REMOVED lines=18> */
[----:B------:R-:W-:Y:S05]  /*24b0*/  CALL.REL.NOINC `($__internal_3_$__cuda_sm20_rem_s64) ;  /* 0x00003c6000007944 */ /* 0x000fea0003c00000 */
[----:B------:R-:W-:-:S04]  /*24c0*/  ISETP.NE.U32.AND P2, PT, R30, RZ, PT ;  /* 0x000000ff1e00720c */ /* 0x000fc80003f45070 */
[----:B------:R-:W-:Y:S01]  /*24d0*/  ISETP.NE.AND.EX P2, PT, R31, RZ, PT, P2 ;  /* 0x000000ff1f00720c */ /* 0x000fe20003f45320 */
[----:B------:R-:W-:Y:S07]  /*24e0*/  BRA `(.L_x_169) ;  /* 0x0000013000007947 */ /* 0x000fee0003800000 */
.L_x_168:
        /* <DEDUP_REMOVED lines=19> */
.L_x_169:
[----:B------:R-:W-:Y:S05]  /*2620*/  BSYNC B4 ;  /* 0x0000000000047941 */ /* 0x000fea0003800000 */
.L_x_167:
        /* <DEDUP_REMOVED lines=8> */
[----:B------:R-:W-:Y:S05]  /*26b0*/  CALL.REL.NOINC `($__internal_2_$__cuda_sm20_div_s64) ;  /* 0x0000352000007944 */ /* 0x000fea0003c00000 */
[----:B------:R-:W-:Y:S01]  /*26c0*/  IMAD.MOV.U32 R10, RZ, RZ, R30 ;  /* 0x000000ffff0a7224 */ /* 0x000fe200078e001e */
[----:B------:R-:W-:Y:S01]  /*26d0*/  MOV R11, R31 ;  /* 0x0000001f000b7202 */ /* 0x000fe20000000f00 */
[----:B------:R-:W-:Y:S05]  /*26e0*/  BRA `(.L_x_172) ;  /* 0x0000013000007947 */ /* 0x000fea0003800000 */
.L_x_171:
        /* <DEDUP_REMOVED lines=19> */
.L_x_172:
[----:B------:R-:W-:Y:S05]  /*2820*/  BSYNC B4 ;  /* 0x0000000000047941 */ /* 0x000fea0003800000 */
.L_x_170:
        /* <DEDUP_REMOVED lines=9> */
.L_x_174:
        /* <DEDUP_REMOVED lines=19> */
.L_x_175:
[----:B------:R-:W-:Y:S05]  /*29f0*/  BSYNC B4 ;  /* 0x0000000000047941 */ /* 0x000fea0003800000 */
.L_x_173:
[----:B------:R-:W-:Y:S01]  /*2a00*/  IMAD R7, R23, c[0x0][0x190], RZ ;  /* 0x0000640017077a24 */ /* 0x000fe200078e02ff */
[----:B------:R-:W-:Y:S01]  /*2a10*/  MOV R15, R2 ;  /* 0x00000002000f7202 */ /* 0x000fe20000000f00 */
[----:B------:R-:W-:-:S04]  /*2a20*/  IMAD.WIDE.U32 R10, R22, c[0x0][0x190], R10 ;  /* 0x00006400160a7a25 */ /* 0x000fc800078e000a */
[----:B------:R-:W-:Y:S02]  /*2a30*/  IMAD R7, R22, c[0x0][0x194], R7 ;  /* 0x0000650016077a24 */ /* 0x000fe400078e0207 */
[----:B------:R-:W-:Y:S02]  /*2a40*/  IMAD.MOV.U32 R14, RZ, RZ, R3 ;  /* 0x000000ffff0e7224 */ /* 0x000fe400078e0003 */
[----:B------:R-:W-:Y:S02]  /*2a50*/  IMAD.IADD R6, R7, 0x1, R11 ;  /* 0x0000000107067824 */ /* 0x000fe400078e020b */
[----:B------:R-:W-:Y:S02]  /*2a60*/  IMAD.MOV.U32 R7, RZ, RZ, R31 ;  /* 0x000000ffff077224 */ /* 0x000fe400078e001f */
[----:B------:R-:W-:Y:S02]  /*2a70*/  IMAD R9, R6, c[0x0][0x198], RZ ;  /* 0x0000660006097a24 */ /* 0x000fe400078e02ff */
[----:B------:R-:W-:-:S02]  /*2a80*/  IMAD.MOV.U32 R6, RZ, RZ, R30 ;  /* 0x000000ffff067224 */ /* 0x000fc400078e001e */
        /* <DEDUP_REMOVED lines=8> */
[----:B------:R-:W-:-:S04]  /*2b10*/  IMAD.WIDE.U32 R10, R6, c[0x0][0x1d0], R14 ;  /* 0x00007400060a7a25 */ /* 0x000fc800078e000e */
[----:B------:R-:W-:Y:S01]  /*2b20*/  IMAD R7, R6, c[0x0][0x1d4], R7 ;  /* 0x0000750006077a24 */ /* 0x000fe200078e0207 */
[----:B------:R-:W-:Y:S01]  /*2b30*/  IADD3 R6, P1, R12, 0x1, RZ ;  /* 0x000000010c067810 */ /* 0x000fe20007f3e0ff */
[----:B------:R-:W-:Y:S02]  /*2b40*/  IMAD R15, R20, c[0x0][0x174], R9 ;  /* 0x00005d00140f7a24 */ /* 0x000fe400078e0209 */
[----:B------:R-:W-:Y:S02]  /*2b50*/  IMAD.IADD R9, R11, 0x1, R7 ;  /* 0x000000010b097824 */ /* 0x000fe400078e0207 */
[----:B------:R-:W-:Y:S02]  /*2b60*/  IMAD.X R7, R13, 0x1, R15, P1 ;  /* 0x000000010d077824 */ /* 0x000fe400008e060f */
        /* <DEDUP_REMOVED lines=9> */
.L_x_166:
[----:B------:R-:W-:Y:S05]  /*2c00*/  BSYNC B3 ;  /* 0x0000000000037941 */ /* 0x000fea0003800000 */
.L_x_165:
[----:B------:R-:W-:Y:S02]  /*2c10*/  ISETP.NE.U32.AND P2, PT, R49, 0x2, PT ;  /* 0x000000023100780c */ /* 0x000fe40003f45070 */
[----:B------:R-:W-:Y:S02]  /*2c20*/  ISETP.NE.U32.AND P1, PT, R28, RZ, PT ;  /* 0x000000ff1c00720c */ /* 0x000fe40003f25070 */
[----:B------:R-:W-:Y:S02]  /*2c30*/  ISETP.NE.AND.EX P2, PT, RZ, RZ, PT, P2 ;  /* 0x000000ffff00720c */ /* 0x000fe40003f45320 */
[----:B------:R-:W-:Y:S02]  /*2c40*/  IADD3 R6, P4, R5, 0x2, RZ ;  /* 0x0000000205067810 */ /* 0x000fe40007f9e0ff */
[----:B------:R-:W-:Y:S02]  /*2c50*/  ISETP.NE.OR.EX P1, PT, R29, RZ, !P2, P1 ;  /* 0x000000ff1d00720c */ /* 0x000fe40005725710 */
[----:B------:R-:W-:Y:S01]  /*2c60*/  IADD3 R13, P3, R5, 0x3, RZ ;  /* 0x00000003050d7810 */ /* 0x000fe20007f7e0ff */
[----:B------:R-:W-:-:S03]  /*2c70*/  IMAD.X R7, RZ, RZ, R4, P4 ;  /* 0x000000ffff077224 */ /* 0x000fc600020e0604 */
[----:B------:R-:W-:Y:S02]  /*2c80*/  IADD3.X R12, RZ, R4, RZ, P3, !PT ;  /* 0x00000004ff0c7210 */ /* 0x000fe40001ffe4ff */
[----:B------:R-:W-:Y:S02]  /*2c90*/  SEL R9, R6, R13, !P2 ;  /* 0x0000000d06097207 */ /* 0x000fe40005000000 */
[----:B------:R-:W-:-:S03]  /*2ca0*/  SEL R10, R7, R12, !P2 ;  /* 0x0000000c070a7207 */ /* 0x000fc60005000000 */
        /* <DEDUP_REMOVED lines=14> */
.L_x_177:
        /* <DEDUP_REMOVED lines=19> */
.L_x_178:
[----:B------:R-:W-:Y:S05]  /*2ec0*/  BSYNC B3 ;  /* 0x0000000000037941 */ /* 0x000fea0003800000 */
.L_x_176:
[----:B------:R-:W-:Y:S02]  /*2ed0*/  IMAD.MOV.U32 R9, RZ, RZ, R13 ;  /* 0x000000ffff097224 */ /* 0x000fe400078e000d */
[----:B------:R-:W-:Y:S01]  /*2ee0*/  IMAD.MOV.U32 R10, RZ, RZ, R12 ;  /* 0x000000ffff0a7224 */ /* 0x000fe200078e000c */
        /* <DEDUP_REMOVED lines=12> */
.L_x_180:
        /* <DEDUP_REMOVED lines=19> */
.L_x_181:
[----:B------:R-:W-:Y:S05]  /*30e0*/  BSYNC B3 ;  /* 0x0000000000037941 */ /* 0x000fea0003800000 */
.L_x_179:
        /* <DEDUP_REMOVED lines=8> */
[----:B------:R-:W-:Y:S02]  /*3170*/  IMAD.MOV.U32 R6, RZ, RZ, R30 ;  /* 0x000000ffff067224 */ /* 0x000fe400078e001e */
[----:B------:R-:W-:Y:S01]  /*3180*/  IMAD.MOV.U32 R7, RZ, RZ, R31 ;  /* 0x000000ffff077224 */ /* 0x000fe200078e001f */
[----:B------:R-:W-:Y:S05]  /*3190*/  BRA `(.L_x_184) ;  /* 0x0000013000007947 */ /* 0x000fea0003800000 */
.L_x_183:
        /* <DEDUP_REMOVED lines=19> */
.L_x_184:
[----:B------:R-:W-:Y:S05]  /*32d0*/  BSYNC B3 ;  /* 0x0000000000037941 */ /* 0x000fea0003800000 */
.L_x_182:
[----:B------:R-:W-:Y:S01]  /*32e0*/  IMAD R9, R23, c[0x0][0x190], RZ ;  /* 0x0000640017097a24 */ /* 0x000fe200078e02ff */
[----:B------:R-:W-:Y:S01]  /*32f0*/  MOV R14, R6 ;  /* 0x00000006000e7202 */ /* 0x000fe20000000f00 */
[----:B------:R-:W-:-:S04]  /*3300*/  IMAD.WIDE.U32 R10, R22, c[0x0][0x190], R10 ;  /* 0x00006400160a7a25 */ /* 0x000fc800078e000a */
[----:B------:R-:W-:Y:S02]  /*3310*/  IMAD R9, R22, c[0x0][0x194], R9 ;  /* 0x0000650016097a24 */ /* 0x000fe400078e0209 */
[----:B------:R-:W-:Y:S01]  /*3320*/  IMAD.MOV.U32 R15, RZ, RZ, R7 ;  /* 0x000000ffff0f7224 */ /* 0x000fe200078e0007 */
[----:B------:R-:W-:Y:S01]  /*3330*/  MOV R7, R4 ;  /* 0x0000000400077202 */ /* 0x000fe20000000f00 */
[----:B------:R-:W-:Y:S02]  /*3340*/  IMAD.IADD R9, R9, 0x1, R11 ;  /* 0x0000000109097824 */ /* 0x000fe400078e020b */
[----:B------:R-:W-:-:S04]  /*3350*/  IMAD.WIDE.U32 R14, R10, c[0x0][0x198], R14 ;  /* 0x000066000a0e7a25 */ /* 0x000fc800078e000e */
[----:B------:R-:W-:Y:S02]  /*3360*/  IMAD R9, R9, c[0x0][0x198], RZ ;  /* 0x0000660009097a24 */ /* 0x000fe400078e02ff */
[----:B------:R-:W-:Y:S02]  /*3370*/  IMAD.MOV.U32 R6, RZ, RZ, R5 ;  /* 0x000000ffff067224 */ /* 0x000fe400078e0005 */
[----:B------:R-:W-:Y:S02]  /*3380*/  IMAD R9, R10, c[0x0][0x19c], R9 ;  /* 0x000067000a097a24 */ /* 0x000fe400078e0209 */
[----:B------:R-:W-:Y:S02]  /*3390*/  IMAD.MOV.U32 R10, RZ, RZ, R3 ;  /* 0x000000ffff0a7224 */ /* 0x000fe400078e0003 */
[----:B------:R-:W-:Y:S02]  /*33a0*/  IMAD.IADD R9, R15, 0x1, R9 ;  /* 0x000000010f097824 */ /* 0x000fe400078e0209 */
[----:B------:R-:W-:-:S02]  /*33b0*/  IMAD.MOV.U32 R11, RZ, RZ, R2 ;  /* 0x000000ffff0b7224 */ /* 0x000fc400078e0002 */
[----:B------:R-:W-:Y:S02]  /*33c0*/  IMAD R9, R9, c[0x0][0x1d0], RZ ;  /* 0x0000740009097a24 */ /* 0x000fe400078e02ff */
[----:B------:R-:W-:Y:S02]  /*33d0*/  IMAD R15, R21, c[0x0][0x170], RZ ;  /* 0x00005c00150f7a24 */ /* 0x000fe400078e02ff */
[----:B------:R-:W-:-:S04]  /*33e0*/  IMAD.WIDE.U32 R6, R20, c[0x0][0x170], R6 ;  /* 0x00005c0014067a25 */ /* 0x000fc800078e0006 */
[----:B------:R-:W-:Y:S01]  /*33f0*/  IMAD.WIDE.U32 R10, R14, c[0x0][0x1d0], R10 ;  /* 0x000074000e0a7a25 */ /* 0x000fe200078e000a */
[----:B------:R-:W-:-:S03]  /*3400*/  IADD3 R6, P1, R6, 0x2, RZ ;  /* 0x0000000206067810 */ /* 0x000fc60007f3e0ff */
[----:B------:R-:W-:Y:S02]  /*3410*/  IMAD R9, R14, c[0x0][0x1d4], R9 ;  /* 0x000075000e097a24 */ /* 0x000fe400078e0209 */
[----:B------:R-:W-:Y:S02]  /*3420*/  IMAD R15, R20, c[0x0][0x174], R15 ;  /* 0x00005d00140f7a24 */ /* 0x000fe400078e020f */
[----:B------:R-:W-:-:S03]  /*3430*/  IMAD.IADD R9, R11, 0x1, R9 ;  /* 0x000000010b097824 */ /* 0x000fc600078e0209 */
[----:B------:R-:W-:Y:S01]  /*3440*/  IADD3.X R7, R7, R15, RZ, P1, !PT ;  /* 0x0000000f07077210 */ /* 0x000fe20000ffe4ff */
[----:B------:R-:W-:-:S04]  /*3450*/  IMAD R9, R9, c[0x0][0x1d8], RZ ;  /* 0x0000760009097a24 */ /* 0x000fc800078e02ff */
[----:B------:R-:W-:-:S04]  /*3460*/  IMAD.WIDE.U32 R6, R10, c[0x0][0x1d8], R6 ;  /* 0x000076000a067a25 */ /* 0x000fc800078e0006 */
[----:B------:R-:W-:Y:S01]  /*3470*/  IMAD R9, R10, c[0x0][0x1dc], R9 ;  /* 0x000077000a097a24 */ /* 0x000fe200078e0209 */
[----:B------:R-:W-:-:S03]  /*3480*/  LEA R14, P1, R6, c[0x0][0x168], 0x1 ;  /* 0x00005a00060e7a11 */ /* 0x000fc600078208ff */
[----:B------:R-:W-:-:S05]  /*3490*/  IMAD.IADD R7, R7, 0x1, R9 ;  /* 0x0000000107077824 */ /* 0x000fca00078e0209 */
[----:B------:R-:W-:-:S05]  /*34a0*/  LEA.HI.X R15, R6, c[0x0][0x16c], R7, 0x1, P1 ;  /* 0x00005b00060f7a11 */ /* 0x000fca00008f0c07 */
[----:B------:R-:W2:Y:S01]  /*34b0*/  LDG.E.U16 R14, [R14.64] ;  /* 0x000000100e0e7981 */ /* 0x000ea2000c1e1500 */
[----:B------:R-:W-:Y:S02]  /*34c0*/  IMAD.MOV.U32 R9, RZ, RZ, R13 ;  /* 0x000000ffff097224 */ /* 0x000fe400078e000d */
[----:B------:R-:W-:Y:S01]  /*34d0*/  IMAD.MOV.U32 R10, RZ, RZ, R12 ;  /* 0x000000ffff0a7224 */ /* 0x000fe200078e000c */
[----:B--2---:R-:W-:-:S05]  /*34e0*/  PRMT R7, RZ, 0x5410, R14 ;  /* 0x00005410ff077816 */ /* 0x004fca000000000e */
[----:B------:R-:W-:Y:S02]  /*34f0*/  FADD.FTZ R0, R0, R7 ;  /* 0x0000000700007221 */ /* 0x000fe40000010000 */
.L_x_153:
[----:B------:R-:W-:Y:S05]  /*3500*/  BSYNC B2 ;  /* 0x0000000000027941 */ /* 0x000fea0003800000 */
.L_x_152:
        /* <DEDUP_REMOVED lines=14> */
[-C--:B------:R-:W-:Y:S01]  /*35f0*/  MOV R6, R9.reuse ;  /* 0x0000000900067202 */ /* 0x080fe20000000f00 */
[----:B------:R-:W-:Y:S01]  /*3600*/  IMAD.MOV.U32 R7, RZ, RZ, R10 ;  /* 0x000000ffff077224 */ /* 0x000fe200078e000a */
[----:B------:R-:W-:Y:S01]  /*3610*/  IADD3 R33, P5, RZ, -R9, RZ ;  /* 0x80000009ff217210 */ /* 0x000fe20007fbe0ff */
[----:B------:R-:W-:Y:S01]  /*3620*/  IMAD R11, R21, c[0x0][0x170], RZ ;  /* 0x00005c00150b7a24 */ /* 0x000fe200078e02ff */
[C---:B------:R-:W-:Y:S01]  /*3630*/  IADD3 R17, P4, R9.reuse, 0x1, RZ ;  /* 0x0000000109117810 */ /* 0x040fe20007f9e0ff */
[C---:B------:R-:W-:Y:S01]  /*3640*/  IMAD.WIDE.U32 R12, R20.reuse, c[0x0][0x170], R6 ;  /* 0x00005c00140c7a25 */ /* 0x040fe200078e0006 */
[C---:B------:R-:W-:Y:S02]  /*3650*/  IADD3 R19, P1, R9.reuse, 0x2, RZ ;  /* 0x0000000209137810 */ /* 0x040fe40007f3e0ff */
[----:B------:R-:W-:Y:S01]  /*3660*/  IADD3 R31, P2, R9, 0x3, RZ ;  /* 0x00000003091f7810 */ /* 0x000fe20007f5e0ff */
[----:B------:R-:W-:Y:S01]  /*3670*/  IMAD R7, R20, c[0x0][0x174], R11 ;  /* 0x00005d0014077a24 */ /* 0x000fe200078e020b */
[----:B------:R-:W-:Y:S01]  /*3680*/  IADD3 R17, P3, RZ, -R17, RZ ;  /* 0x80000011ff117210 */ /* 0x000fe20007f7e0ff */
[--C-:B------:R-:W-:Y:S01]  /*3690*/  IMAD.X R30, RZ, RZ, ~R10.reuse, P5 ;  /* 0x000000ffff1e7224 */ /* 0x100fe200028e0e0a */
[----:B------:R-:W-:Y:S01]  /*36a0*/  MOV R6, R42 ;  /* 0x0000002a00067202 */ /* 0x000fe20000000f00 */
[----:B------:R-:W-:Y:S01]  /*36b0*/  IMAD.IADD R7, R7, 0x1, R13 ;  /* 0x0000000107077824 */ /* 0x000fe200078e020d */
[----:B------:R-:W-:Y:S01]  /*36c0*/  IADD3 R19, P5, RZ, -R19, RZ ;  /* 0x80000013ff137210 */ /* 0x000fe20007fbe0ff */
[C---:B------:R-:W-:Y:S01]  /*36d0*/  IMAD.SHL.U32 R11, R12.reuse, 0x2, RZ ;  /* 0x000000020c0b7824 */ /* 0x040fe200078e00ff */
[----:B------:R-:W-:Y:S01]  /*36e0*/  IADD3.X R16, RZ, R10, RZ, P1, !PT ;  /* 0x0000000aff107210 */ /* 0x000fe20000ffe4ff */
[----:B------:R-:W-:Y:S01]  /*36f0*/  IMAD.X R14, RZ, RZ, R10, P4 ;  /* 0x000000ffff0e7224 */ /* 0x000fe200020e060a */
[----:B------:R-:W-:Y:S01]  /*3700*/  SHF.L.U64.HI R12, R12, 0x1, R7 ;  /* 0x000000010c0c7819 */ /* 0x000fe20000010207 */
[----:B------:R-:W-:Y:S01]  /*3710*/  IMAD.MOV.U32 R7, RZ, RZ, R43 ;  /* 0x000000ffff077224 */ /* 0x000fe200078e002b */
[----:B------:R-:W-:Y:S01]  /*3720*/  IADD3 R31, P4, RZ, -R31, RZ ;  /* 0x8000001fff1f7210 */ /* 0x000fe20007f9e0ff */
[----:B------:R-:W-:-:S02]  /*3730*/  IMAD R30, R30, c[0x0][0x1b8], RZ ;  /* 0x00006e001e1e7a24 */ /* 0x000fc400078e02ff */
[----:B------:R-:W-:Y:S02]  /*3740*/  IMAD.X R13, RZ, RZ, R10, P2 ;  /* 0x000000ffff0d7224 */ /* 0x000fe400010e060a */
[----:B------:R-:W-:Y:S02]  /*3750*/  IMAD.X R18, RZ, RZ, ~R14, P3 ;  /* 0x000000ffff127224 */ /* 0x000fe400018e0e0e */
[----:B------:R-:W-:Y:S01]  /*3760*/  IMAD.WIDE.U32 R14, R33, c[0x0][0x1b8], R6 ;  /* 0x00006e00210e7a25 */ /* 0x000fe200078e0006 */
[----:B------:R-:W-:-:S03]  /*3770*/  IADD3.X R32, RZ, ~R13, RZ, P4, !PT ;  /* 0x8000000dff207210 */ /* 0x000fc600027fe4ff */
[----:B------:R-:W-:Y:S02]  /*3780*/  IMAD R33, R33, c[0x0][0x1bc], R30 ;  /* 0x00006f0021217a24 */ /* 0x000fe400078e021e */
[----:B------:R-:W-:Y:S02]  /*3790*/  IMAD.X R30, RZ, RZ, ~R16, P5 ;  /* 0x000000ffff1e7224 */ /* 0x000fe400028e0e10 */
[----:B------:R-:W-:Y:S02]  /*37a0*/  IMAD R16, R18, c[0x0][0x1b8], RZ ;  /* 0x00006e0012107a24 */ /* 0x000fe400078e02ff */
[----:B------:R-:W-:Y:S02]  /*37b0*/  IMAD R18, R30, c[0x0][0x1b8], RZ ;  /* 0x00006e001e127a24 */ /* 0x000fe400078e02ff */
[----:B------:R-:W-:Y:S02]  /*37c0*/  IMAD.MOV.U32 R13, RZ, RZ, R14 ;  /* 0x000000ffff0d7224 */ /* 0x000fe400078e000e */
[----:B------:R-:W-:-:S02]  /*37d0*/  IMAD.IADD R14, R15, 0x1, R33 ;  /* 0x000000010f0e7824 */ /* 0x000fc400078e0221 */
[C---:B------:R-:W-:Y:S02]  /*37e0*/  IMAD R33, R17.reuse, c[0x0][0x1bc], R16 ;  /* 0x00006f0011217a24 */ /* 0x040fe400078e0210 */
[----:B------:R-:W-:Y:S02]  /*37f0*/  IMAD R30, R32, c[0x0][0x1b8], RZ ;  /* 0x00006e00201e7a24 */ /* 0x000fe400078e02ff */
[----:B------:R-:W-:-:S04]  /*3800*/  IMAD.WIDE.U32 R16, R17, c[0x0][0x1b8], R6 ;  /* 0x00006e0011107a25 */ /* 0x000fc800078e0006 */
[C---:B------:R-:W-:Y:S02]  /*3810*/  IMAD R35, R19.reuse, c[0x0][0x1bc], R18 ;  /* 0x00006f0013237a24 */ /* 0x040fe400078e0212 */
[----:B------:R-:W-:-:S04]  /*3820*/  IMAD.WIDE.U32 R18, R19, c[0x0][0x1b8], R6 ;  /* 0x00006e0013127a25 */ /* 0x000fc800078e0006 */
[----:B------:R-:W-:-:S04]  /*3830*/  IMAD.WIDE.U32 R6, R31, c[0x0][0x1b8], R6 ;  /* 0x00006e001f067a25 */ /* 0x000fc800078e0006 */
[----:B------:R-:W-:Y:S02]  /*3840*/  IMAD R31, R31, c[0x0][0x1bc], R30 ;  /* 0x00006f001f1f7a24 */ /* 0x000fe400078e021e */
[----:B------:R-:W-:Y:S01]  /*3850*/  IMAD.MOV.U32 R15, RZ, RZ, R16 ;  /* 0x000000ffff0f7224 */ /* 0x000fe200078e0010 */
[----:B------:R-:W-:Y:S01]  /*3860*/  IADD3 R16, R17, R33, RZ ;  /* 0x0000002111107210 */ /* 0x000fe20007ffe0ff */
[----:B------:R-:W-:Y:S01]  /*3870*/  IMAD.MOV.U32 R17, RZ, RZ, R18 ;  /* 0x000000ffff117224 */ /* 0x000fe200078e0012 */
[----:B------:R-:W-:Y:S01]  /*3880*/  IADD3 R38, R7, R31, RZ ;  /* 0x0000001f07267210 */ /* 0x000fe20007ffe0ff */
[----:B------:R-:W-:Y:S02]  /*3890*/  IMAD.IADD R18, R19, 0x1, R35 ;  /* 0x0000000113127824 */ /* 0x000fe400078e0223 */
[----:B------:R-:W-:Y:S02]  /*38a0*/  IMAD.MOV.U32 R19, RZ, RZ, R6 ;  /* 0x000000ffff137224 */ /* 0x000fe400078e0006 */
.L_x_229:
        /* <DEDUP_REMOVED lines=17> */
.L_x_188:
        /* <DEDUP_REMOVED lines=19> */
.L_x_189:
[----:B------:R-:W-:Y:S05]  /*3af0*/  BSYNC B3 ;  /* 0x0000000000037941 */ /* 0x000fea0003800000 */
.L_x_187:
        /* <DEDUP_REMOVED lines=12> */
.L_x_191:
        /* <DEDUP_REMOVED lines=19> */
.L_x_192:
[----:B------:R-:W-:Y:S05]  /*3cf0*/  BSYNC B3 ;  /* 0x0000000000037941 */ /* 0x000fea0003800000 */
.L_x_190:
        /* <DEDUP_REMOVED lines=13> */
.L_x_194:
        /* <DEDUP_REMOVED lines=19> */
.L_x_195:
[----:B------:R-:W-:Y:S05]  /*3f00*/  BSYNC B3 ;  /* 0x0000000000037941 */ /* 0x000fea0003800000 */
.L_x_193:
[----:B------:R-:W-:Y:S01]  /*3f10*/  MOV R30, R34 ;  /* 0x00000022001e7202 */ /* 0x000fe20000000f00 */
[----:B------:R-:W-:Y:S02]  /*3f20*/  IMAD R33, R23, c[0x0][0x190], RZ ;  /* 0x0000640017217a24 */ /* 0x000fe400078e02ff */
[----:B------:R-:W-:Y:S02]  /*3f30*/  IMAD.MOV.U32 R31, RZ, RZ, R35 ;  /* 0x000000ffff1f7224 */ /* 0x000fe400078e0023 */
[C---:B------:R-:W-:Y:S02]  /*3f40*/  IMAD R33, R22.reuse, c[0x0][0x194], R33 ;  /* 0x0000650016217a24 */ /* 0x040fe400078e0221 */
[----:B------:R-:W-:-:S04]  /*3f50*/  IMAD.WIDE.U32 R30, R22, c[0x0][0x190], R30 ;  /* 0x00006400161e7a25 */ /* 0x000fc800078e001e */
[----:B------:R-:W-:Y:S02]  /*3f60*/  IMAD.IADD R31, R33, 0x1, R31 ;  /* 0x00000001211f7824 */ /* 0x000fe400078e021f */
[----:B------:R-:W-:-:S04]  /*3f70*/  IMAD.WIDE.U32 R6, R30, c[0x0][0x198], R6 ;  /* 0x000066001e067a25 */ /* 0x000fc800078e0006 */
[----:B------:R-:W-:-:S04]  /*3f80*/  IMAD R31, R31, c[0x0][0x198], RZ ;  /* 0x000066001f1f7a24 */ /* 0x000fc800078e02ff */
[----:B------:R-:W-:Y:S01]  /*3f90*/  IMAD R31, R30, c[0x0][0x19c], R31 ;  /* 0x000067001e1f7a24 */ /* 0x000fe200078e021f */
[----:B------:R-:W-:-:S03]  /*3fa0*/  MOV R30, R3 ;  /* 0x00000003001e7202 */ /* 0x000fc60000000f00 */
[----:B------:R-:W-:Y:S02]  /*3fb0*/  IMAD.IADD R7, R7, 0x1, R31 ;  /* 0x0000000107077824 */ /* 0x000fe400078e021f */
[----:B------:R-:W-:Y:S02]  /*3fc0*/  IMAD.MOV.U32 R31, RZ, RZ, R2 ;  /* 0x000000ffff1f7224 */ /* 0x000fe400078e0002 */
[----:B------:R-:W-:Y:S02]  /*3fd0*/  IMAD R7, R7, c[0x0][0x1d0], RZ ;  /* 0x0000740007077a24 */ /* 0x000fe400078e02ff */
[----:B------:R-:W-:-:S04]  /*3fe0*/  IMAD.WIDE.U32 R30, R6, c[0x0][0x1d0], R30 ;  /* 0x00007400061e7a25 */ /* 0x000fc800078e001e */
[----:B------:R-:W-:Y:S02]  /*3ff0*/  IMAD R33, R6, c[0x0][0x1d4], R7 ;  /* 0x0000750006217a24 */ /* 0x000fe400078e0207 */
[----:B------:R-:W-:Y:S02]  /*4000*/  IMAD.MOV.U32 R6, RZ, RZ, R11 ;  /* 0x000000ffff067224 */ /* 0x000fe400078e000b */
[----:B------:R-:W-:Y:S01]  /*4010*/  IMAD.MOV.U32 R7, RZ, RZ, R12 ;  /* 0x000000ffff077224 */ /* 0x000fe200078e000c */
[----:B------:R-:W-:-:S03]  /*4020*/  IADD3 R31, R31, R33, RZ ;  /* 0x000000211f1f7210 */ /* 0x000fc60007ffe0ff */
[----:B------:R-:W-:-:S04]  /*4030*/  IMAD.WIDE.U32 R6, R30, UR10, R6 ;  /* 0x0000000a1e067c25 */ /* 0x000fc8000f8e0006 */
[----:B------:R-:W-:Y:S01]  /*4040*/  IMAD R30, R30, UR11, RZ ;  /* 0x0000000b1e1e7c24 */ /* 0x000fe2000f8e02ff */
[----:B------:R-:W-:-:S03]  /*4050*/  IADD3 R6, P2, R6, c[0x0][0x168], RZ ;  /* 0x00005a0006067a10 */ /* 0x000fc60007f5e0ff */
[----:B------:R-:W-:-:S05]  /*4060*/  IMAD R31, R31, UR10, R30 ;  /* 0x0000000a1f1f7c24 */ /* 0x000fca000f8e021e */
[----:B------:R-:W-:-:S05]  /*4070*/  IADD3.X R7, R7, c[0x0][0x16c], R31, P2, !PT ;  /* 0x00005b0007077a10 */ /* 0x000fca00017fe41f */
[----:B------:R-:W2:Y:S02]  /*4080*/  LDG.E.U16 R6, [R6.64] ;  /* 0x0000001006067981 */ /* 0x000ea4000c1e1500 */
[----:B--2---:R-:W-:-:S05]  /*4090*/  PRMT R7, RZ, 0x5410, R6 ;  /* 0x00005410ff077816 */ /* 0x004fca0000000006 */
[----:B------:R-:W-:Y:S02]  /*40a0*/  FADD.FTZ R0, R0, R7 ;  /* 0x0000000700007221 */ /* 0x000fe40000010000 */
.L_x_186:
[----:B------:R-:W-:Y:S05]  /*40b0*/  BSYNC B2 ;  /* 0x0000000000027941 */ /* 0x000fea0003800000 */
.L_x_185:
        /* <DEDUP_REMOVED lines=15> */
.L_x_199:
        /* <DEDUP_REMOVED lines=19> */
.L_x_200:
[----:B------:R-:W-:Y:S05]  /*42e0*/  BSYNC B3 ;  /* 0x0000000000037941 */ /* 0x000fea0003800000 */
.L_x_198:
        /* <DEDUP_REMOVED lines=12> */
.L_x_202:
        /* <DEDUP_REMOVED lines=19> */
.L_x_203:
[----:B------:R-:W-:Y:S05]  /*44e0*/  BSYNC B3 ;  /* 0x0000000000037941 */ /* 0x000fea0003800000 */
.L_x_201:
        /* <DEDUP_REMOVED lines=13> */
.L_x_205:
        /* <DEDUP_REMOVED lines=19> */
.L_x_206:
[----:B------:R-:W-:Y:S05]  /*46f0*/  BSYNC B3 ;  /* 0x0000000000037941 */ /* 0x000fea0003800000 */
.L_x_204:
        /* <DEDUP_REMOVED lines=23> */
[----:B------:R-:W2:Y:S02]  /*4870*/  LDG.E.U16 R6, [R6.64+0x2] ;  /* 0x0000021006067981 */ /* 0x000ea4000c1e1500 */
[----:B--2---:R-:W-:-:S05]  /*4880*/  PRMT R7, RZ, 0x5410, R6 ;  /* 0x00005410ff077816 */ /* 0x004fca0000000006 */
[----:B------:R-:W-:Y:S02]  /*4890*/  FADD.FTZ R0, R0, R7 ;  /* 0x0000000700007221 */ /* 0x000fe40000010000 */
.L_x_197:
[----:B------:R-:W-:Y:S05]  /*48a0*/  BSYNC B2 ;  /* 0x0000000000027941 */ /* 0x000fea0003800000 */
.L_x_196:
        /* <DEDUP_REMOVED lines=15> */
.L_x_210:
        /* <DEDUP_REMOVED lines=19> */
.L_x_211:
[----:B------:R-:W-:Y:S05]  /*4ad0*/  BSYNC B3 ;  /* 0x0000000000037941 */ /* 0x000fea0003800000 */
.L_x_209:
        /* <DEDUP_REMOVED lines=12> */
.L_x_213:
        /* <DEDUP_REMOVED lines=19> */
.L_x_214:
[----:B------:R-:W-:Y:S05]  /*4cd0*/  BSYNC B3 ;  /* 0x0000000000037941 */ /* 0x000fea0003800000 */
.L_x_212:
        /* <DEDUP_REMOVED lines=13> */
.L_x_216:
        /* <DEDUP_REMOVED lines=19> */
.L_x_217:
[----:B------:R-:W-:Y:S05]  /*4ee0*/  BSYNC B3 ;  /* 0x0000000000037941 */ /* 0x000fea0003800000 */
.L_x_215:
        /* <DEDUP_REMOVED lines=20> */
[----:B------:R-:W-:-:S03]  /*5030*/  IADD3 R6, P2, R6, UR8, RZ ;  /* 0x0000000806067c10 */ /* 0x000fc6000ff5e0ff */
[----:B------:R-:W-:-:S05]  /*5040*/  IMAD R31, R31, UR10, R30 ;  /* 0x0000000a1f1f7c24 */ /* 0x000fca000f8e021e */
[----:B------:R-:W-:-:S05]  /*5050*/  IADD3.X R7, R7, UR9, R31, P2, !PT ;  /* 0x0000000907077c10 */ /* 0x000fca00097fe41f */
[----:B------:R-:W2:Y:S02]  /*5060*/  LDG.E.U16 R6, [R6.64+-0x2] ;  /* 0xfffffe1006067981 */ /* 0x000ea4000c1e1500 */
[----:B--2---:R-:W-:-:S05]  /*5070*/  PRMT R7, RZ, 0x5410, R6 ;  /* 0x00005410ff077816 */ /* 0x004fca0000000006 */
[----:B------:R-:W-:Y:S02]  /*5080*/  FADD.FTZ R0, R0, R7 ;  /* 0x0000000700007221 */ /* 0x000fe40000010000 */
.L_x_208:
[----:B------:R-:W-:Y:S05]  /*5090*/  BSYNC B2 ;  /* 0x0000000000027941 */ /* 0x000fea0003800000 */
.L_x_207:
        /* <DEDUP_REMOVED lines=15> */
.L_x_221:
        /* <DEDUP_REMOVED lines=19> */
.L_x_222:
[----:B------:R-:W-:Y:S05]  /*52c0*/  BSYNC B3 ;  /* 0x0000000000037941 */ /* 0x000fea0003800000 */
.L_x_220:
        /* <DEDUP_REMOVED lines=12> */
.L_x_224:
        /* <DEDUP_REMOVED lines=19> */
.L_x_225:
[----:B------:R-:W-:Y:S05]  /*54c0*/  BSYNC B3 ;  /* 0x0000000000037941 */ /* 0x000fea0003800000 */
.L_x_223:
        /* <DEDUP_REMOVED lines=13> */
.L_x_227:
        /* <DEDUP_REMOVED lines=19> */
.L_x_228:
[----:B------:R-:W-:Y:S05]  /*56d0*/  BSYNC B3 ;  /* 0x0000000000037941 */ /* 0x000fea0003800000 */
.L_x_226:
        /* <DEDUP_REMOVED lines=23> */
[----:B------:R-:W2:Y:S02]  /*5850*/  LDG.E.U16 R6, [R6.64] ;  /* 0x0000001006067981 */ /* 0x000ea4000c1e1500 */
[----:B--2---:R-:W-:-:S05]  /*5860*/  PRMT R7, RZ, 0x5410, R6 ;  /* 0x00005410ff077816 */ /* 0x004fca0000000006 */
[----:B------:R-:W-:Y:S02]  /*5870*/  FADD.FTZ R0, R0, R7 ;  /* 0x0000000700007221 */ /* 0x000fe40000010000 */
.L_x_219:
[----:B------:R-:W-:Y:S05]  /*5880*/  BSYNC B2 ;  /* 0x0000000000027941 */ /* 0x000fea0003800000 */
.L_x_218:
[----:B------:R-:W-:Y:S01]  /*5890*/  IADD3 R6, P2, R24, 0x1, RZ ;  /* 0x0000000118067810 */ /* 0x000fe20007f5e0ff */
[----:B------:R-:W-:Y:S02]  /*58a0*/  ULDC.64 UR14, c[0x0][0x1b8] ;  /* 0x00006e00000e7ab9 */ /* 0x000fe40000000a00 */
[----:B------:R-:W-:Y:S01]  /*58b0*/  USHF.L.U32 UR7, UR14, 0x2, URZ ;  /* 0x000000020e077899 */ /* 0x000fe2000800063f */
[----:B------:R-:W-:Y:S01]  /*58c0*/  ISETP.LT.U32.AND P1, PT, R6, c[0x0][0x1d8], PT ;  /* 0x0000760006007a0c */ /* 0x000fe20003f21070 */
[----:B------:R-:W-:Y:S01]  /*58d0*/  IMAD.X R7, RZ, RZ, R25, P2 ;  /* 0x000000ffff077224 */ /* 0x000fe200010e0619 */
[----:B------:R-:W-:Y:S02]  /*58e0*/  UMOV UR6, 0x2 ;  /* 0x0000000200067882 */ /* 0x000fe40000000000 */
[----:B------:R-:W-:Y:S01]  /*58f0*/  USHF.L.U64.HI UR6, UR14, UR6, UR15 ;  /* 0x000000060e067299 */ /* 0x000fe2000801020f */
[----:B------:R-:W-:Y:S02]  /*5900*/  IADD3 R15, P3, R15, -UR7, RZ ;  /* 0x800000070f0f7c10 */ /* 0x000fe4000ff7e0ff */
[----:B------:R-:W-:-:S02]  /*5910*/  ISETP.LT.AND.EX P2, PT, R7, c[0x0][0x1dc], PT, P1 ;  /* 0x0000770007007a0c */ /* 0x000fc40003f41310 */
[----:B------:R-:W-:Y:S02]  /*5920*/  IADD3 R9, P1, R9, 0x4, RZ ;  /* 0x0000000409097810 */ /* 0x000fe40007f3e0ff */
[----:B------:R-:W-:Y:S02]  /*5930*/  SEL R6, R6, c[0x0][0x1d8], P2 ;  /* 0x0000760006067a07 */ /* 0x000fe40001000000 */
[----:B------:R-:W-:Y:S01]  /*5940*/  SEL R7, R7, c[0x0][0x1dc], P2 ;  /* 0x0000770007077a07 */ /* 0x000fe20001000000 */
[----:B------:R-:W-:Y:S01]  /*5950*/  IMAD.X R10, RZ, RZ, R10, P1 ;  /* 0x000000ffff0a7224 */ /* 0x000fe200008e060a */
[----:B------:R-:W-:Y:S02]  /*5960*/  ISETP.GE.U32.AND P1, PT, R9, R6, PT ;  /* 0x000000060900720c */ /* 0x000fe40003f26070 */
[----:B------:R-:W-:Y:S02]  /*5970*/  IADD3 R17, P4, R17, -UR7, RZ ;  /* 0x8000000711117c10 */ /* 0x000fe4000ff9e0ff */
[----:B------:R-:W-:-:S02]  /*5980*/  ISETP.GE.AND.EX P1, PT, R10, R7, PT, P1 ;  /* 0x000000070a00720c */ /* 0x000fc40003f26310 */
[----:B------:R-:W-:Y:S02]  /*5990*/  IADD3 R19, P5, R19, -UR7, RZ ;  /* 0x8000000713137c10 */ /* 0x000fe4000ffbe0ff */
[----:B------:R-:W-:Y:S02]  /*59a0*/  IADD3 R13, P6, R13, -UR7, RZ ;  /* 0x800000070d0d7c10 */ /* 0x000fe4000ffde0ff */
[----:B------:R-:W-:Y:S02]  /*59b0*/  IADD3 R11, P2, R11, 0x8, RZ ;  /* 0x000000080b0b7810 */ /* 0x000fe40007f5e0ff */
[----:B------:R-:W-:Y:S02]  /*59c0*/  IADD3.X R16, R16, ~UR6, RZ, P3, !PT ;  /* 0x8000000610107c10 */ /* 0x000fe40009ffe4ff */
[----:B------:R-:W-:Y:S01]  /*59d0*/  IADD3.X R18, R18, ~UR6, RZ, P4, !PT ;  /* 0x8000000612127c10 */ /* 0x000fe2000a7fe4ff */
[----:B------:R-:W-:Y:S01]  /*59e0*/  IMAD.X R12, RZ, RZ, R12, P2 ;  /* 0x000000ffff0c7224 */ /* 0x000fe200010e060c */
[----:B------:R-:W-:-:S02]  /*59f0*/  IADD3.X R38, R38, ~UR6, RZ, P5, !PT ;  /* 0x8000000626267c10 */ /* 0x000fc4000affe4ff */
[----:B------:R-:W-:Y:S01]  /*5a00*/  IADD3.X R14, R14, ~UR6, RZ, P6, !PT ;  /* 0x800000060e0e7c10 */ /* 0x000fe2000b7fe4ff */
[----:B------:R-:W-:Y:S01]  /*5a10*/  @P1 CALL.REL.NOINC `(.L_x_148) ;  /* 0x0000001000001944 */ /* 0x000fe20003c00000 */
[----:B------:R-:W-:Y:S05]  /*5a20*/  BRA `(.L_x_229) ;  /* 0xffffde8000007947 */ /* 0x000fea000383ffff */
.L_x_148:
[----:B------:R-:W-:Y:S05]  /*5a30*/  BSYNC B0 ;  /* 0x0000000000007941 */ /* 0x000fea0003800000 */
.L_x_147:
[----:B------:R-:W-:-:S04]  /*5a40*/  IADD3 R3, P0, R3, 0x1, RZ ;  /* 0x0000000103037810 */ /* 0x000fc80007f1e0ff */
[----:B------:R-:W-:Y:S02]  /*5a50*/  IADD3.X R2, RZ, R2, RZ, P0, !PT ;  /* 0x00000002ff027210 */ /* 0x000fe400007fe4ff */
[----:B------:R-:W-:-:S04]  /*5a60*/  ISETP.GE.U32.AND P0, PT, R3, R58, PT ;  /* 0x0000003a0300720c */ /* 0x000fc80003f06070 */
[----:B------:R-:W-:-:S13]  /*5a70*/  ISETP.GE.AND.EX P0, PT, R2, R61, PT, P0 ;  /* 0x0000003d0200720c */ /* 0x000fda0003f06300 */
[----:B------:R-:W-:Y:S01]  /*5a80*/  @P0 CALL.REL.NOINC `(.L_x_146) ;  /* 0x0000001000000944 */ /* 0x000fe20003c00000 */
[----:B------:R-:W-:Y:S05]  /*5a90*/  BRA `(.L_x_230) ;  /* 0xffffbd5000007947 */ /* 0x000fea000383ffff */
.L_x_146:
[----:B------:R-:W-:Y:S05]  /*5aa0*/  BSYNC B1 ;  /* 0x0000000000017941 */ /* 0x000fea0003800000 */
.L_x_145:
[----:B------:R-:W-:Y:S01]  /*5ab0*/  IMAD R5, R21, c[0x0][0x1e8], RZ ;  /* 0x00007a0015057a24 */ /* 0x000fe200078e02ff */
[----:B------:R-:W-:Y:S01]  /*5ac0*/  MOV R6, c[0x0][0x0] ;  /* 0x0000000000067a02 */ /* 0x000fe20000000f00 */
[----:B------:R-:W-:Y:S01]  /*5ad0*/  IMAD.MOV.U32 R2, RZ, RZ, R55 ;  /* 0x000000ffff027224 */ /* 0x000fe200078e0037 */
[----:B------:R-:W-:Y:S01]  /*5ae0*/  F2FP.BF16.PACK_AB R0, RZ, R0 ;  /* 0x00000000ff00723e */ /* 0x000fe200000010ff */
[----:B------:R-:W-:Y:S02]  /*5af0*/  IMAD.MOV.U32 R3, RZ, RZ, R57 ;  /* 0x000000ffff037224 */ /* 0x000fe400078e0039 */
[C---:B------:R-:W-:Y:S02]  /*5b00*/  IMAD R5, R20.reuse, c[0x0][0x1ec], R5 ;  /* 0x00007b0014057a24 */ /* 0x040fe400078e0205 */
[----:B------:R-:W-:-:S04]  /*5b10*/  IMAD.WIDE.U32 R2, R20, c[0x0][0x1e8], R2 ;  /* 0x00007a0014027a25 */ /* 0x000fc800078e0002 */
[----:B------:R-:W-:Y:S01]  /*5b20*/  IMAD.IADD R3, R3, 0x1, R5 ;  /* 0x0000000103037824 */ /* 0x000fe200078e0205 */
[----:B------:R-:W-:-:S04]  /*5b30*/  LEA R4, P0, R2, c[0x0][0x1e0], 0x1 ;  /* 0x0000780002047a11 */ /* 0x000fc800078008ff */
[----:B------:R-:W-:Y:S01]  /*5b40*/  LEA.HI.X R5, R2, c[0x0][0x1e4], R3, 0x1, P0 ;  /* 0x0000790002057a11 */ /* 0x000fe200000f0c03 */
[----:B------:R-:W-:-:S04]  /*5b50*/  IMAD R3, R6, c[0x0][0xc], RZ ;  /* 0x0000030006037a24 */ /* 0x000fc800078e02ff */
[----:B------:R0:W-:Y:S01]  /*5b60*/  STG.E.U16 [R4.64], R0 ;  /* 0x0000000004007986 */ /* 0x0001e2000c101510 */
[----:B------:R-:W-:-:S05]  /*5b70*/  IADD3 R56, P0, R3, R56, RZ ;  /* 0x0000003803387210 */ /* 0x000fca0007f1e0ff */
[----:B------:R-:W-:Y:S01]  /*5b80*/  IMAD.X R59, RZ, RZ, R59, P0 ;  /* 0x000000ffff3b7224 */ /* 0x000fe200000e063b */
[----:B------:R-:W-:-:S04]  /*5b90*/  ISETP.GE.U32.AND P0, PT, R56, UR4, PT ;  /* 0x0000000438007c0c */ /* 0x000fc8000bf06070 */
[----:B------:R-:W-:-:S13]  /*5ba0*/  ISETP.GE.AND.EX P0, PT, R59, UR12, PT, P0 ;  /* 0x0000000c3b007c0c */ /* 0x000fda000bf06300 */
[----:B0-----:R-:W-:Y:S01]  /*5bb0*/  @P0 CALL.REL.NOINC `(.L_x_231) ;  /* 0x0000001000000944 */ /* 0x001fe20003c00000 */
[----:B------:R-:W-:Y:S05]  /*5bc0*/  BRA `(.L_x_232) ;  /* 0xffffa5a000007947 */ /* 0x000fea000383ffff */
.L_x_231:
[----:B------:R-:W-:Y:S05]  /*5bd0*/  EXIT ;  /* 0x000000000000794d */ /* 0x000fea0003800000 */
        .weak           $__internal_2_$__cuda_sm20_div_s64
        .type           $__internal_2_$__cuda_sm20_div_s64,@function
        .size           $__internal_2_$__cuda_sm20_div_s64,($__internal_3_$__cuda_sm20_rem_s64 - $__internal_2_$__cuda_sm20_div_s64)
$__internal_2_$__cuda_sm20_div_s64:
[-C--:B------:R-:W-:Y:S02]  /*5be0*/  IADD3 R30, P3, RZ, -R36.reuse, RZ ;  /* 0x80000024ff1e7210 */ /* 0x080fe40007f7e0ff */
[----:B------:R-:W-:Y:S02]  /*5bf0*/  ISETP.GE.AND P2, PT, R6, RZ, PT ;  /* 0x000000ff0600720c */ /* 0x000fe40003f46270 */
[----:B------:R-:W-:Y:S01]  /*5c00*/  ISETP.GE.AND P5, PT, R39, RZ, PT ;  /* 0x000000ff2700720c */ /* 0x000fe20003fa6270 */
        /* <DEDUP_REMOVED lines=13> */
[----:B------:R-:W-:-:S04]  /*5ce0*/  IMAD.HI.U32 R36, R32, R46, RZ ;  /* 0x0000002e20247227 */ /* 0x000fc800078e00ff */
[----:B------:R-:W-:Y:S01]  /*5cf0*/  IMAD.X R47, RZ, RZ, ~R37, P3 ;  /* 0x000000ffff2f7224 */ /* 0x000fe200018e0e25 */
[----:B------:R-:W-:-:S05]  /*5d00*/  MOV R37, R32 ;  /* 0x0000002000257202 */ /* 0x000fca0000000f00 */
[----:B------:R-:W-:-:S04]  /*5d10*/  IMAD.WIDE.U32 R36, P4, R32, R47, R36 ;  /* 0x0000002f20247225 */ /* 0x000fc80007880024 */
[----:B------:R-:W-:-:S04]  /*5d20*/  IMAD.HI.U32 R32, R33, R47, RZ ;  /* 0x0000002f21207227 */ /* 0x000fc800078e00ff */
[----:B------:R-:W-:-:S04]  /*5d30*/  IMAD.HI.U32 R36, P3, R33, R46, R36 ;  /* 0x0000002e21247227 */ /* 0x000fc80007860024 */
[----:B------:R-:W-:Y:S02]  /*5d40*/  IMAD R47, R33, R47, RZ ;  /* 0x0000002f212f7224 */ /* 0x000fe400078e02ff */
[----:B------:R-:W-:-:S03]  /*5d50*/  IMAD.X R32, R32, 0x1, R33, P4 ;  /* 0x0000000120207824 */ /* 0x000fc600020e0621 */
[----:B------:R-:W-:-:S04]  /*5d60*/  IADD3 R33, P4, R47, R36, RZ ;  /* 0x000000242f217210 */ /* 0x000fc80007f9e0ff */
[----:B------:R-:W-:Y:S01]  /*5d70*/  IADD3.X R46, RZ, RZ, R32, P4, P3 ;  /* 0x000000ffff2e7210 */ /* 0x000fe200027e6420 */
[----:B------:R-:W-:-:S04]  /*5d80*/  IMAD.WIDE.U32 R36, R33, R30, RZ ;  /* 0x0000001e21247225 */ /* 0x000fc800078e00ff */
[----:B------:R-:W-:Y:S01]  /*5d90*/  IMAD R32, R33, R31, R37 ;  /* 0x0000001f21207224 */ /* 0x000fe200078e0225 */
[----:B------:R-:W-:-:S03]  /*5da0*/  IADD3 R36, P3, RZ, -R36, RZ ;  /* 0x80000024ff247210 */ /* 0x000fc60007f7e0ff */
[----:B------:R-:W-:-:S04]  /*5db0*/  IMAD R32, R46, R30, R32 ;  /* 0x0000001e2e207224 */ /* 0x000fc800078e0220 */
[----:B------:R-:W-:Y:S02]  /*5dc0*/  IMAD.X R37, RZ, RZ, ~R32, P3 ;  /* 0x000000ffff257224 */ /* 0x000fe400018e0e20 */
[----:B------:R-:W-:-:S04]  /*5dd0*/  IMAD.HI.U32 R32, R33, R36, RZ ;  /* 0x0000002421207227 */ /* 0x000fc800078e00ff */
[-C--:B------:R-:W-:Y:S02]  /*5de0*/  IMAD R47, R46, R37.reuse, RZ ;  /* 0x000000252e2f7224 */ /* 0x080fe400078e02ff */
[----:B------:R-:W-:-:S06]  /*5df0*/  IMAD.WIDE.U32 R32, P4, R33, R37, R32 ;  /* 0x0000002521207225 */ /* 0x000fcc0007880020 */
[----:B------:R-:W-:Y:S01]  /*5e00*/  IMAD.HI.U32 R32, P3, R46, R36, R32 ;  /* 0x000000242e207227 */ /* 0x000fe20007860020 */
[----:B------:R-:W-:-:S03]  /*5e10*/  IADD3 R36, P6, RZ, -R44, RZ ;  /* 0x8000002cff247210 */ /* 0x000fc60007fde0ff */
[----:B------:R-:W-:Y:S01]  /*5e20*/  IMAD.HI.U32 R33, R46, R37, RZ ;  /* 0x000000252e217227 */ /* 0x000fe200078e00ff */
[----:B------:R-:W-:Y:S02]  /*5e30*/  SEL R36, R36, R44, !P5 ;  /* 0x0000002c24247207 */ /* 0x000fe40006800000 */
[-C--:B------:R-:W-:Y:S01]  /*5e40*/  IADD3.X R37, RZ, ~R39.reuse, RZ, P6, !PT ;  /* 0x80000027ff257210 */ /* 0x080fe200037fe4ff */
[----:B------:R-:W-:Y:S01]  /*5e50*/  IMAD.X R46, R33, 0x1, R46, P4 ;  /* 0x00000001212e7824 */ /* 0x000fe200020e062e */
[----:B------:R-:W-:Y:S01]  /*5e60*/  IADD3 R47, P4, R47, R32, RZ ;  /* 0x000000202f2f7210 */ /* 0x000fe20007f9e0ff */
[----:B------:R-:W-:Y:S01]  /*5e70*/  IMAD.MOV.U32 R33, RZ, RZ, RZ ;  /* 0x000000ffff217224 */ /* 0x000fe200078e00ff */
[----:B------:R-:W-:Y:S02]  /*5e80*/  SEL R37, R37, R39, !P5 ;  /* 0x0000002725257207 */ /* 0x000fe40006800000 */
[----:B------:R-:W-:Y:S01]  /*5e90*/  IADD3.X R46, RZ, RZ, R46, P4, P3 ;  /* 0x000000ffff2e7210 */ /* 0x000fe200027e642e */
[----:B------:R-:W-:-:S04]  /*5ea0*/  IMAD.HI.U32 R32, R47, R36, RZ ;  /* 0x000000242f207227 */ /* 0x000fc800078e00ff */
[-C--:B------:R-:W-:Y:S02]  /*5eb0*/  IMAD R44, R46, R37.reuse, RZ ;  /* 0x000000252e2c7224 */ /* 0x080fe400078e02ff */
[----:B------:R-:W-:-:S06]  /*5ec0*/  IMAD.WIDE.U32 R32, R47, R37, R32 ;  /* 0x000000252f207225 */ /* 0x000fcc00078e0020 */
[----:B------:R-:W-:-:S05]  /*5ed0*/  IMAD.HI.U32 R32, P5, R46, R36, R32 ;  /* 0x000000242e207227 */ /* 0x000fca00078a0020 */
[----:B------:R-:W-:Y:S02]  /*5ee0*/  IADD3 R44, P4, R44, R32, RZ ;  /* 0x000000202c2c7210 */ /* 0x000fe40007f9e0ff */
[----:B------:R-:W-:Y:S01]  /*5ef0*/  LOP3.LUT R32, R6, R39, RZ, 0x3c, !PT ;  /* 0x0000002706207212 */ /* 0x000fe200078e3cff */
[----:B------:R-:W-:-:S03]  /*5f00*/  IMAD.HI.U32 R39, R46, R37, RZ ;  /* 0x000000252e277227 */ /* 0x000fc600078e00ff */
[----:B------:R-:W-:Y:S01]  /*5f10*/  ISETP.GE.AND P3, PT, R32, RZ, PT ;  /* 0x000000ff2000720c */ /* 0x000fe20003f66270 */
[----:B------:R-:W-:-:S04]  /*5f20*/  IMAD.WIDE.U32 R32, R44, R30, RZ ;  /* 0x0000001e2c207225 */ /* 0x000fc800078e00ff */
[----:B------:R-:W-:Y:S01]  /*5f30*/  IMAD.X R39, RZ, RZ, R39, P5 ;  /* 0x000000ffff277224 */ /* 0x000fe200028e0627 */
[----:B------:R-:W-:Y:S01]  /*5f40*/  IADD3 R36, P5, -R32, R36, RZ ;  /* 0x0000002420247210 */ /* 0x000fe20007fbe1ff */
[----:B------:R-:W-:Y:S02]  /*5f50*/  IMAD R32, R44, R31, R33 ;  /* 0x0000001f2c207224 */ /* 0x000fe400078e0221 */
[----:B------:R-:W-:Y:S01]  /*5f60*/  IMAD.X R39, RZ, RZ, R39, P4 ;  /* 0x000000ffff277224 */ /* 0x000fe200020e0627 */
[-C--:B------:R-:W-:Y:S01]  /*5f70*/  IADD3 R33, P6, R36, -R30.reuse, RZ ;  /* 0x8000001e24217210 */ /* 0x080fe20007fde0ff */
[----:B------:R-:W-:Y:S02]  /*5f80*/  IMAD.MOV.U32 R6, RZ, RZ, R7 ;  /* 0x000000ffff067224 */ /* 0x000fe400078e0007 */
[----:B------:R-:W-:Y:S02]  /*5f90*/  IMAD R32, R39, R30, R32 ;  /* 0x0000001e27207224 */ /* 0x000fe400078e0220 */
[----:B------:R-:W-:-:S03]  /*5fa0*/  IMAD.MOV.U32 R7, RZ, RZ, 0x0 ;  /* 0x00000000ff077424 */ /* 0x000fc600078e00ff */
[----:B------:R-:W-:Y:S02]  /*5fb0*/  IADD3.X R32, ~R32, R37, RZ, P5, !PT ;  /* 0x0000002520207210 */ /* 0x000fe40002ffe5ff */
[----:B------:R-:W-:-:S04]  /*5fc0*/  ISETP.GE.U32.AND P5, PT, R36, R30, PT ;  /* 0x0000001e2400720c */ /* 0x000fc80003fa6070 */
        /* <DEDUP_REMOVED lines=9> */
[----:B------:R-:W-:Y:S02]  /*6060*/  IADD3 R32, P5, R33, 0x1, RZ ;  /* 0x0000000121207810 */ /* 0x000fe40007fbe0ff */
[----:B------:R-:W-:-:S03]  /*6070*/  ISETP.GE.U32.AND.EX P4, PT, R30, R31, PT, P4 ;  /* 0x0000001f1e00720c */ /* 0x000fc60003f86140 */
[----:B------:R-:W-:Y:S01]  /*6080*/  IMAD.X R30, RZ, RZ, R36, P5 ;  /* 0x000000ffff1e7224 */ /* 0x000fe200028e0624 */
[----:B------:R-:W-:-:S04]  /*6090*/  SEL R32, R32, R33, P4 ;  /* 0x0000002120207207 */ /* 0x000fc80002000000 */
[----:B------:R-:W-:Y:S02]  /*60a0*/  SEL R30, R30, R36, P4 ;  /* 0x000000241e1e7207 */ /* 0x000fe40002000000 */
[----:B------:R-:W-:-:S04]  /*60b0*/  IADD3 R31, P4, RZ, -R32, RZ ;  /* 0x80000020ff1f7210 */ /* 0x000fc80007f9e0ff */
[----:B------:R-:W-:Y:S02]  /*60c0*/  IADD3.X R33, RZ, ~R30, RZ, P4, !PT ;  /* 0x8000001eff217210 */ /* 0x000fe400027fe4ff */
[----:B------:R-:W-:Y:S02]  /*60d0*/  SEL R31, R31, R32, !P3 ;  /* 0x000000201f1f7207 */ /* 0x000fe40005800000 */
[----:B------:R-:W-:Y:S02]  /*60e0*/  SEL R33, R33, R30, !P3 ;  /* 0x0000001e21217207 */ /* 0x000fe40005800000 */
[----:B------:R-:W-:Y:S02]  /*60f0*/  SEL R30, R31, 0xffffffff, P2 ;  /* 0xffffffff1f1e7807 */ /* 0x000fe40001000000 */
[----:B------:R-:W-:Y:S01]  /*6100*/  SEL R31, R33, 0xffffffff, P2 ;  /* 0xffffffff211f7807 */ /* 0x000fe20001000000 */
[----:B------:R-:W-:Y:S06]  /*6110*/  RET.REL.NODEC R6 `(_ZN2at6native21col2im_batched_kernelIN3c108BFloat16EEEvlPKT_llllllllllllllPS4_l) ;  /* 0xffff9ee006007950 */ /* 0x000fec0003c3ffff */
        .weak           $__internal_3_$__cuda_sm20_rem_s64
        .type           $__internal_3_$__cuda_sm20_rem_s64,@function
        .size           $__internal_3_$__cuda_sm20_rem_s64,(.L_x_822 - $__internal_3_$__cuda_sm20_rem_s64)
$__internal_3_$__cuda_sm20_rem_s64:
[----:B------:R-:W-:Y:S02]  /*6120*/  IADD3 R6, P3, RZ, -R35, RZ ;  /* 0x80000023ff067210 */ /* 0x000fe40007f7e0ff */
[----:B------:R-:W-:-:S03]  /*6130*/  ISETP.GE.AND P2, PT, R34, RZ, PT ;  /* 0x000000ff2200720c */ /* 0x000fc60003f46270 */
[----:B------:R-:W-:Y:S01]  /*6140*/  IMAD.X R7, RZ, RZ, ~R34, P3 ;  /* 0x000000ffff077224 */ /* 0x000fe200018e0e22 */
[----:B------:R-:W-:-:S04]  /*6150*/  SEL R6, R6, R35, !P2 ;  /* 0x0000002306067207 */ /* 0x000fc80005000000 */
[----:B------:R-:W-:-:S04]  /*6160*/  SEL R7, R7, R34, !P2 ;  /* 0x0000002207077207 */ /* 0x000fc80005000000 */
[----:B------:R-:W0:Y:S08]  /*6170*/  I2F.U64.RP R47, R6 ;  /* 0x00000006002f7312 */ /* 0x000e300000309000 */
        /* <DEDUP_REMOVED lines=10> */
[----:B------:R-:W-:-:S04]  /*6220*/  IMAD.WIDE.U32 R32, P2, R30, R44, R32 ;  /* 0x0000002c1e207225 */ /* 0x000fc80007840020 */
[----:B------:R-:W-:-:S04]  /*6230*/  IMAD.HI.U32 R30, R31, R44, RZ ;  /* 0x0000002c1f1e7227 */ /* 0x000fc800078e00ff */
[----:B------:R-:W-:-:S04]  /*6240*/  IMAD.HI.U32 R32, P3, R31, R46, R32 ;  /* 0x0000002e1f207227 */ /* 0x000fc80007860020 */
[----:B------:R-:W-:Y:S02]  /*6250*/  IMAD R33, R31, R44, RZ ;  /* 0x0000002c1f217224 */ /* 0x000fe400078e02ff */
[----:B------:R-:W-:-:S03]  /*6260*/  IMAD.X R44, R30, 0x1, R31, P2 ;  /* 0x000000011e2c7824 */ /* 0x000fc600010e061f */
[----:B------:R-:W-:-:S04]  /*6270*/  IADD3 R33, P4, R33, R32, RZ ;  /* 0x0000002021217210 */ /* 0x000fc80007f9e0ff */
[----:B------:R-:W-:Y:S01]  /*6280*/  IADD3.X R44, RZ, RZ, R44, P4, P3 ;  /* 0x000000ffff2c7210 */ /* 0x000fe200027e642c */
[----:B------:R-:W-:Y:S01]  /*6290*/  IMAD.WIDE.U32 R30, R33, R6, RZ ;  /* 0x00000006211e7225 */ /* 0x000fe200078e00ff */
[----:B------:R-:W-:-:S03]  /*62a0*/  ISETP.GE.AND P4, PT, R37, RZ, PT ;  /* 0x000000ff2500720c */ /* 0x000fc60003f86270 */
[----:B------:R-:W-:Y:S01]  /*62b0*/  IMAD R31, R33, R7, R31 ;  /* 0x00000007211f7224 */ /* 0x000fe200078e021f */
[----:B------:R-:W-:-:S03]  /*62c0*/  IADD3 R30, P2, RZ, -R30, RZ ;  /* 0x8000001eff1e7210 */ /* 0x000fc60007f5e0ff */
[----:B------:R-:W-:Y:S02]  /*62d0*/  IMAD R31, R44, R6, R31 ;  /* 0x000000062c1f7224 */ /* 0x000fe400078e021f */
[----:B------:R-:W-:-:S03]  /*62e0*/  IMAD.HI.U32 R32, R33, R30, RZ ;  /* 0x0000001e21207227 */ /* 0x000fc600078e00ff */
[----:B------:R-:W-:-:S05]  /*62f0*/  IADD3.X R31, RZ, ~R31, RZ, P2, !PT ;  /* 0x8000001fff1f7210 */ /* 0x000fca00017fe4ff */
[----:B------:R-:W-:-:S04]  /*6300*/  IMAD.WIDE.U32 R32, P3, R33, R31, R32 ;  /* 0x0000001f21207225 */ /* 0x000fc80007860020 */
[C---:B------:R-:W-:Y:S02]  /*6310*/  IMAD R47, R44.reuse, R31, RZ ;  /* 0x0000001f2c2f7224 */ /* 0x040fe400078e02ff */
[----:B------:R-:W-:-:S04]  /*6320*/  IMAD.HI.U32 R32, P2, R44, R30, R32 ;  /* 0x0000001e2c207227 */ /* 0x000fc80007840020 */
[----:B------:R-:W-:Y:S01]  /*6330*/  IMAD.HI.U32 R33, R44, R31, RZ ;  /* 0x0000001f2c217227 */ /* 0x000fe200078e00ff */
[----:B------:R-:W-:-:S03]  /*6340*/  HFMA2.MMA R31, -RZ, RZ, 0, 0 ;  /* 0x00000000ff1f7435 */ /* 0x000fc600000001ff */
[----:B------:R-:W-:Y:S01]  /*6350*/  IMAD.X R44, R33, 0x1, R44, P3 ;  /* 0x00000001212c7824 */ /* 0x000fe200018e062c */
[----:B------:R-:W-:Y:S02]  /*6360*/  IADD3 R47, P3, R47, R32, RZ ;  /* 0x000000202f2f7210 */ /* 0x000fe40007f7e0ff */
[-C--:B------:R-:W-:Y:S02]  /*6370*/  IADD3 R32, P5, RZ, -R39.reuse, RZ ;  /* 0x80000027ff207210 */ /* 0x080fe40007fbe0ff */
[----:B------:R-:W-:Y:S02]  /*6380*/  IADD3.X R44, RZ, RZ, R44, P3, P2 ;  /* 0x000000ffff2c7210 */ /* 0x000fe40001fe442c */
[----:B------:R-:W-:Y:S01]  /*6390*/  SEL R32, R32, R39, !P4 ;  /* 0x0000002720207207 */ /* 0x000fe20006000000 */
[----:B------:R-:W-:-:S05]  /*63a0*/  IMAD.X R30, RZ, RZ, ~R37, P5 ;  /* 0x000000ffff1e7224 */ /* 0x000fca00028e0e25 */
[----:B------:R-:W-:Y:S01]  /*63b0*/  SEL R33, R30, R37, !P4 ;  /* 0x000000251e217207 */ /* 0x000fe20006000000 */
[----:B------:R-:W-:-:S04]  /*63c0*/  IMAD.HI.U32 R30, R47, R32, RZ ;  /* 0x000000202f1e7227 */ /* 0x000fc800078e00ff */
[-C--:B------:R-:W-:Y:S02]  /*63d0*/  IMAD R37, R44, R33.reuse, RZ ;  /* 0x000000212c257224 */ /* 0x080fe400078e02ff */
[----:B------:R-:W-:-:S04]  /*63e0*/  IMAD.WIDE.U32 R30, R47, R33, R30 ;  /* 0x000000212f1e7225 */ /* 0x000fc800078e001e */
[----:B------:R-:W-:-:S04]  /*63f0*/  IMAD.HI.U32 R39, R44, R33, RZ ;  /* 0x000000212c277227 */ /* 0x000fc800078e00ff */
[----:B------:R-:W-:-:S04]  /*6400*/  IMAD.HI.U32 R30, P2, R44, R32, R30 ;  /* 0x000000202c1e7227 */ /* 0x000fc8000784001e */
[----:B------:R-:W-:Y:S01]  /*6410*/  IMAD.X R39, RZ, RZ, R39, P2 ;  /* 0x000000ffff277224 */ /* 0x000fe200010e0627 */
[----:B------:R-:W-:-:S05]  /*6420*/  IADD3 R37, P3, R37, R30, RZ ;  /* 0x0000001e25257210 */ /* 0x000fca0007f7e0ff */
[----:B------:R-:W-:-:S04]  /*6430*/  IMAD.WIDE.U32 R30, R37, R6, RZ ;  /* 0x00000006251e7225 */ /* 0x000fc800078e00ff */
[----:B------:R-:W-:Y:S02]  /*6440*/  IMAD.X R39, RZ, RZ, R39, P3 ;  /* 0x000000ffff277224 */ /* 0x000fe400018e0627 */
[----:B------:R-:W-:Y:S01]  /*6450*/  IMAD R37, R37, R7, R31 ;  /* 0x0000000725257224 */ /* 0x000fe200078e021f */
[----:B------:R-:W-:-:S03]  /*6460*/  IADD3 R31, P3, -R30, R32, RZ ;  /* 0x000000201e1f7210 */ /* 0x000fc60007f7e1ff */
[-C--:B------:R-:W-:Y:S01]  /*6470*/  IMAD R30, R39, R6.reuse, R37 ;  /* 0x00000006271e7224 */ /* 0x080fe200078e0225 */
[----:B------:R-:W-:-:S04]  /*6480*/  ISETP.GE.U32.AND P2, PT, R31, R6, PT ;  /* 0x000000061f00720c */ /* 0x000fc80003f46070 */
[----:B------:R-:W-:Y:S02]  /*6490*/  IADD3.X R39, ~R30, R33, RZ, P3, !PT ;  /* 0x000000211e277210 */ /* 0x000fe40001ffe5ff */
[----:B------:R-:W-:Y:S02]  /*64a0*/  IADD3 R33, P3, R31, -R6, RZ ;  /* 0x800000061f217210 */ /* 0x000fe40007f7e0ff */
[----:B------:R-:W-:-:S03]  /*64b0*/  ISETP.GE.U32.AND.EX P2, PT, R39, R7, PT, P2 ;  /* 0x000000072700720c */ /* 0x000fc60003f46120 */
[----:B------:R-:W-:Y:S01]  /*64c0*/  IMAD.X R37, R39, 0x1, ~R7, P3 ;  /* 0x0000000127257824 */ /* 0x000fe200018e0e07 */
[----:B------:R-:W-:-:S04]  /*64d0*/  SEL R33, R33, R31, P2 ;  /* 0x0000001f21217207 */ /* 0x000fc80001000000 */
[----:B------:R-:W-:Y:S02]  /*64e0*/  SEL R37, R37, R39, P2 ;  /* 0x0000002725257207 */ /* 0x000fe40001000000 */
[CC--:B------:R-:W-:Y:S02]  /*64f0*/  ISETP.GE.U32.AND P2, PT, R33.reuse, R6.reuse, PT ;  /* 0x000000062100720c */ /* 0x0c0fe40003f46070 */
[----:B------:R-:W-:Y:S02]  /*6500*/  IADD3 R30, P3, R33, -R6, RZ ;  /* 0x80000006211e7210 */ /* 0x000fe40007f7e0ff */
[----:B------:R-:W-:-:S03]  /*6510*/  ISETP.GE.U32.AND.EX P2, PT, R37, R7, PT, P2 ;  /* 0x000000072500720c */ /* 0x000fc60003f46120 */
[----:B------:R-:W-:Y:S01]  /*6520*/  IMAD.X R31, R37, 0x1, ~R7, P3 ;  /* 0x00000001251f7824 */ /* 0x000fe200018e0e07 */
[----:B------:R-:W-:-:S04]  /*6530*/  SEL R30, R30, R33, P2 ;  /* 0x000000211e1e7207 */ /* 0x000fc80001000000 */
[----:B------:R-:W-:Y:S01]  /*6540*/  SEL R31, R31, R37, P2 ;  /* 0x000000251f1f7207 */ /* 0x000fe20001000000 */
[----:B------:R-:W-:Y:S01]  /*6550*/  IMAD.MOV.U32 R37, RZ, RZ, 0x0 ;  /* 0x00000000ff257424 */ /* 0x000fe200078e00ff */
[-C--:B------:R-:W-:Y:S02]  /*6560*/  IADD3 R7, P3, RZ, -R30.reuse, RZ ;  /* 0x8000001eff077210 */ /* 0x080fe40007f7e0ff */
[----:B------:R-:W-:Y:S02]  /*6570*/  ISETP.NE.U32.AND P2, PT, R35, RZ, PT ;  /* 0x000000ff2300720c */ /* 0x000fe40003f45070 */
[----:B------:R-:W-:Y:S02]  /*6580*/  IADD3.X R6, RZ, ~R31, RZ, P3, !PT ;  /* 0x8000001fff067210 */ /* 0x000fe40001ffe4ff */
[----:B------:R-:W-:Y:S02]  /*6590*/  ISETP.NE.AND.EX P2, PT, R34, RZ, PT, P2 ;  /* 0x000000ff2200720c */ /* 0x000fe40003f45320 */
[----:B------:R-:W-:-:S02]  /*65a0*/  SEL R30, R7, R30, !P4 ;  /* 0x0000001e071e7207 */ /* 0x000fc40006000000 */
[----:B------:R-:W-:Y:S02]  /*65b0*/  SEL R31, R6, R31, !P4 ;  /* 0x0000001f061f7207 */ /* 0x000fe40006000000 */
[----:B------:R-:W-:Y:S02]  /*65c0*/  SEL R30, R30, 0xffffffff, P2 ;  /* 0xffffffff1e1e7807 */ /* 0x000fe40001000000 */
[----:B------:R-:W-:Y:S01]  /*65d0*/  SEL R31, R31, 0xffffffff, P2 ;  /* 0xffffffff1f1f7807 */ /* 0x000fe20001000000 */
[----:B------:R-:W-:Y:S06]  /*65e0*/  RET.REL.NODEC R36 `(_ZN2at6native21col2im_batched_kernelIN3c108BFloat16EEEvlPKT_llllllllllllllPS4_l) ;  /* 0xffff9a1024007950 */ /* 0x000fec0003c3ffff */
.L_x_233:
        /* <DEDUP_REMOVED lines=9> */
.L_x_822:


//--------------------- .text._ZN2at6native21col2im_batched_kernelIN3c104HalfEEEvlPKT_llllllllllllllPS4_l --------------------------
	.section	.text._ZN2at6native21col2im_batched_kernelIN3c104HalfEEEvlPKT_llllllllllllllPS4_l,"ax",@progbits
	.sectioninfo	@"SHI_REGISTERS=64"
	.align	128
        .global         _ZN2at6native21col2im_batched_kernelIN3c104HalfEEEvlPKT_llllllllllllllPS4_l
        .type           _ZN2at6native21col2im_batched_kernelIN3c104HalfEEEvlPKT_llllllllllllllPS4_l,@function
        .size           _ZN2at6native21col2im_batched_kernelIN3c104HalfEEEvlPKT_llllllllllllllPS4_l,(.L_x_824 - _ZN2at6native21col2im_batched_kernelIN3c104HalfEEEvlPKT_llllllllllllllPS4_l)
        .other          _ZN2at6native21col2im_batched_kernelIN3c104HalfEEEvlPKT_llllllllllllllPS4_l,@"STO_CUDA_ENTRY STV_DEFAULT"
_ZN2at6native21col2im_batched_kernelIN3c104HalfEEEvlPKT_llllllllllllllPS4_l:
.text._ZN2at6native21col2im_batched_kernelIN3c104HalfEEEvlPKT_llllllllllllllPS4_l:
        /* <DEDUP_REMOVED lines=23> */
.L_x_349:
        /* <DEDUP_REMOVED lines=9> */
[----:B------:R-:W-:Y:S05]  /*0200*/  CALL.REL.NOINC `($__internal_4_$__cuda_sm20_div_s64) ;  /* 0x000059d000007944 */ /* 0x000fea0003c00000 */
        /* <DEDUP_REMOVED lines=11> */
.L_x_235:
        /* <DEDUP_REMOVED lines=22> */
.L_x_236:
[----:B------:R-:W-:Y:S05]  /*0420*/  BSYNC B0 ;  /* 0x0000000000007941 */ /* 0x000fea0003800000 */
.L_x_234:
        /* <DEDUP_REMOVED lines=19> */
.L_x_238:
        /* <DEDUP_REMOVED lines=22> */
.L_x_239:
[----:B------:R-:W-:Y:S05]  /*06c0*/  BSYNC B0 ;  /* 0x0000000000007941 */ /* 0x000fea0003800000 */
.L_x_237:
        /* <DEDUP_REMOVED lines=11> */
[----:B------:R-:W-:Y:S05]  /*0780*/  CALL.REL.NOINC `($__internal_5_$__cuda_sm20_rem_s64) ;  /* 0x0000599000007944 */ /* 0x000fea0003c00000 */
[----:B------:R-:W-:Y:S02]  /*0790*/  IMAD.MOV.U32 R2, RZ, RZ, R30 ;  /* 0x000000ffff027224 */ /* 0x000fe400078e001e */
[----:B------:R-:W-:Y:S01]  /*07a0*/  IMAD.MOV.U32 R3, RZ, RZ, R31 ;  /* 0x000000ffff037224 */ /* 0x000fe200078e001f */
[----:B------:R-:W-:Y:S05]  /*07b0*/  BRA `(.L_x_242) ;  /* 0x0000013000007947 */ /* 0x000fea0003800000 */
.L_x_241:
        /* <DEDUP_REMOVED lines=19> */
.L_x_242:
[----:B------:R-:W-:Y:S05]  /*08f0*/  BSYNC B0 ;  /* 0x0000000000007941 */ /* 0x000fea0003800000 */
.L_x_240:
        /* <DEDUP_REMOVED lines=15> */
[----:B------:R-:W-:Y:S05]  /*09f0*/  CALL.REL.NOINC `($__internal_4_$__cuda_sm20_div_s64) ;  /* 0x000051e000007944 */ /* 0x000fea0003c00000 */
[----:B------:R-:W-:Y:S02]  /*0a00*/  IMAD.MOV.U32 R22, RZ, RZ, R30 ;  /* 0x000000ffff167224 */ /* 0x000fe400078e001e */
[----:B------:R-:W-:Y:S01]  /*0a10*/  IMAD.MOV.U32 R23, RZ, RZ, R31 ;  /* 0x000000ffff177224 */ /* 0x000fe200078e001f */
[----:B------:R-:W-:Y:S05]  /*0a20*/  BRA `(.L_x_245) ;  /* 0x0000013000007947 */ /* 0x000fea0003800000 */
.L_x_244:
        /* <DEDUP_REMOVED lines=19> */
.L_x_245:
[----:B------:R-:W-:Y:S05]  /*0b60*/  BSYNC B0 ;  /* 0x0000000000007941 */ /* 0x000fea0003800000 */
.L_x_243:
        /* <DEDUP_REMOVED lines=24> */
[----:B------:R-:W-:Y:S05]  /*0cf0*/  CALL.REL.NOINC `($__internal_4_$__cuda_sm20_div_s64) ;  /* 0x00004ee000007944 */ /* 0x000fea0003c00000 */
[----:B------:R-:W-:Y:S05]  /*0d00*/  BRA `(.L_x_250) ;  /* 0x0000013000007947 */ /* 0x000fea0003800000 */
.L_x_249:
        /* <DEDUP_REMOVED lines=19> */
.L_x_250:
[----:B------:R-:W-:Y:S05]  /*0e40*/  BSYNC B1 ;  /* 0x0000000000017941 */ /* 0x000fea0003800000 */
.L_x_248:
[----:B------:R-:W-:-:S05]  /*0e50*/  IADD3 R5, P0, R30, 0x1, RZ ;  /* 0x000000011e057810 */ /* 0x000fca0007f1e0ff */
[----:B------:R-:W-:-:S03]  /*0e60*/  IMAD.X R4, RZ, RZ, R31, P0 ;  /* 0x000000ffff047224 */ /* 0x000fc600000e061f */
.L_x_247:
[----:B------:R-:W-:Y:S05]  /*0e70*/  BSYNC B0 ;  /* 0x0000000000007941 */ /* 0x000fea0003800000 */
.L_x_246:
        /* <DEDUP_REMOVED lines=10> */
[----:B------:R-:W-:Y:S01]  /*0f20*/  MOV R24, R30 ;  /* 0x0000001e00187202 */ /* 0x000fe20000000f00 */
[----:B------:R-:W-:Y:S01]  /*0f30*/  IMAD.MOV.U32 R25, RZ, RZ, R31 ;  /* 0x000000ffff197224 */ /* 0x000fe200078e001f */
[----:B------:R-:W-:Y:S05]  /*0f40*/  BRA `(.L_x_253) ;  /* 0x0000013000007947 */ /* 0x000fea0003800000 */
.L_x_252:
        /* <DEDUP_REMOVED lines=19> */
.L_x_253:
[----:B------:R-:W-:Y:S05]  /*1080*/  BSYNC B0 ;  /* 0x0000000000007941 */ /* 0x000fea0003800000 */
.L_x_251:
        /* <DEDUP_REMOVED lines=26> */
.L_x_257:
        /* <DEDUP_REMOVED lines=19> */
.L_x_258:
[----:B------:R-:W-:Y:S05]  /*1360*/  BSYNC B1 ;  /* 0x0000000000017941 */ /* 0x000fea0003800000 */
.L_x_256:
[----:B------:R-:W-:-:S04]  /*1370*/  IADD3 R3, P0, R30, 0x1, RZ ;  /* 0x000000011e037810 */ /* 0x000fc80007f1e0ff */
[----:B------:R-:W-:-:S04]  /*1380*/  IADD3.X R2, RZ, R31, RZ, P0, !PT ;  /* 0x0000001fff027210 */ /* 0x000fc800007fe4ff */
.L_x_255:
[----:B------:R-:W-:Y:S05]  /*1390*/  BSYNC B0 ;  /* 0x0000000000007941 */ /* 0x000fea0003800000 */
.L_x_254:
        /* <DEDUP_REMOVED lines=9> */
[----:B------:R-:W-:Y:S05]  /*1430*/  CALL.REL.NOINC `($__internal_4_$__cuda_sm20_div_s64) ;  /* 0x000047a000007944 */ /* 0x000fea0003c00000 */
[----:B------:R-:W-:Y:S05]  /*1440*/  BRA `(.L_x_261) ;  /* 0x0000013000007947 */ /* 0x000fea0003800000 */
.L_x_260:
        /* <DEDUP_REMOVED lines=19> */
.L_x_261:
[----:B------:R-:W-:Y:S05]  /*1580*/  BSYNC B0 ;  /* 0x0000000000007941 */ /* 0x000fea0003800000 */
.L_x_259:
        /* <DEDUP_REMOVED lines=38> */
.L_x_347:
        /* <DEDUP_REMOVED lines=29> */
.L_x_267:
        /* <DEDUP_REMOVED lines=18> */
.L_x_268:
[----:B------:R-:W-:Y:S05]  /*1ae0*/  BSYNC B2 ;  /* 0x0000000000027941 */ /* 0x000fea0003800000 */
.L_x_266:
        /* <DEDUP_REMOVED lines=20> */
[----:B------:R-:W-:-:S04]  /*1c30*/  ISETP.NE.U32.AND P2, PT, R30, RZ, PT ;  /* 0x000000ff1e00720c */ /* 0x000fc80003f45070 */
[----:B------:R-:W-:Y:S01]  /*1c40*/  ISETP.NE.AND.EX P2, PT, R31, RZ, PT, P2 ;  /* 0x000000ff1f00720c */ /* 0x000fe20003f45320 */
[----:B------:R-:W-:Y:S07]  /*1c50*/  BRA `(.L_x_275) ;  /* 0x0000013000007947 */ /* 0x000fee0003800000 */
.L_x_274:
        /* <DEDUP_REMOVED lines=19> */
.L_x_275:
[----:B------:R-:W-:Y:S05]  /*1d90*/  BSYNC B4 ;  /* 0x0000000000047941 */ /* 0x000fea0003800000 */
.L_x_273:
        /* <DEDUP_REMOVED lines=12> */
.L_x_277:
        /* <DEDUP_REMOVED lines=19> */
.L_x_278:
[----:B------:R-:W-:Y:S05]  /*1f90*/  BSYNC B4 ;  /* 0x0000000000047941 */ /* 0x000fea0003800000 */
.L_x_276:
[----:B------:R-:W-:Y:S01]  /*1fa0*/  BSSY B4, `(.L_x_279) ;  /* 0x000001c000047945 */ /* 0x000fe20003800000 */
        /* <DEDUP_REMOVED lines=8> */
.L_x_280:
        /* <DEDUP_REMOVED lines=19> */
.L_x_281:
[----:B------:R-:W-:Y:S05]  /*2160*/  BSYNC B4 ;  /* 0x0000000000047941 */ /* 0x000fea0003800000 */
.L_x_279:
        /* <DEDUP_REMOVED lines=31> */
[----:B--2---:R-:W-:-:S05]  /*2360*/  HADD2.F32 R9, -RZ, R6.H0_H0 ;  /* 0x20000006ff097230 */ /* 0x004fca0000004100 */
[----:B------:R-:W-:Y:S02]  /*2370*/  FADD.FTZ R0, R0, R9 ;  /* 0x0000000900007221 */ /* 0x000fe40000010000 */
.L_x_272:
[----:B------:R-:W-:Y:S05]  /*2380*/  BSYNC B3 ;  /* 0x0000000000037941 */ /* 0x000fea0003800000 */
.L_x_271:
        /* <DEDUP_REMOVED lines=18> */
[----:B------:R-:W-:Y:S05]  /*24b0*/  CALL.REL.NOINC `($__internal_5_$__cuda_sm20_rem_s64) ;  /* 0x00003c6000007944 */ /* 0x000fea0003c00000 */
[----:B------:R-:W-:-:S04]  /*24c0*/  ISETP.NE.U32.AND P2, PT, R30, RZ, PT ;  /* 0x000000ff1e00720c */ /* 0x000fc80003f45070 */
[----:B------:R-:W-:Y:S01]  /*24d0*/  ISETP.NE.AND.EX P2, PT, R31, RZ, PT, P2 ;  /* 0x000000ff1f00720c */ /* 0x000fe20003f45320 */
[----:B------:R-:W-:Y:S07]  /*24e0*/  BRA `(.L_x_286) ;  /* 0x0000013000007947 */ /* 0x000fee0003800000 */
.L_x_285:
        /* <DEDUP_REMOVED lines=19> */
.L_x_286:
[----:B------:R-:W-:Y:S05]  /*2620*/  BSYNC B4 ;  /* 0x0000000000047941 */ /* 0x000fea0003800000 */
.L_x_284:
        /* <DEDUP_REMOVED lines=8> */
[----:B------:R-:W-:Y:S05]  /*26b0*/  CALL.REL.NOINC `($__internal_4_$__cuda_sm20_div_s64) ;  /* 0x0000352000007944 */ /* 0x000fea0003c00000 */
[----:B------:R-:W-:Y:S01]  /*26c0*/  IMAD.MOV.U32 R10, RZ, RZ, R30 ;  /* 0x000000ffff0a7224 */ /* 0x000fe200078e001e */
[----:B------:R-:W-:Y:S01]  /*26d0*/  MOV R11, R31 ;  /* 0x0000001f000b7202 */ /* 0x000fe20000000f00 */
[----:B------:R-:W-:Y:S05]  /*26e0*/  BRA `(.L_x_289) ;  /* 0x0000013000007947 */ /* 0x000fea0003800000 */
.L_x_288:
        /* <DEDUP_REMOVED lines=19> */
.L_x_289:
[----:B------:R-:W-:Y:S05]  /*2820*/  BSYNC B4 ;  /* 0x0000000000047941 */ /* 0x000fea0003800000 */
.L_x_287:
        /* <DEDUP_REMOVED lines=9> */
.L_x_291:
        /* <DEDUP_REMOVED lines=19> */
.L_x_292:
[----:B------:R-:W-:Y:S05]  /*29f0*/  BSYNC B4 ;  /* 0x0000000000047941 */ /* 0x000fea0003800000 */
.L_x_290:
        /* <DEDUP_REMOVED lines=32> */
.L_x_283:
[----:B------:R-:W-:Y:S05]  /*2c00*/  BSYNC B3 ;  /* 0x0000000000037941 */ /* 0x000fea0003800000 */
.L_x_282:
        /* <DEDUP_REMOVED lines=24> */
.L_x_294:
        /* <DEDUP_REMOVED lines=19> */
.L_x_295:
[----:B------:R-:W-:Y:S05]  /*2ec0*/  BSYNC B3 ;  /* 0x0000000000037941 */ /* 0x000fea0003800000 */
.L_x_293:
        /* <DEDUP_REMOVED lines=14> */
.L_x_297:
        /* <DEDUP_REMOVED lines=19> */
.L_x_298:
[----:B------:R-:W-:Y:S05]  /*30e0*/  BSYNC B3 ;  /* 0x0000000000037941 */ /* 0x000fea0003800000 */
.L_x_296:
        /* <DEDUP_REMOVED lines=8> */
[----:B------:R-:W-:Y:S02]  /*3170*/  IMAD.MOV.U32 R6, RZ, RZ, R30 ;  /* 0x000000ffff067224 */ /* 0x000fe400078e001e */
[----:B------:R-:W-:Y:S01]  /*3180*/  IMAD.MOV.U32 R7, RZ, RZ, R31 ;  /* 0x000000ffff077224 */ /* 0x000fe200078e001f */
[----:B------:R-:W-:Y:S05]  /*3190*/  BRA `(.L_x_301) ;  /* 0x0000013000007947 */ /* 0x000fea0003800000 */
.L_x_300:
        /* <DEDUP_REMOVED lines=19> */
.L_x_301:
[----:B------:R-:W-:Y:S05]  /*32d0*/  BSYNC B3 ;  /* 0x0000000000037941 */ /* 0x000fea0003800000 */
.L_x_299:
        /* <DEDUP_REMOVED lines=32> */
[----:B--2---:R-:W-:-:S05]  /*34e0*/  HADD2.F32 R7, -RZ, R14.H0_H0 ;  /* 0x2000000eff077230 */ /* 0x004fca0000004100 */
[----:B------:R-:W-:Y:S02]  /*34f0*/  FADD.FTZ R0, R0, R7 ;  /* 0x0000000700007221 */ /* 0x000fe40000010000 */
.L_x_270:
[----:B------:R-:W-:Y:S05]  /*3500*/  BSYNC B2 ;  /* 0x0000000000027941 */ /* 0x000fea0003800000 */
.L_x_269:
        /* <DEDUP_REMOVED lines=58> */
.L_x_346:
        /* <DEDUP_REMOVED lines=17> */
.L_x_305:
        /* <DEDUP_REMOVED lines=19> */
.L_x_306:
[----:B------:R-:W-:Y:S05]  /*3af0*/  BSYNC B3 ;  /* 0x0000000000037941 */ /* 0x000fea0003800000 */
.L_x_304:
        /* <DEDUP_REMOVED lines=12> */
.L_x_308:
        /* <DEDUP_REMOVED lines=19> */
.L_x_309:
[----:B------:R-:W-:Y:S05]  /*3cf0*/  BSYNC B3 ;  /* 0x0000000000037941 */ /* 0x000fea0003800000 */
.L_x_307:
        /* <DEDUP_REMOVED lines=13> */
.L_x_311:
        /* <DEDUP_REMOVED lines=19> */
.L_x_312:
[----:B------:R-:W-:Y:S05]  /*3f00*/  BSYNC B3 ;  /* 0x0000000000037941 */ /* 0x000fea0003800000 */
.L_x_310:
        /* <DEDUP_REMOVED lines=24> */
[----:B--2---:R-:W-:-:S05]  /*4090*/  HADD2.F32 R31, -RZ, R6.H0_H0 ;  /* 0x20000006ff1f7230 */ /* 0x004fca0000004100 */
[----:B------:R-:W-:Y:S02]  /*40a0*/  FADD.FTZ R0, R0, R31 ;  /* 0x0000001f00007221 */ /* 0x000fe40000010000 */
.L_x_303:
[----:B------:R-:W-:Y:S05]  /*40b0*/  BSYNC B2 ;  /* 0x0000000000027941 */ /* 0x000fea0003800000 */
.L_x_302:
        /* <DEDUP_REMOVED lines=15> */
.L_x_316:
        /* <DEDUP_REMOVED lines=19> */
.L_x_317:
[----:B------:R-:W-:Y:S05]  /*42e0*/  BSYNC B3 ;  /* 0x0000000000037941 */ /* 0x000fea0003800000 */
.L_x_315:
        /* <DEDUP_REMOVED lines=12> */
.L_x_319:
        /* <DEDUP_REMOVED lines=19> */
.L_x_320:
[----:B------:R-:W-:Y:S05]  /*44e0*/  BSYNC B3 ;  /* 0x0000000000037941 */ /* 0x000fea0003800000 */
.L_x_318:
        /* <DEDUP_REMOVED lines=13> */
.L_x_322:
        /* <DEDUP_REMOVED lines=19> */
.L_x_323:
[----:B------:R-:W-:Y:S05]  /*46f0*/  BSYNC B3 ;  /* 0x0000000000037941 */ /* 0x000fea0003800000 */
.L_x_321:
        /* <DEDUP_REMOVED lines=24> */
[----:B--2---:R-:W-:-:S05]  /*4880*/  HADD2.F32 R31, -RZ, R6.H0_H0 ;  /* 0x20000006ff1f7230 */ /* 0x004fca0000004100 */
[----:B------:R-:W-:Y:S02]  /*4890*/  FADD.FTZ R0, R0, R31 ;  /* 0x0000001f00007221 */ /* 0x000fe40000010000 */
.L_x_314:
[----:B------:R-:W-:Y:S05]  /*48a0*/  BSYNC B2 ;  /* 0x0000000000027941 */ /* 0x000fea0003800000 */
.L_x_313:
        /* <DEDUP_REMOVED lines=15> */
.L_x_327:
        /* <DEDUP_REMOVED lines=19> */
.L_x_328:
[----:B------:R-:W-:Y:S05]  /*4ad0*/  BSYNC B3 ;  /* 0x0000000000037941 */ /* 0x000fea0003800000 */
.L_x_326:
        /* <DEDUP_REMOVED lines=12> */
.L_x_330:
        /* <DEDUP_REMOVED lines=19> */
.L_x_331:
[----:B------:R-:W-:Y:S05]  /*4cd0*/  BSYNC B3 ;  /* 0x0000000000037941 */ /* 0x000fea0003800000 */
.L_x_329:
        /* <DEDUP_REMOVED lines=13> */
.L_x_333:
        /* <DEDUP_REMOVED lines=19> */
.L_x_334:
[----:B------:R-:W-:Y:S05]  /*4ee0*/  BSYNC B3 ;  /* 0x0000000000037941 */ /* 0x000fea0003800000 */
.L_x_332:
        /* <DEDUP_REMOVED lines=24> */
[----:B--2---:R-:W-:-:S05]  /*5070*/  HADD2.F32 R31, -RZ, R6.H0_H0 ;  /* 0x20000006ff1f7230 */ /* 0x004fca0000004100 */
[----:B------:R-:W-:Y:S02]  /*5080*/  FADD.FTZ R0, R0, R31 ;  /* 0x0000001f00007221 */ /* 0x000fe40000010000 */
.L_x_325:
[----:B------:R-:W-:Y:S05]  /*5090*/  BSYNC B2 ;  /* 0x0000000000027941 */ /* 0x000fea0003800000 */
.L_x_324:
        /* <DEDUP_REMOVED lines=15> */
.L_x_338:
        /* <DEDUP_REMOVED lines=19> */
.L_x_339:
[----:B------:R-:W-:Y:S05]  /*52c0*/  BSYNC B3 ;  /* 0x0000000000037941 */ /* 0x000fea0003800000 */
.L_x_337:
        /* <DEDUP_REMOVED lines=12> */
.L_x_341:
        /* <DEDUP_REMOVED lines=19> */
.L_x_342:
[----:B------:R-:W-:Y:S05]  /*54c0*/  BSYNC B3 ;  /* 0x0000000000037941 */ /* 0x000fea0003800000 */
.L_x_340:
        /* <DEDUP_REMOVED lines=9> */
[----:B------:R-:W-:Y:S05]  /*5560*/  CALL.REL.NOINC `($__internal_4_$__cuda_sm20_div_s64) ;  /* 0x0000067000007944 */ /* 0x000fea0003c00000 */
[----:B------:R-:W-:Y:S01]  /*5570*/  MOV R6, R30 ;  /* 0x0000001e00067202 */ /* 0x000fe20000000f00 */
[----:B------:R-:W-:Y:S01]  /*5580*/  IMAD.MOV.U32 R7, RZ, RZ, R31 ;  /* 0x000000ffff077224 */ /* 0x000fe200078e001f */
[----:B------:R-:W-:Y:S05]  /*5590*/  BRA `(.L_x_345) ;  /* 0x0000013000007947 */ /* 0x000fea0003800000 */
.L_x_344:
        /* <DEDUP_REMOVED lines=19> */
.L_x_345:
[----:B------:R-:W-:Y:S05]  /*56d0*/  BSYNC B3 ;  /* 0x0000000000037941 */ /* 0x000fea0003800000 */
.L_x_343:
        /* <DEDUP_REMOVED lines=8> */
[----:B------:R-:W-:Y:S02]  /*5760*/  IMAD R31, R30, c[0x0][0x19c], R31 ;  /* 0x000067001e1f7a24 */ /* 0x000fe400078e021f */
[----:B------:R-:W-:-:S03]  /*5770*/  IMAD.MOV.U32 R30, RZ, RZ, R3 ;  /* 0x000000ffff1e7224 */ /* 0x000fc600078e0003 */
[----:B------:R-:W-:Y:S01]  /*5780*/  IADD3 R7, R7, R31, RZ ;  /* 0x0000001f07077210 */ /* 0x000fe20007ffe0ff */
[----:B------:R-:W-:-:S04]  /*5790*/  IMAD.MOV.U32 R31, RZ, RZ, R2 ;  /* 0x000000ffff1f7224 */ /* 0x000fc800078e0002 */
[----:B------:R-:W-:Y:S02]  /*57a0*/  IMAD R7, R7, c[0x0][0x1d0], RZ ;  /* 0x0000740007077a24 */ /* 0x000fe400078e02ff */
[----:B------:R-:W-:-:S04]  /*57b0*/  IMAD.WIDE.U32 R30, R6, c[0x0][0x1d0], R30 ;  /* 0x00007400061e7a25 */ /* 0x000fc800078e001e */
[----:B------:R-:W-:Y:S01]  /*57c0*/  IMAD R33, R6, c[0x0][0x1d4], R7 ;  /* 0x0000750006217a24 */ /* 0x000fe200078e0207 */
[----:B------:R-:W-:Y:S01]  /*57d0*/  MOV R6, R11 ;  /* 0x0000000b00067202 */ /* 0x000fe20000000f00 */
[----:B------:R-:W-:Y:S02]  /*57e0*/  IMAD.MOV.U32 R7, RZ, RZ, R12 ;  /* 0x000000ffff077224 */ /* 0x000fe400078e000c */
[----:B------:R-:W-:Y:S02]  /*57f0*/  IMAD.IADD R31, R31, 0x1, R33 ;  /* 0x000000011f1f7824 */ /* 0x000fe400078e0221 */
[----:B------:R-:W-:-:S04]  /*5800*/  IMAD.WIDE.U32 R6, R30, UR10, R6 ;  /* 0x0000000a1e067c25 */ /* 0x000fc8000f8e0006 */
[----:B------:R-:W-:Y:S01]  /*5810*/  IMAD R30, R30, UR11, RZ ;  /* 0x0000000b1e1e7c24 */ /* 0x000fe2000f8e02ff */
[----:B------:R-:W-:-:S03]  /*5820*/  IADD3 R6, P1, R6, UR8, RZ ;  /* 0x0000000806067c10 */ /* 0x000fc6000ff3e0ff */
[----:B------:R-:W-:-:S05]  /*5830*/  IMAD R31, R31, UR10, R30 ;  /* 0x0000000a1f1f7c24 */ /* 0x000fca000f8e021e */
[----:B------:R-:W-:-:S05]  /*5840*/  IADD3.X R7, R7, UR9, R31, P1, !PT ;  /* 0x0000000907077c10 */ /* 0x000fca0008ffe41f */
[----:B------:R-:W2:Y:S02]  /*5850*/  LDG.E.U16 R6, [R6.64] ;  /* 0x0000001006067981 */ /* 0x000ea4000c1e1500 */
[----:B--2---:R-:W-:-:S05]  /*5860*/  HADD2.F32 R31, -RZ, R6.H0_H0 ;  /* 0x20000006ff1f7230 */ /* 0x004fca0000004100 */
[----:B------:R-:W-:Y:S02]  /*5870*/  FADD.FTZ R0, R0, R31 ;  /* 0x0000001f00007221 */ /* 0x000fe40000010000 */
.L_x_336:
[----:B------:R-:W-:Y:S05]  /*5880*/  BSYNC B2 ;  /* 0x0000000000027941 */ /* 0x000fea0003800000 */
.L_x_335:
[----:B------:R-:W-:Y:S01]  /*5890*/  IADD3 R6, P2, R24, 0x1, RZ ;  /* 0x0000000118067810 */ /* 0x000fe20007f5e0ff */
[----:B------:R-:W-:Y:S02]  /*58a0*/  ULDC.64 UR14, c[0x0][0x1b8] ;  /* 0x00006e00000e7ab9 */ /* 0x000fe40000000a00 */
[----:B------:R-:W-:Y:S01]  /*58b0*/  USHF.L.U32 UR7, UR14, 0x2, URZ ;  /* 0x000000020e077899 */ /* 0x000fe2000800063f */
[----:B------:R-:W-:Y:S01]  /*58c0*/  ISETP.LT.U32.AND P1, PT, R6, c[0x0][0x1d8], PT ;  /* 0x0000760006007a0c */ /* 0x000fe20003f21070 */
[----:B------:R-:W-:Y:S01]  /*58d0*/  UMOV UR6, 0x2 ;  /* 0x0000000200067882 */ /* 0x000fe20000000000 */
[----:B------:R-:W-:Y:S01]  /*58e0*/  IADD3.X R7, RZ, R25, RZ, P2, !PT ;  /* 0x00000019ff077210 */ /* 0x000fe200017fe4ff */
[----:B------:R-:W-:Y:S02]  /*58f0*/  USHF.L.U64.HI UR6, UR14, UR6, UR15 ;  /* 0x000000060e067299 */ /* 0x000fe4000801020f */
        /* <DEDUP_REMOVED lines=19> */
.L_x_265:
[----:B------:R-:W-:Y:S05]  /*5a30*/  BSYNC B0 ;  /* 0x0000000000007941 */ /* 0x000fea0003800000 */
.L_x_264:
[----:B------:R-:W-:-:S04]  /*5a40*/  IADD3 R3, P0, R3, 0x1, RZ ;  /* 0x0000000103037810 */ /* 0x000fc80007f1e0ff */
[----:B------:R-:W-:Y:S02]  /*5a50*/  IADD3.X R2, RZ, R2, RZ, P0, !PT ;  /* 0x00000002ff027210 */ /* 0x000fe400007fe4ff */
[----:B------:R-:W-:-:S04]  /*5a60*/  ISETP.GE.U32.AND P0, PT, R3, R58, PT ;  /* 0x0000003a0300720c */ /* 0x000fc80003f06070 */
[----:B------:R-:W-:-:S13]  /*5a70*/  ISETP.GE.AND.EX P0, PT, R2, R61, PT, P0 ;  /* 0x0000003d0200720c */ /* 0x000fda0003f06300 */
[----:B------:R-:W-:Y:S01]  /*5a80*/  @P0 CALL.REL.NOINC `(.L_x_263) ;  /* 0x0000001000000944 */ /* 0x000fe20003c00000 */
[----:B------:R-:W-:Y:S05]  /*5a90*/  BRA `(.L_x_347) ;  /* 0xffffbd5000007947 */ /* 0x000fea000383ffff */
.L_x_263:
[----:B------:R-:W-:Y:S05]  /*5aa0*/  BSYNC B1 ;  /* 0x0000000000017941 */ /* 0x000fea0003800000 */
.L_x_262:
[----:B------:R-:W-:Y:S01]  /*5ab0*/  IMAD R5, R21, c[0x0][0x1e8], RZ ;  /* 0x00007a0015057a24 */ /* 0x000fe200078e02ff */
[----:B------:R-:W-:Y:S01]  /*5ac0*/  F2FP.PACK_AB R0, RZ, R0 ;  /* 0x00000000ff00723e */ /* 0x000fe200000000ff */
[----:B------:R-:W-:Y:S02]  /*5ad0*/  IMAD.MOV.U32 R2, RZ, RZ, R55 ;  /* 0x000000ffff027224 */ /* 0x000fe400078e0037 */
[----:B------:R-:W-:Y:S02]  /*5ae0*/  IMAD.MOV.U32 R3, RZ, RZ, R57 ;  /* 0x000000ffff037224 */ /* 0x000fe400078e0039 */
[C---:B------:R-:W-:Y:S02]  /*5af0*/  IMAD R5, R20.reuse, c[0x0][0x1ec], R5 ;  /* 0x00007b0014057a24 */ /* 0x040fe400078e0205 */
[----:B------:R-:W-:-:S04]  /*5b00*/  IMAD.WIDE.U32 R2, R20, c[0x0][0x1e8], R2 ;  /* 0x00007a0014027a25 */ /* 0x000fc800078e0002 */
[----:B------:R-:W-:Y:S01]  /*5b10*/  IMAD.MOV.U32 R6, RZ, RZ, c[0x0][0x0] ;  /* 0x00000000ff067624 */ /* 0x000fe200078e00ff */
[----:B------:R-:W-:Y:S02]  /*5b20*/  IADD3 R3, R3, R5, RZ ;  /* 0x0000000503037210 */ /* 0x000fe40007ffe0ff */
        /* <DEDUP_REMOVED lines=10> */
.L_x_348:
[----:B------:R-:W-:Y:S05]  /*5bd0*/  EXIT ;  /* 0x000000000000794d */ /* 0x000fea0003800000 */
        .weak           $__internal_4_$__cuda_sm20_div_s64
        .type           $__internal_4_$__cuda_sm20_div_s64,@function
        .size           $__internal_4_$__cuda_sm20_div_s64,($__internal_5_$__cuda_sm20_rem_s64 - $__internal_4_$__cuda_sm20_div_s64)
$__internal_4_$__cuda_sm20_div_s64:
[----:B------:R-:W-:Y:S02]  /*5be0*/  IADD3 R30, P3, RZ, -R36, RZ ;  /* 0x80000024ff1e7210 */ /* 0x000fe40007f7e0ff */
[----:B------:R-:W-:Y:S02]  /*5bf0*/  ISETP.GE.AND P2, PT, R6, RZ, PT ;  /* 0x000000ff0600720c */ /* 0x000fe40003f46270 */
[----:B------:R-:W-:Y:S02]  /*5c00*/  IADD3.X R31, RZ, ~R6, RZ, P3, !PT ;  /* 0x80000006ff1f7210 */ /* 0x000fe40001ffe4ff */
[----:B------:R-:W-:Y:S02]  /*5c10*/  SEL R30, R30, R36, !P2 ;  /* 0x000000241e1e7207 */ /* 0x000fe40005000000 */
[----:B------:R-:W-:Y:S02]  /*5c20*/  SEL R31, R31, R6, !P2 ;  /* 0x000000061f1f7207 */ /* 0x000fe40005000000 */
[----:B------:R-:W-:-:S02]  /*5c30*/  ISETP.NE.U32.AND P2, PT, R36, RZ, PT ;  /* 0x000000ff2400720c */ /* 0x000fc40003f45070 */
[----:B------:R-:W0:Y:S01]  /*5c40*/  I2F.U64.RP R32, R30 ;  /* 0x0000001e00207312 */ /* 0x000e220000309000 */
[----:B------:R-:W-:Y:S02]  /*5c50*/  ISETP.GE.AND P5, PT, R39, RZ, PT ;  /* 0x000000ff2700720c */ /* 0x000fe40003fa6270 */
[----:B------:R-:W-:-:S05]  /*5c60*/  ISETP.NE.AND.EX P2, PT, R6, RZ, PT, P2 ;  /* 0x000000ff0600720c */ /* 0x000fca0003f45320 */
        /* <DEDUP_REMOVED lines=8> */
[----:B------:R-:W-:Y:S02]  /*5cf0*/  IMAD.X R47, RZ, RZ, ~R37, P3 ;  /* 0x000000ffff2f7224 */ /* 0x000fe400018e0e25 */
[----:B------:R-:W-:-:S04]  /*5d00*/  IMAD.MOV.U32 R37, RZ, RZ, R32 ;  /* 0x000000ffff257224 */ /* 0x000fc800078e0020 */
        /* <DEDUP_REMOVED lines=31> */
[----:B------:R-:W-:Y:S01]  /*5f00*/  IMAD.HI.U32 R39, R46, R37, RZ ;  /* 0x000000252e277227 */ /* 0x000fe200078e00ff */
[----:B------:R-:W-:Y:S02]  /*5f10*/  MOV R6, R7 ;  /* 0x0000000700067202 */ /* 0x000fe40000000f00 */
[----:B------:R-:W-:Y:S01]  /*5f20*/  ISETP.GE.AND P3, PT, R32, RZ, PT ;  /* 0x000000ff2000720c */ /* 0x000fe20003f66270 */
[----:B------:R-:W-:Y:S02]  /*5f30*/  IMAD.X R39, RZ, RZ, R39, P5 ;  /* 0x000000ffff277224 */ /* 0x000fe400028e0627 */
[----:B------:R-:W-:-:S03]  /*5f40*/  IMAD.WIDE.U32 R32, R44, R30, RZ ;  /* 0x0000001e2c207225 */ /* 0x000fc600078e00ff */
[----:B------:R-:W-:Y:S01]  /*5f50*/  IADD3.X R39, RZ, R39, RZ, P4, !PT ;  /* 0x00000027ff277210 */ /* 0x000fe200027fe4ff */
[----:B------:R-:W-:Y:S01]  /*5f60*/  IMAD.MOV.U32 R7, RZ, RZ, 0x0 ;  /* 0x00000000ff077424 */ /* 0x000fe200078e00ff */
[----:B------:R-:W-:Y:S01]  /*5f70*/  IADD3 R36, P5, -R32, R36, RZ ;  /* 0x0000002420247210 */ /* 0x000fe20007fbe1ff */
[----:B------:R-:W-:-:S03]  /*5f80*/  IMAD R32, R44, R31, R33 ;  /* 0x0000001f2c207224 */ /* 0x000fc600078e0221 */
[-C--:B------:R-:W-:Y:S01]  /*5f90*/  IADD3 R33, P6, R36, -R30.reuse, RZ ;  /* 0x8000001e24217210 */ /* 0x080fe20007fde0ff */
[----:B------:R-:W-:-:S04]  /*5fa0*/  IMAD R32, R39, R30, R32 ;  /* 0x0000001e27207224 */ /* 0x000fc800078e0220 */
[----:B------:R-:W-:Y:S01]  /*5fb0*/  IMAD.X R32, R37, 0x1, ~R32, P5 ;  /* 0x0000000125207824 */ /* 0x000fe200028e0e20 */
[----:B------:R-:W-:-:S04]  /*5fc0*/  ISETP.GE.U32.AND P5, PT, R36, R30, PT ;  /* 0x0000001e2400720c */ /* 0x000fc80003fa6070 */
[----:B------:R-:W-:-:S04]  /*5fd0*/  ISETP.GE.U32.AND.EX P5, PT, R32, R31, PT, P5 ;  /* 0x0000001f2000720c */ /* 0x000fc80003fa6150 */
[----:B------:R-:W-:-:S04]  /*5fe0*/  SEL R33, R33, R36, P5 ;  /* 0x0000002421217207 */ /* 0x000fc80002800000 */
[----:B------:R-:W-:Y:S01]  /*5ff0*/  ISETP.GE.U32.AND P4, PT, R33, R30, PT ;  /* 0x0000001e2100720c */ /* 0x000fe20003f86070 */
[----:B------:R-:W-:Y:S01]  /*6000*/  IMAD.X R30, R32, 0x1, ~R31, P6 ;  /* 0x00000001201e7824 */ /* 0x000fe200030e0e1f */
[----:B------:R-:W-:-:S04]  /*6010*/  IADD3 R33, P6, R44, 0x1, RZ ;  /* 0x000000012c217810 */ /* 0x000fc80007fde0ff */
[-C--:B------:R-:W-:Y:S02]  /*6020*/  IADD3.X R36, RZ, R39.reuse, RZ, P6, !PT ;  /* 0x00000027ff247210 */ /* 0x080fe400037fe4ff */
[----:B------:R-:W-:Y:S02]  /*6030*/  SEL R33, R33, R44, P5 ;  /* 0x0000002c21217207 */ /* 0x000fe40002800000 */
[----:B------:R-:W-:Y:S02]  /*6040*/  SEL R30, R30, R32, P5 ;  /* 0x000000201e1e7207 */ /* 0x000fe40002800000 */
[----:B------:R-:W-:Y:S02]  /*6050*/  SEL R36, R36, R39, P5 ;  /* 0x0000002724247207 */ /* 0x000fe40002800000 */
[----:B------:R-:W-:Y:S02]  /*6060*/  IADD3 R32, P5, R33, 0x1, RZ ;  /* 0x0000000121207810 */ /* 0x000fe40007fbe0ff */
[----:B------:R-:W-:-:S03]  /*6070*/  ISETP.GE.U32.AND.EX P4, PT, R30, R31, PT, P4 ;  /* 0x0000001f1e00720c */ /* 0x000fc60003f86140 */
[----:B------:R-:W-:Y:S01]  /*6080*/  IMAD.X R30, RZ, RZ, R36, P5 ;  /* 0x000000ffff1e7224 */ /* 0x000fe200028e0624 */
[----:B------:R-:W-:-:S04]  /*6090*/  SEL R32, R32, R33, P4 ;  /* 0x0000002120207207 */ /* 0x000fc80002000000 */
[----:B------:R-:W-:Y:S02]  /*60a0*/  SEL R30, R30, R36, P4 ;  /* 0x000000241e1e7207 */ /* 0x000fe40002000000 */
[----:B------:R-:W-:-:S04]  /*60b0*/  IADD3 R31, P4, RZ, -R32, RZ ;  /* 0x80000020ff1f7210 */ /* 0x000fc80007f9e0ff */
[----:B------:R-:W-:Y:S01]  /*60c0*/  SEL R31, R31, R32, !P3 ;  /* 0x000000201f1f7207 */ /* 0x000fe20005800000 */
[----:B------:R-:W-:-:S05]  /*60d0*/  IMAD.X R33, RZ, RZ, ~R30, P4 ;  /* 0x000000ffff217224 */ /* 0x000fca00020e0e1e */
[----:B------:R-:W-:Y:S02]  /*60e0*/  SEL R33, R33, R30, !P3 ;  /* 0x0000001e21217207 */ /* 0x000fe40005800000 */
[----:B------:R-:W-:Y:S02]  /*60f0*/  SEL R30, R31, 0xffffffff, P2 ;  /* 0xffffffff1f1e7807 */ /* 0x000fe40001000000 */
[----:B------:R-:W-:Y:S01]  /*6100*/  SEL R31, R33, 0xffffffff, P2 ;  /* 0xffffffff211f7807 */ /* 0x000fe20001000000 */
[----:B------:R-:W-:Y:S06]  /*6110*/  RET.REL.NODEC R6 `(_ZN2at6native21col2im_batched_kernelIN3c104HalfEEEvlPKT_llllllllllllllPS4_l) ;  /* 0xffff9ee006007950 */ /* 0x000fec0003c3ffff */
        .weak           $__internal_5_$__cuda_sm20_rem_s64
        .type           $__internal_5_$__cuda_sm20_rem_s64,@function
        .size           $__internal_5_$__cuda_sm20_rem_s64,(.L_x_824 - $__internal_5_$__cuda_sm20_rem_s64)
$__internal_5_$__cuda_sm20_rem_s64:
        /* <DEDUP_REMOVED lines=76> */
[----:B------:R-:W-:Y:S06]  /*65e0*/  RET.REL.NODEC R36 `(_ZN2at6native21col2im_batched_kernelIN3c104HalfEEEvlPKT_llllllllllllllPS4_l) ;  /* 0xffff9a1024007950 */ /* 0x000fec0003c3ffff */
.L_x_350:
        /* <DEDUP_REMOVED lines=9> */
.L_x_824:


//--------------------- .text._ZN2at6native21col2im_batched_kernelIN3c107complexIfEEEEvlPKT_llllllllllllllPS5_l --------------------------
	.section	.text._ZN2at6native21col2im_batched_kernelIN3c107complexIfEEEEvlPKT_llllllllllllllPS5_l,"ax",@progbits
	.sectioninfo	@"SHI_REGISTERS=58"
	.align	128
        .global         _ZN2at6native21col2im_batched_kernelIN3c107complexIfEEEEvlPKT_llllllllllllllPS5_l
        .type           _ZN2at6native21col2im_batched_kernelIN3c107complexIfEEEEvlPKT_llllllllllllllPS5_l,@function
        .size           _ZN2at6native21col2im_batched_kernelIN3c107complexIfEEEEvlPKT_llllllllllllllPS5_l,(.L_x_826 - _ZN2at6native21col2im_batched_kernelIN3c107complexIfEEEEvlPKT_llllllllllllllPS5_l)
        .other          _ZN2at6native21col2im_batched_kernelIN3c107complexIfEEEEvlPKT_llllllllllllllPS5_l,@"STO_CUDA_ENTRY STV_DEFAULT"
_ZN2at6native21col2im_batched_kernelIN3c107complexIfEEEEvlPKT_llllllllllllllPS5_l:
.text._ZN2at6native21col2im_batched_kernelIN3c107complexIfEEEEvlPKT_llllllllllllllPS5_l:
        /* <DEDUP_REMOVED lines=15> */
.L_x_466:
        /* <DEDUP_REMOVED lines=9> */
[----:B------:R-:W-:Y:S05]  /*0180*/  CALL.REL.NOINC `($__internal_6_$__cuda_sm20_div_s64) ;  /* 0x0000591000007944 */ /* 0x000fea0003c00000 */
[----:B------:R-:W-:Y:S01]  /*0190*/  IADD3 R7, P0, RZ, -R38, RZ ;  /* 0x80000026ff077210 */ /* 0x000fe20007f1e0ff */
[----:B------:R-:W-:Y:S02]  /*01a0*/  IMAD.MOV.U32 R2, RZ, RZ, R0 ;  /* 0x000000ffff027224 */ /* 0x000fe400078e0000 */
[----:B------:R-:W-:Y:S02]  /*01b0*/  IMAD.MOV.U32 R36, RZ, RZ, R38 ;  /* 0x000000ffff247224 */ /* 0x000fe400078e0026 */
[----:B------:R-:W-:Y:S02]  /*01c0*/  IMAD.X R6, RZ, RZ, ~R39, P0 ;  /* 0x000000ffff067224 */ /* 0x000fe400000e0e27 */
[----:B------:R-:W-:-:S04]  /*01d0*/  IMAD.WIDE.U32 R4, R7, c[0x0][0x160], R2 ;  /* 0x0000580007047a25 */ /* 0x000fc800078e0002 */
[----:B------:R-:W-:Y:S01]  /*01e0*/  IMAD R6, R6, c[0x0][0x160], RZ ;  /* 0x0000580006067a24 */ /* 0x000fe200078e02ff */
[----:B------:R-:W-:Y:S01]  /*01f0*/  MOV R2, R4 ;  /* 0x0000000400027202 */ /* 0x000fe20000000f00 */
[----:B------:R-:W-:Y:S02]  /*0200*/  IMAD.MOV.U32 R37, RZ, RZ, R39 ;  /* 0x000000ffff257224 */ /* 0x000fe400078e0027 */
[----:B------:R-:W-:-:S04]  /*0210*/  IMAD R7, R7, c[0x0][0x164], R6 ;  /* 0x0000590007077a24 */ /* 0x000fc800078e0206 */
[----:B------:R-:W-:Y:S01]  /*0220*/  IMAD.IADD R5, R5, 0x1, R7 ;  /* 0x0000000105057824 */ /* 0x000fe200078e0207 */
[----:B------:R-:W-:Y:S05]  /*0230*/  BRA `(.L_x_353) ;  /* 0x0000016000007947 */ /* 0x000fea0003800000 */
.L_x_352:
        /* <DEDUP_REMOVED lines=22> */
.L_x_353:
[----:B------:R-:W-:Y:S05]  /*03a0*/  BSYNC B0 ;  /* 0x0000000000007941 */ /* 0x000fea0003800000 */
.L_x_351:
        /* <DEDUP_REMOVED lines=9> */
[----:B------:R-:W-:Y:S05]  /*0440*/  CALL.REL.NOINC `($__internal_6_$__cuda_sm20_div_s64) ;  /* 0x0000565000007944 */ /* 0x000fea0003c00000 */
[----:B------:R-:W-:Y:S02]  /*0450*/  IADD3 R9, P0, RZ, -R38, RZ ;  /* 0x80000026ff097210 */ /* 0x000fe40007f1e0ff */
[----:B------:R-:W-:-:S03]  /*0460*/  MOV R4, R2 ;  /* 0x0000000200047202 */ /* 0x000fc60000000f00 */
[----:B------:R-:W-:Y:S02]  /*0470*/  IMAD.X R8, RZ, RZ, ~R39, P0 ;  /* 0x000000ffff087224 */ /* 0x000fe400000e0e27 */
[----:B------:R-:W-:-:S04]  /*0480*/  IMAD.WIDE.U32 R6, R9, c[0x0][0x188], R4 ;  /* 0x0000620009067a25 */ /* 0x000fc800078e0004 */
[----:B------:R-:W-:-:S04]  /*0490*/  IMAD R8, R8, c[0x0][0x188], RZ ;  /* 0x0000620008087a24 */ /* 0x000fc800078e02ff */
[----:B------:R-:W-:-:S04]  /*04a0*/  IMAD R9, R9, c[0x0][0x18c], R8 ;  /* 0x0000630009097a24 */ /* 0x000fc800078e0208 */
[----:B------:R-:W-:Y:S01]  /*04b0*/  IMAD.IADD R4, R7, 0x1, R9 ;  /* 0x0000000107047824 */ /* 0x000fe200078e0209 */
[----:B------:R-:W-:Y:S05]  /*04c0*/  BRA `(.L_x_356) ;  /* 0x0000016000007947 */ /* 0x000fea0003800000 */
.L_x_355:
        /* <DEDUP_REMOVED lines=22> */
.L_x_356:
[----:B------:R-:W-:Y:S05]  /*0630*/  BSYNC B0 ;  /* 0x0000000000007941 */ /* 0x000fea0003800000 */
.L_x_354:
        /* <DEDUP_REMOVED lines=11> */
[----:B------:R-:W-:Y:S05]  /*06f0*/  CALL.REL.NOINC `($__internal_7_$__cuda_sm20_rem_s64) ;  /* 0x000058d000007944 */ /* 0x000fea0003c00000 */
[----:B------:R-:W-:Y:S02]  /*0700*/  IMAD.MOV.U32 R6, RZ, RZ, R40 ;  /* 0x000000ffff067224 */ /* 0x000fe400078e0028 */
[----:B------:R-:W-:Y:S01]  /*0710*/  IMAD.MOV.U32 R7, RZ, RZ, R41 ;  /* 0x000000ffff077224 */ /* 0x000fe200078e0029 */
[----:B------:R-:W-:Y:S05]  /*0720*/  BRA `(.L_x_359) ;  /* 0x0000013000007947 */ /* 0x000fea0003800000 */
.L_x_358:
        /* <DEDUP_REMOVED lines=19> */
.L_x_359:
[----:B------:R-:W-:Y:S05]  /*0860*/  BSYNC B0 ;  /* 0x0000000000007941 */ /* 0x000fea0003800000 */
.L_x_357:
        /* <DEDUP_REMOVED lines=15> */
[----:B------:R-:W-:Y:S05]  /*0960*/  CALL.REL.NOINC `($__internal_6_$__cuda_sm20_div_s64) ;  /* 0x0000513000007944 */ /* 0x000fea0003c00000 */
[----:B------:R-:W-:Y:S01]  /*0970*/  IMAD.MOV.U32 R30, RZ, RZ, R38 ;  /* 0x000000ffff1e7224 */ /* 0x000fe200078e0026 */
[----:B------:R-:W-:Y:S01]  /*0980*/  MOV R31, R39 ;  /* 0x00000027001f7202 */ /* 0x000fe20000000f00 */
[----:B------:R-:W-:Y:S05]  /*0990*/  BRA `(.L_x_362) ;  /* 0x0000013000007947 */ /* 0x000fea0003800000 */
.L_x_361:
[----:B------:R-:W0:Y:S01]  /*09a0*/  I2F.U32.RP R4, R52 ;  /* 0x0000003400047306 */ /* 0x000e220000209000 */
[----:B------:R-:W-:Y:S01]  /*09b0*/  ISETP.NE.U32.AND P2, PT, R52, RZ, PT ;  /* 0x000000ff3400720c */ /* 0x000fe20003f45070 */
[----:B------:R-:W-:-:S06]  /*09c0*/  HFMA2.MMA R31, -RZ, RZ, 0, 0 ;  /* 0x00000000ff1f7435 */ /* 0x000fcc00000001ff */
        /* <DEDUP_REMOVED lines=16> */
.L_x_362:
[----:B------:R-:W-:Y:S05]  /*0ad0*/  BSYNC B0 ;  /* 0x0000000000007941 */ /* 0x000fea0003800000 */
.L_x_360:
        /* <DEDUP_REMOVED lines=9> */
[----:B------:R-:W-:Y:S02]  /*0b70*/  IMAD.MOV.U32 R4, RZ, RZ, RZ ;  /* 0x000000ffff047224 */ /* 0x000fe400078e00ff */
[----:B------:R-:W-:Y:S01]  /*0b80*/  IMAD.IADD R11, R9, 0x1, R7 ;  /* 0x00000001090b7824 */ /* 0x000fe200078e0207 */
[----:B------:R-:W-:-:S04]  /*0b90*/  MOV R7, RZ ;  /* 0x000000ff00077202 */ /* 0x000fc80000000f00 */
        /* <DEDUP_REMOVED lines=13> */
[----:B------:R-:W-:Y:S05]  /*0c70*/  CALL.REL.NOINC `($__internal_6_$__cuda_sm20_div_s64) ;  /* 0x00004e2000007944 */ /* 0x000fea0003c00000 */
[----:B------:R-:W-:Y:S05]  /*0c80*/  BRA `(.L_x_367) ;  /* 0x0000013000007947 */ /* 0x000fea0003800000 */
.L_x_366:
        /* <DEDUP_REMOVED lines=19> */
.L_x_367:
[----:B------:R-:W-:Y:S05]  /*0dc0*/  BSYNC B1 ;  /* 0x0000000000017941 */ /* 0x000fea0003800000 */
.L_x_365:
[----:B------:R-:W-:-:S05]  /*0dd0*/  IADD3 R4, P0, R38, 0x1, RZ ;  /* 0x0000000126047810 */ /* 0x000fca0007f1e0ff */
[----:B------:R-:W-:-:S03]  /*0de0*/  IMAD.X R7, RZ, RZ, R39, P0 ;  /* 0x000000ffff077224 */ /* 0x000fc600000e0627 */
.L_x_364:
[----:B------:R-:W-:Y:S05]  /*0df0*/  BSYNC B0 ;  /* 0x0000000000007941 */ /* 0x000fea0003800000 */
.L_x_363:
        /* <DEDUP_REMOVED lines=10> */
[----:B------:R-:W-:Y:S01]  /*0ea0*/  MOV R28, R38 ;  /* 0x00000026001c7202 */ /* 0x000fe20000000f00 */
[----:B------:R-:W-:Y:S01]  /*0eb0*/  IMAD.MOV.U32 R29, RZ, RZ, R39 ;  /* 0x000000ffff1d7224 */ /* 0x000fe200078e0027 */
[----:B------:R-:W-:Y:S05]  /*0ec0*/  BRA `(.L_x_370) ;  /* 0x0000013000007947 */ /* 0x000fea0003800000 */
.L_x_369:
        /* <DEDUP_REMOVED lines=19> */
.L_x_370:
[----:B------:R-:W-:Y:S05]  /*1000*/  BSYNC B0 ;  /* 0x0000000000007941 */ /* 0x000fea0003800000 */
.L_x_368:
        /* <DEDUP_REMOVED lines=9> */
[----:B------:R-:W-:-:S03]  /*10a0*/  IMAD.MOV.U32 R6, RZ, RZ, RZ ;  /* 0x000000ffff067224 */ /* 0x000fc600078e00ff */
[----:B------:R-:W-:Y:S01]  /*10b0*/  IADD3 R13, R11, R9, RZ ;  /* 0x000000090b0d7210 */ /* 0x000fe20007ffe0ff */
[----:B------:R-:W-:-:S03]  /*10c0*/  IMAD.MOV.U32 R9, RZ, RZ, RZ ;  /* 0x000000ffff097224 */ /* 0x000fc600078e00ff */
        /* <DEDUP_REMOVED lines=10> */
[----:B------:R-:W-:Y:S01]  /*1170*/  MOV R52, c[0x0][0x1b0] ;  /* 0x00006c0000347a02 */ /* 0x000fe20000000f00 */
[----:B------:R-:W-:Y:S01]  /*1180*/  IMAD.MOV.U32 R45, RZ, RZ, c[0x0][0x1b4] ;  /* 0x00006d00ff2d7624 */ /* 0x000fe200078e00ff */
[----:B------:R-:W-:Y:S02]  /*1190*/  MOV R44, 0x11b0 ;  /* 0x000011b0002c7802 */ /* 0x000fe40000000f00 */
[----:B------:R-:W-:Y:S05]  /*11a0*/  CALL.REL.NOINC `($__internal_6_$__cuda_sm20_div_s64) ;  /* 0x000048f000007944 */ /* 0x000fea0003c00000 */
[----:B------:R-:W-:Y:S05]  /*11b0*/  BRA `(.L_x_375) ;  /* 0x0000013000007947 */ /* 0x000fea0003800000 */
.L_x_374:
        /* <DEDUP_REMOVED lines=19> */
.L_x_375:
[----:B------:R-:W-:Y:S05]  /*12f0*/  BSYNC B1 ;  /* 0x0000000000017941 */ /* 0x000fea0003800000 */
.L_x_373:
[----:B------:R-:W-:-:S05]  /*1300*/  IADD3 R6, P0, R38, 0x1, RZ ;  /* 0x0000000126067810 */ /* 0x000fca0007f1e0ff */
[----:B------:R-:W-:-:S03]  /*1310*/  IMAD.X R9, RZ, RZ, R39, P0 ;  /* 0x000000ffff097224 */ /* 0x000fc600000e0627 */
.L_x_372:
[----:B------:R-:W-:Y:S05]  /*1320*/  BSYNC B0 ;  /* 0x0000000000007941 */ /* 0x000fea0003800000 */
.L_x_371:
        /* <DEDUP_REMOVED lines=10> */
[----:B------:R-:W-:Y:S05]  /*13d0*/  BRA `(.L_x_378) ;  /* 0x0000013000007947 */ /* 0x000fea0003800000 */
.L_x_377:
        /* <DEDUP_REMOVED lines=19> */
.L_x_378:
[----:B------:R-:W-:Y:S05]  /*1510*/  BSYNC B0 ;  /* 0x0000000000007941 */ /* 0x000fea0003800000 */
.L_x_376:
[----:B------:R-:W-:Y:S01]  /*1520*/  IADD3 R11, P0, R38, 0x1, RZ ;  /* 0x00000001260b7810 */ /* 0x000fe20007f1e0ff */
[----:B------:R-:W-:Y:S01]  /*1530*/  BSSY B1, `(.L_x_379) ;  /* 0x0000444000017945 */ /* 0x000fe20003800000 */
[----:B------:R-:W-:-:S03]  /*1540*/  CS2R R26, SRZ ;  /* 0x00000000001a7805 */ /* 0x000fc6000001ff00 */
        /* <DEDUP_REMOVED lines=8> */
[----:B------:R-:W-:Y:S02]  /*15d0*/  CS2R R26, SRZ ;  /* 0x00000000001a7805 */ /* 0x000fe4000001ff00 */
.L_x_464:
[----:B------:R-:W-:Y:S01]  /*15e0*/  IADD3 R13, P1, R28, 0x1, RZ ;  /* 0x000000011c0d7810 */ /* 0x000fe20007f3e0ff */
[----:B------:R-:W-:Y:S03]  /*15f0*/  BSSY B0, `(.L_x_381) ;  /* 0x0000431000007945 */ /* 0x000fe60003800000 */
[----:B------:R-:W-:Y:S02]  /*1600*/  ISETP.LT.U32.AND P0, PT, R13, c[0x0][0x1d8], PT ;  /* 0x000076000d007a0c */ /* 0x000fe40003f01070 */
[----:B------:R-:W-:-:S04]  /*1610*/  IADD3.X R10, RZ, R29, RZ, P1, !PT ;  /* 0x0000001dff0a7210 */ /* 0x000fc80000ffe4ff */
        /* <DEDUP_REMOVED lines=11> */
[----:B------:R-:W-:-:S04]  /*16d0*/  IMAD R13, R13, c[0x0][0x1b4], R10 ;  /* 0x00006d000d0d7a24 */ /* 0x000fc800078e020a */
[----:B------:R-:W-:-:S05]  /*16e0*/  IMAD.IADD R10, R25, 0x1, R13 ;  /* 0x00000001190a7824 */ /* 0x000fca00078e020d */
[----:B------:R-:W-:-:S04]  /*16f0*/  LOP3.LUT R12, R10, c[0x0][0x1c4], RZ, 0xfc, !PT ;  /* 0x000071000a0c7a12 */ /* 0x000fc800078efcff */
[----:B------:R-:W-:-:S13]  /*1700*/  ISETP.NE.U32.AND P0, PT, R12, RZ, PT ;  /* 0x000000ff0c00720c */ /* 0x000fda0003f05070 */
[----:B------:R-:W-:Y:S05]  /*1710*/  @!P0 BRA `(.L_x_384) ;  /* 0x0000009000008947 */ /* 0x000fea0003800000 */
[----:B------:R-:W-:Y:S01]  /*1720*/  IMAD.MOV.U32 R48, RZ, RZ, R24 ;  /* 0x000000ffff307224 */ /* 0x000fe200078e0018 */
[----:B------:R-:W-:Y:S01]  /*1730*/  MOV R51, R10 ;  /* 0x0000000a00337202 */ /* 0x000fe20000000f00 */
[----:B------:R-:W-:Y:S01]  /*1740*/  IMAD.MOV.U32 R49, RZ, RZ, c[0x0][0x1c0] ;  /* 0x00007000ff317624 */ /* 0x000fe200078e00ff */
[----:B------:R-:W-:Y:S01]  /*1750*/  MOV R46, 0x1780 ;  /* 0x00001780002e7802 */ /* 0x000fe20000000f00 */
[----:B------:R-:W-:Y:S02]  /*1760*/  IMAD.MOV.U32 R47, RZ, RZ, c[0x0][0x1c4] ;  /* 0x00007100ff2f7624 */ /* 0x000fe400078e00ff */
[----:B------:R-:W-:Y:S05]  /*1770*/  CALL.REL.NOINC `($__internal_7_$__cuda_sm20_rem_s64) ;  /* 0x0000485000007944 */ /* 0x000fea0003c00000 */
[----:B------:R-:W-:Y:S01]  /*1780*/  IMAD.MOV.U32 R22, RZ, RZ, R40 ;  /* 0x000000ffff167224 */ /* 0x000fe200078e0028 */
[----:B------:R-:W-:Y:S01]  /*1790*/  MOV R23, R41 ;  /* 0x0000002900177202 */ /* 0x000fe20000000f00 */
[----:B------:R-:W-:Y:S05]  /*17a0*/  BRA `(.L_x_385) ;  /* 0x0000012000007947 */ /* 0x000fea0003800000 */
.L_x_384:
        /* <DEDUP_REMOVED lines=18> */
.L_x_385:
[----:B------:R-:W-:Y:S05]  /*18d0*/  BSYNC B2 ;  /* 0x0000000000027941 */ /* 0x000fea0003800000 */
.L_x_383:
[----:B------:R-:W-:Y:S01]  /*18e0*/  ULDC.64 UR6, c[0x0][0x1d8] ;  /* 0x0000760000067ab9 */ /* 0x000fe20000000a00 */
[----:B------:R-:W-:Y:S01]  /*18f0*/  IADD3 R13, P1, -R28, -0x2, RZ ;  /* 0xfffffffe1c0d7810 */ /* 0x000fe20007f3e1ff */
[----:B------:R-:W-:Y:S01]  /*1900*/  ULOP3.LUT UR6, URZ, UR6, URZ, 0x33, !UPT ;  /* 0x000000063f067292 */ /* 0x000fe2000f8e333f */
[----:B------:R-:W-:Y:S01]  /*1910*/  LOP3.LUT R14, RZ, R4, RZ, 0x33, !PT ;  /* 0x00000004ff0e7212 */ /* 0x000fe200078e33ff */
[----:B------:R-:W-:Y:S01]  /*1920*/  ULOP3.LUT UR7, URZ, UR7, URZ, 0x33, !UPT ;  /* 0x000000073f077292 */ /* 0x000fe2000f8e333f */
[----:B------:R-:W-:Y:S01]  /*1930*/  IADD3.X R12, ~R29, -0x1, RZ, P1, !PT ;  /* 0xffffffff1d0c7810 */ /* 0x000fe20000ffe5ff */
[----:B------:R-:W-:Y:S02]  /*1940*/  BSSY B2, `(.L_x_386) ;  /* 0x00001b7000027945 */ /* 0x000fe40003800000 */
[----:B------:R-:W-:-:S04]  /*1950*/  ISETP.GT.U32.AND P1, PT, R13, UR6, PT ;  /* 0x000000060d007c0c */ /* 0x000fc8000bf24070 */
[----:B------:R-:W-:Y:S01]  /*1960*/  ISETP.GT.AND.EX P1, PT, R12, UR7, PT, P1 ;  /* 0x000000070c007c0c */ /* 0x000fe2000bf24310 */
[----:B------:R-:W-:-:S03]  /*1970*/  IMAD.MOV.U32 R12, RZ, RZ, R4 ;  /* 0x000000ffff0c7224 */ /* 0x000fc600078e0004 */
[----:B------:R-:W-:-:S05]  /*1980*/  SEL R13, R13, UR6, P1 ;  /* 0x000000060d0d7c07 */ /* 0x000fca0008800000 */
[----:B------:R-:W-:Y:S02]  /*1990*/  IMAD.IADD R14, R14, 0x1, -R13 ;  /* 0x000000010e0e7824 */ /* 0x000fe400078e0a0d */
[----:B------:R-:W-:-:S03]  /*19a0*/  IMAD.MOV.U32 R13, RZ, RZ, R7 ;  /* 0x000000ffff0d7224 */ /* 0x000fc600078e0007 */
[----:B------:R-:W-:-:S04]  /*19b0*/  LOP3.LUT R14, R14, 0x3, RZ, 0xc0, !PT ;  /* 0x000000030e0e7812 */ /* 0x000fc800078ec0ff */
[----:B------:R-:W-:-:S04]  /*19c0*/  ISETP.NE.U32.AND P1, PT, R14, RZ, PT ;  /* 0x000000ff0e00720c */ /* 0x000fc80003f25070 */
[----:B------:R-:W-:-:S13]  /*19d0*/  ISETP.NE.AND.EX P1, PT, RZ, RZ, PT, P1 ;  /* 0x000000ffff00720c */ /* 0x000fda0003f25310 */
[----:B------:R-:W-:Y:S05]  /*19e0*/  @!P1 BRA `(.L_x_387) ;  /* 0x00001ac000009947 */ /* 0x000fea0003800000 */
[----:B------:R-:W-:Y:S01]  /*19f0*/  ISETP.NE.U32.AND P1, PT, R22, RZ, PT ;  /* 0x000000ff1600720c */ /* 0x000fe20003f25070 */
[----:B------:R-:W-:Y:S03]  /*1a00*/  BSSY B3, `(.L_x_388) ;  /* 0x000008a000037945 */ /* 0x000fe60003800000 */
[----:B------:R-:W-:-:S13]  /*1a10*/  ISETP.NE.AND.EX P1, PT, R23, RZ, PT, P1 ;  /* 0x000000ff1700720c */ /* 0x000fda0003f25310 */
[----:B------:R-:W-:Y:S05]  /*1a20*/  @P1 BRA `(.L_x_389) ;  /* 0x0000087000001947 */ /* 0x000fea0003800000 */
[----:B------:R-:W-:Y:S01]  /*1a30*/  IADD3 R13, P1, RZ, -R4, RZ ;  /* 0x80000004ff0d7210 */ /* 0x000fe20007f3e0ff */
[----:B------:R-:W-:Y:S03]  /*1a40*/  BSSY B4, `(.L_x_390) ;  /* 0x0000025000047945 */ /* 0x000fe60003800000 */
[----:B------:R-:W-:Y:S01]  /*1a50*/  IADD3.X R12, RZ, ~R7, RZ, P1, !PT ;  /* 0x80000007ff0c7210 */ /* 0x000fe20000ffe4ff */
        /* <DEDUP_REMOVED lines=12> */
[----:B------:R-:W-:Y:S05]  /*1b20*/  CALL.REL.NOINC `($__internal_7_$__cuda_sm20_rem_s64) ;  /* 0x000044a000007944 */ /* 0x000fea0003c00000 */
[----:B------:R-:W-:-:S04]  /*1b30*/  ISETP.NE.U32.AND P2, PT, R40, RZ, PT ;  /* 0x000000ff2800720c */ /* 0x000fc80003f45070 */
[----:B------:R-:W-:Y:S01]  /*1b40*/  ISETP.NE.AND.EX P2, PT, R41, RZ, PT, P2 ;  /* 0x000000ff2900720c */ /* 0x000fe20003f45320 */
[----:B------:R-:W-:Y:S07]  /*1b50*/  BRA `(.L_x_392) ;  /* 0x0000013000007947 */ /* 0x000fee0003800000 */
.L_x_391:
        /* <DEDUP_REMOVED lines=19> */
.L_x_392:
[----:B------:R-:W-:Y:S05]  /*1c90*/  BSYNC B4 ;  /* 0x0000000000047941 */ /* 0x000fea0003800000 */
.L_x_390:
        /* <DEDUP_REMOVED lines=8> */
[----:B------:R-:W-:Y:S05]  /*1d20*/  CALL.REL.NOINC `($__internal_6_$__cuda_sm20_div_s64) ;  /* 0x00003d7000007944 */ /* 0x000fea0003c00000 */
[----:B------:R-:W-:Y:S02]  /*1d30*/  IMAD.MOV.U32 R18, RZ, RZ, R38 ;  /* 0x000000ffff127224 */ /* 0x000fe400078e0026 */
[----:B------:R-:W-:Y:S01]  /*1d40*/  IMAD.MOV.U32 R19, RZ, RZ, R39 ;  /* 0x000000ffff137224 */ /* 0x000fe200078e0027 */
[----:B------:R-:W-:Y:S05]  /*1d50*/  BRA `(.L_x_395) ;  /* 0x0000014000007947 */ /* 0x000fea0003800000 */
.L_x_394:
        /* <DEDUP_REMOVED lines=19> */
[----:B------:R-:W-:Y:S02]  /*1e90*/  IMAD.MOV.U32 R18, RZ, RZ, R15 ;  /* 0x000000ffff127224 */ /* 0x000fe400078e000f */
.L_x_395:
[----:B------:R-:W-:Y:S05]  /*1ea0*/  BSYNC B4 ;  /* 0x0000000000047941 */ /* 0x000fea0003800000 */
.L_x_393:
[----:B------:R-:W-:Y:S01]  /*1eb0*/  BSSY B4, `(.L_x_396) ;  /* 0x000001c000047945 */ /* 0x000fe20003800000 */
[----:B------:R-:W-:Y:S05]  /*1ec0*/  @!P1 BRA `(.L_x_397) ;  /* 0x0000007000009947 */ /* 0x000fea0003800000 */
[----:B------:R-:W-:Y:S01]  /*1ed0*/  MOV R48, R16 ;  /* 0x0000001000307202 */ /* 0x000fe20000000f00 */
[----:B------:R-:W-:Y:S01]  /*1ee0*/  IMAD.MOV.U32 R46, RZ, RZ, R12 ;  /* 0x000000ffff2e7224 */ /* 0x000fe200078e000c */
[----:B------:R-:W-:Y:S01]  /*1ef0*/  MOV R44, 0x1f30 ;  /* 0x00001f30002c7802 */ /* 0x000fe20000000f00 */
[----:B------:R-:W-:Y:S02]  /*1f00*/  IMAD.MOV.U32 R52, RZ, RZ, c[0x0][0x1c8] ;  /* 0x00007200ff347624 */ /* 0x000fe400078e00ff */
[----:B------:R-:W-:Y:S02]  /*1f10*/  IMAD.MOV.U32 R45, RZ, RZ, c[0x0][0x1cc] ;  /* 0x00007300ff2d7624 */ /* 0x000fe400078e00ff */
[----:B------:R-:W-:Y:S05]  /*1f20*/  CALL.REL.NOINC `($__internal_6_$__cuda_sm20_div_s64) ;  /* 0x00003b7000007944 */ /* 0x000fea0003c00000 */
[----:B------:R-:W-:Y:S05]  /*1f30*/  BRA `(.L_x_398) ;  /* 0x0000013000007947 */ /* 0x000fea0003800000 */
.L_x_397:
        /* <DEDUP_REMOVED lines=19> */
.L_x_398:
[----:B------:R-:W-:Y:S05]  /*2070*/  BSYNC B4 ;  /* 0x0000000000047941 */ /* 0x000fea0003800000 */
.L_x_396:
[----:B------:R-:W-:Y:S01]  /*2080*/  MOV R12, R18 ;  /* 0x00000012000c7202 */ /* 0x000fe20000000f00 */
[----:B------:R-:W-:Y:S01]  /*2090*/  IMAD R15, R31, c[0x0][0x190], RZ ;  /* 0x000064001f0f7a24 */ /* 0x000fe200078e02ff */
[----:B------:R-:W-:Y:S01]  /*20a0*/  MOV R17, R39 ;  /* 0x0000002700117202 */ /* 0x000fe20000000f00 */
[----:B------:R-:W-:Y:S01]  /*20b0*/  IMAD.MOV.U32 R13, RZ, RZ, R19 ;  /* 0x000000ffff0d7224 */ /* 0x000fe200078e0013 */
[----:B------:R-:W-:Y:S01]  /*20c0*/  ULDC.64 UR6, c[0x0][0x118] ;  /* 0x0000460000067ab9 */ /* 0x000fe20000000a00 */
[C---:B------:R-:W-:Y:S02]  /*20d0*/  IMAD R15, R30.reuse, c[0x0][0x194], R15 ;  /* 0x000065001e0f7a24 */ /* 0x040fe400078e020f */
[----:B------:R-:W-:-:S04]  /*20e0*/  IMAD.WIDE.U32 R12, R30, c[0x0][0x190], R12 ;  /* 0x000064001e0c7a25 */ /* 0x000fc800078e000c */
[----:B------:R-:W-:Y:S02]  /*20f0*/  IMAD.IADD R13, R13, 0x1, R15 ;  /* 0x000000010d0d7824 */ /* 0x000fe400078e020f */
[----:B------:R-:W-:Y:S02]  /*2100*/  IMAD.MOV.U32 R16, RZ, RZ, R38 ;  /* 0x000000ffff107224 */ /* 0x000fe400078e0026 */
[----:B------:R-:W-:Y:S02]  /*2110*/  IMAD R13, R13, c[0x0][0x198], RZ ;  /* 0x000066000d0d7a24 */ /* 0x000fe400078e02ff */
[----:B------:R-:W-:-:S04]  /*2120*/  IMAD.WIDE.U32 R16, R12, c[0x0][0x198], R16 ;  /* 0x000066000c107a25 */ /* 0x000fc800078e0010 */
[----:B------:R-:W-:Y:S02]  /*2130*/  IMAD R13, R12, c[0x0][0x19c], R13 ;  /* 0x000067000c0d7a24 */ /* 0x000fe400078e020d */
[----:B------:R-:W-:Y:S02]  /*2140*/  IMAD R19, R37, c[0x0][0x170], RZ ;  /* 0x00005c0025137a24 */ /* 0x000fe400078e02ff */
[----:B------:R-:W-:Y:S02]  /*2150*/  IMAD.IADD R12, R17, 0x1, R13 ;  /* 0x00000001110c7824 */ /* 0x000fe400078e020d */
[----:B------:R-:W-:Y:S02]  /*2160*/  IMAD.MOV.U32 R13, RZ, RZ, R9 ;  /* 0x000000ffff0d7224 */ /* 0x000fe400078e0009 */
[----:B------:R-:W-:Y:S02]  /*2170*/  IMAD R15, R12, c[0x0][0x1d0], RZ ;  /* 0x000074000c0f7a24 */ /* 0x000fe400078e02ff */
[----:B------:R-:W-:-:S02]  /*2180*/  IMAD.MOV.U32 R12, RZ, RZ, R6 ;  /* 0x000000ffff0c7224 */ /* 0x000fc400078e0006 */
[C---:B------:R-:W-:Y:S02]  /*2190*/  IMAD R15, R16.reuse, c[0x0][0x1d4], R15 ;  /* 0x00007500100f7a24 */ /* 0x040fe400078e020f */
[----:B------:R-:W-:Y:S01]  /*21a0*/  IMAD.WIDE.U32 R12, R16, c[0x0][0x1d0], R12 ;  /* 0x00007400100c7a25 */ /* 0x000fe200078e000c */
[----:B------:R-:W-:-:S03]  /*21b0*/  MOV R16, R4 ;  /* 0x0000000400107202 */ /* 0x000fc60000000f00 */
[----:B------:R-:W-:Y:S02]  /*21c0*/  IMAD.MOV.U32 R17, RZ, RZ, R7 ;  /* 0x000000ffff117224 */ /* 0x000fe400078e0007 */
[C---:B------:R-:W-:Y:S02]  /*21d0*/  IMAD R19, R36.reuse, c[0x0][0x174], R19 ;  /* 0x00005d0024137a24 */ /* 0x040fe400078e0213 */
[----:B------:R-:W-:-:S04]  /*21e0*/  IMAD.WIDE.U32 R16, R36, c[0x0][0x170], R16 ;  /* 0x00005c0024107a25 */ /* 0x000fc800078e0010 */
[----:B------:R-:W-:Y:S02]  /*21f0*/  IMAD.IADD R13, R13, 0x1, R15 ;  /* 0x000000010d0d7824 */ /* 0x000fe400078e020f */
[----:B------:R-:W-:Y:S02]  /*2200*/  IMAD.IADD R17, R17, 0x1, R19 ;  /* 0x0000000111117824 */ /* 0x000fe400078e0213 */
[----:B------:R-:W-:Y:S02]  /*2210*/  IMAD R13, R13, c[0x0][0x1d8], RZ ;  /* 0x000076000d0d7a24 */ /* 0x000fe400078e02ff */
[----:B------:R-:W-:-:S04]  /*2220*/  IMAD.WIDE.U32 R16, R12, c[0x0][0x1d8], R16 ;  /* 0x000076000c107a25 */ /* 0x000fc800078e0010 */
[----:B------:R-:W-:Y:S01]  /*2230*/  IMAD R13, R12, c[0x0][0x1dc], R13 ;  /* 0x000077000c0d7a24 */ /* 0x000fe200078e020d */
[----:B------:R-:W-:-:S04]  /*2240*/  LEA R12, P1, R16, c[0x0][0x168], 0x3 ;  /* 0x00005a00100c7a11 */ /* 0x000fc800078218ff */
[----:B------:R-:W-:-:S04]  /*2250*/  IADD3 R13, R17, R13, RZ ;  /* 0x0000000d110d7210 */ /* 0x000fc80007ffe0ff */
[----:B------:R-:W-:-:S06]  /*2260*/  LEA.HI.X R13, R16, c[0x0][0x16c], R13, 0x3, P1 ;  /* 0x00005b00100d7a11 */ /* 0x000fcc00008f1c0d */
[----:B------:R-:W2:Y:S02]  /*2270*/  LDG.E.64 R12, [R12.64] ;  /* 0x000000060c0c7981 */ /* 0x000ea4000c1e1b00 */
[----:B--2---:R-:W-:Y:S02]  /*2280*/  FADD.FTZ R26, R26, R12 ;  /* 0x0000000c1a1a7221 */ /* 0x004fe40000010000 */
[----:B------:R-:W-:Y:S02]  /*2290*/  FADD.FTZ R27, R27, R13 ;  /* 0x0000000d1b1b7221 */ /* 0x000fe40000010000 */
.L_x_389:
[----:B------:R-:W-:Y:S05]  /*22a0*/  BSYNC B3 ;  /* 0x0000000000037941 */ /* 0x000fea0003800000 */
.L_x_388:
        /* <DEDUP_REMOVED lines=9> */
[----:B------:R-:W-:Y:S01]  /*2340*/  IMAD R13, R7, c[0x0][0x1b8], RZ ;  /* 0x00006e00070d7a24 */ /* 0x000fe200078e02ff */
[----:B------:R-:W-:Y:S01]  /*2350*/  BSSY B4, `(.L_x_401) ;  /* 0x0000026000047945 */ /* 0x000fe20003800000 */
[----:B------:R-:W-:Y:S02]  /*2360*/  IMAD.MOV.U32 R17, RZ, RZ, c[0x0][0x1b8] ;  /* 0x00006e00ff117624 */ /* 0x000fe400078e00ff */
[C---:B------:R-:W-:Y:S02]  /*2370*/  IMAD R15, R4.reuse, c[0x0][0x1bc], R13 ;  /* 0x00006f00040f7a24 */ /* 0x040fe400078e020d */
[----:B------:R-:W-:-:S04]  /*2380*/  IMAD.WIDE.U32 R12, R4, R17, c[0x0][0x1b8] ;  /* 0x00006e00040c7625 */ /* 0x000fc800078e0011 */
[----:B------:R-:W-:Y:S01]  /*2390*/  IMAD.IADD R13, R13, 0x1, R15 ;  /* 0x000000010d0d7824 */ /* 0x000fe200078e020f */
[----:B------:R-:W-:-:S04]  /*23a0*/  IADD3 R12, P1, R34, -R12, RZ ;  /* 0x8000000c220c7210 */ /* 0x000fc80007f3e0ff */
[----:B------:R-:W-:-:S04]  /*23b0*/  IADD3.X R13, ~R13, R35, RZ, P1, !PT ;  /* 0x000000230d0d7210 */ /* 0x000fc80000ffe5ff */
        /* <DEDUP_REMOVED lines=12> */
.L_x_402:
        /* <DEDUP_REMOVED lines=19> */
.L_x_403:
[----:B------:R-:W-:Y:S05]  /*25b0*/  BSYNC B4 ;  /* 0x0000000000047941 */ /* 0x000fea0003800000 */
.L_x_401:
        /* <DEDUP_REMOVED lines=12> */
.L_x_405:
        /* <DEDUP_REMOVED lines=15> */
[----:B------:R-:W-:Y:S01]  /*2770*/  ISETP.GE.U32.AND P3, PT, R17, c[0x0][0x1c0], PT ;  /* 0x0000700011007a0c */ /* 0x000fe20003f66070 */
[----:B------:R-:W-:-:S12]  /*2780*/  IMAD.MOV.U32 R17, RZ, RZ, RZ ;  /* 0x000000ffff117224 */ /* 0x000fd800078e00ff */
[----:B------:R-:W-:Y:S02]  /*2790*/  @P3 IADD3 R16, R16, 0x1, RZ ;  /* 0x0000000110103810 */ /* 0x000fe40007ffe0ff */
[----:B------:R-:W-:Y:S02]  /*27a0*/  @!P4 LOP3.LUT R16, RZ, c[0x0][0x1c0], RZ, 0x33, !PT ;  /* 0x00007000ff10ca12 */ /* 0x000fe400078e33ff */
.L_x_406:
[----:B------:R-:W-:Y:S05]  /*27b0*/  BSYNC B4 ;  /* 0x0000000000047941 */ /* 0x000fea0003800000 */
.L_x_404:
        /* <DEDUP_REMOVED lines=8> */
[----:B------:R-:W-:Y:S05]  /*2840*/  BRA `(.L_x_409) ;  /* 0x0000013000007947 */ /* 0x000fea0003800000 */
.L_x_408:
        /* <DEDUP_REMOVED lines=19> */
.L_x_409:
[----:B------:R-:W-:Y:S05]  /*2980*/  BSYNC B4 ;  /* 0x0000000000047941 */ /* 0x000fea0003800000 */
.L_x_407:
[----:B------:R-:W-:Y:S01]  /*2990*/  IMAD R13, R31, c[0x0][0x190], RZ ;  /* 0x000064001f0d7a24 */ /* 0x000fe200078e02ff */
[----:B------:R-:W-:Y:S01]  /*29a0*/  ULDC.64 UR6, c[0x0][0x118] ;  /* 0x0000460000067ab9 */ /* 0x000fe20000000a00 */
[----:B------:R-:W-:-:S04]  /*29b0*/  IMAD.WIDE.U32 R16, R30, c[0x0][0x190], R16 ;  /* 0x000064001e107a25 */ /* 0x000fc800078e0010 */
[----:B------:R-:W-:Y:S02]  /*29c0*/  IMAD R13, R30, c[0x0][0x194], R13 ;  /* 0x000065001e0d7a24 */ /* 0x000fe400078e020d */
[----:B------:R-:W-:-:S04]  /*29d0*/  IMAD.WIDE.U32 R18, R36, c[0x0][0x170], RZ ;  /* 0x00005c0024127a25 */ /* 0x000fc800078e00ff */
[----:B------:R-:W-:Y:S01]  /*29e0*/  IMAD.IADD R12, R13, 0x1, R17 ;  /* 0x000000010d0c7824 */ /* 0x000fe200078e0211 */
[----:B------:R-:W-:Y:S01]  /*29f0*/  MOV R13, R39 ;  /* 0x00000027000d7202 */ /* 0x000fe20000000f00 */
[----:B------:R-:W-:Y:S02]  /*2a00*/  IMAD.MOV.U32 R17, RZ, RZ, R9 ;  /* 0x000000ffff117224 */ /* 0x000fe400078e0009 */
[----:B------:R-:W-:Y:S02]  /*2a10*/  IMAD R15, R12, c[0x0][0x198], RZ ;  /* 0x000066000c0f7a24 */ /* 0x000fe400078e02ff */
[----:B------:R-:W-:Y:S02]  /*2a20*/  IMAD.MOV.U32 R12, RZ, RZ, R38 ;  /* 0x000000ffff0c7224 */ /* 0x000fe400078e0026 */
[C---:B------:R-:W-:Y:S02]  /*2a30*/  IMAD R15, R16.reuse, c[0x0][0x19c], R15 ;  /* 0x00006700100f7a24 */ /* 0x040fe400078e020f */
[----:B------:R-:W-:-:S04]  /*2a40*/  IMAD.WIDE.U32 R12, R16, c[0x0][0x198], R12 ;  /* 0x00006600100c7a25 */ /* 0x000fc800078e000c */
[----:B------:R-:W-:Y:S02]  /*2a50*/  IMAD.IADD R13, R13, 0x1, R15 ;  /* 0x000000010d0d7824 */ /* 0x000fe400078e020f */
[----:B------:R-:W-:Y:S02]  /*2a60*/  IMAD R15, R37, c[0x0][0x170], RZ ;  /* 0x00005c00250f7a24 */ /* 0x000fe400078e02ff */
[----:B------:R-:W-:Y:S02]  /*2a70*/  IMAD R13, R13, c[0x0][0x1d0], RZ ;  /* 0x000074000d0d7a24 */ /* 0x000fe400078e02ff */
[----:B------:R-:W-:Y:S02]  /*2a80*/  IMAD.MOV.U32 R16, RZ, RZ, R6 ;  /* 0x000000ffff107224 */ /* 0x000fe400078e0006 */
[----:B------:R-:W-:Y:S02]  /*2a90*/  IMAD R15, R36, c[0x0][0x174], R15 ;  /* 0x00005d00240f7a24 */ /* 0x000fe400078e020f */
[----:B------:R-:W-:-:S03]  /*2aa0*/  IMAD.WIDE.U32 R16, R12, c[0x0][0x1d0], R16 ;  /* 0x000074000c107a25 */ /* 0x000fc600078e0010 */
[----:B------:R-:W-:Y:S01]  /*2ab0*/  IADD3 R19, R15, R19, RZ ;  /* 0x000000130f137210 */ /* 0x000fe20007ffe0ff */
[----:B------:R-:W-:-:S04]  /*2ac0*/  IMAD R13, R12, c[0x0][0x1d4], R13 ;  /* 0x000075000c0d7a24 */ /* 0x000fc800078e020d */
[----:B------:R-:W-:Y:S02]  /*2ad0*/  IMAD.IADD R15, R17, 0x1, R13 ;  /* 0x00000001110f7824 */ /* 0x000fe400078e020d */
[----:B------:R-:W-:-:S04]  /*2ae0*/  IMAD.WIDE.U32 R12, R16, c[0x0][0x1d8], R18 ;  /* 0x00007600100c7a25 */ /* 0x000fc800078e0012 */
[----:B------:R-:W-:Y:S01]  /*2af0*/  IMAD R17, R15, c[0x0][0x1d8], RZ ;  /* 0x000076000f117a24 */ /* 0x000fe200078e02ff */
[----:B------:R-:W-:-:S03]  /*2b00*/  IADD3 R15, P1, R4, R12, RZ ;  /* 0x0000000c040f7210 */ /* 0x000fc60007f3e0ff */
[----:B------:R-:W-:Y:S01]  /*2b10*/  IMAD R16, R16, c[0x0][0x1dc], R17 ;  /* 0x0000770010107a24 */ /* 0x000fe200078e0211 */
[----:B------:R-:W-:-:S04]  /*2b20*/  LEA R12, P2, R15, c[0x0][0x168], 0x3 ;  /* 0x00005a000f0c7a11 */ /* 0x000fc800078418ff */
[----:B------:R-:W-:-:S04]  /*2b30*/  IADD3.X R16, R7, R13, R16, P1, !PT ;  /* 0x0000000d07107210 */ /* 0x000fc80000ffe410 */
[----:B------:R-:W-:-:S06]  /*2b40*/  LEA.HI.X R13, R15, c[0x0][0x16c], R16, 0x3, P2 ;  /* 0x00005b000f0d7a11 */ /* 0x000fcc00010f1c10 */
[----:B------:R-:W2:Y:S02]  /*2b50*/  LDG.E.64 R12, [R12.64+0x8] ;  /* 0x000008060c0c7981 */ /* 0x000ea4000c1e1b00 */
[----:B--2---:R-:W-:Y:S02]  /*2b60*/  FADD.FTZ R26, R26, R12 ;  /* 0x0000000c1a1a7221 */ /* 0x004fe40000010000 */
[----:B------:R-:W-:Y:S02]  /*2b70*/  FADD.FTZ R27, R27, R13 ;  /* 0x0000000d1b1b7221 */ /* 0x000fe40000010000 */
.L_x_400:
[----:B------:R-:W-:Y:S05]  /*2b80*/  BSYNC B3 ;  /* 0x0000000000037941 */ /* 0x000fea0003800000 */
.L_x_399:
[----:B------:R-:W-:Y:S02]  /*2b90*/  ISETP.NE.U32.AND P1, PT, R14, 0x2, PT ;  /* 0x000000020e00780c */ /* 0x000fe40003f25070 */
[----:B------:R-:W-:Y:S02]  /*2ba0*/  IADD3 R12, P2, R4, 0x2, RZ ;  /* 0x00000002040c7810 */ /* 0x000fe40007f5e0ff */
[----:B------:R-:W-:-:S03]  /*2bb0*/  ISETP.NE.AND.EX P1, PT, RZ, RZ, PT, P1 ;  /* 0x000000ffff00720c */ /* 0x000fc60003f25310 */
[----:B------:R-:W-:-:S10]  /*2bc0*/  IMAD.X R13, RZ, RZ, R7, P2 ;  /* 0x000000ffff0d7224 */ /* 0x000fd400010e0607 */
[----:B------:R-:W-:Y:S05]  /*2bd0*/  @!P1 BRA `(.L_x_387) ;  /* 0x000008d000009947 */ /* 0x000fea0003800000 */
[----:B------:R-:W-:Y:S02]  /*2be0*/  ISETP.NE.U32.AND P1, PT, R22, RZ, PT ;  /* 0x000000ff1600720c */ /* 0x000fe40003f25070 */
[----:B------:R-:W-:Y:S02]  /*2bf0*/  IADD3 R12, P2, R4, 0x3, RZ ;  /* 0x00000003040c7810 */ /* 0x000fe40007f5e0ff */
[----:B------:R-:W-:-:S03]  /*2c00*/  ISETP.NE.AND.EX P1, PT, R23, RZ, PT, P1 ;  /* 0x000000ff1700720c */ /* 0x000fc60003f25310 */
[----:B------:R-:W-:-:S10]  /*2c10*/  IMAD.X R13, RZ, RZ, R7, P2 ;  /* 0x000000ffff0d7224 */ /* 0x000fd400010e0607 */
[----:B------:R-:W-:Y:S05]  /*2c20*/  @P1 BRA `(.L_x_387) ;  /* 0x0000088000001947 */ /* 0x000fea0003800000 */
[----:B------:R-:W-:Y:S01]  /*2c30*/  MOV R15, c[0x0][0x1b8] ;  /* 0x00006e00000f7a02 */ /* 0x000fe20000000f00 */
[----:B------:R-:W-:Y:S01]  /*2c40*/  IMAD R13, R7, c[0x0][0x1b8], RZ ;  /* 0x00006e00070d7a24 */ /* 0x000fe200078e02ff */
[----:B------:R-:W-:Y:S03]  /*2c50*/  BSSY B3, `(.L_x_410) ;  /* 0x0000025000037945 */ /* 0x000fe60003800000 */
[C---:B------:R-:W-:Y:S02]  /*2c60*/  IMAD R13, R4.reuse, c[0x0][0x1bc], R13 ;  /* 0x00006f00040d7a24 */ /* 0x040fe400078e020d */
[----:B------:R-:W-:-:S04]  /*2c70*/  IMAD.WIDE.U32 R14, R4, R15, c[0x0][0x1b8] ;  /* 0x00006e00040e7625 */ /* 0x000fc800078e000f */
[----:B------:R-:W-:Y:S01]  /*2c80*/  IMAD.IADD R13, R15, 0x1, R13 ;  /* 0x000000010f0d7824 */ /* 0x000fe200078e020d */
[----:B------:R-:W-:-:S04]  /*2c90*/  IADD3 R14, P1, P2, R34, -c[0x0][0x1b8], -R14 ;  /* 0x80006e00220e7a10 */ /* 0x000fc80007a3e80e */
[----:B------:R-:W-:-:S04]  /*2ca0*/  IADD3.X R15, R35, ~c[0x0][0x1bc], ~R13, P1, P2 ;  /* 0x80006f00230f7a10 */ /* 0x000fc80000fe4c0d */
        /* <DEDUP_REMOVED lines=12> */
.L_x_411:
        /* <DEDUP_REMOVED lines=19> */
.L_x_412:
[----:B------:R-:W-:Y:S05]  /*2ea0*/  BSYNC B3 ;  /* 0x0000000000037941 */ /* 0x000fea0003800000 */
.L_x_410:
        /* <DEDUP_REMOVED lines=14> */
.L_x_414:
        /* <DEDUP_REMOVED lines=19> */
.L_x_415:
[----:B------:R-:W-:Y:S05]  /*30c0*/  BSYNC B3 ;  /* 0x0000000000037941 */ /* 0x000fea0003800000 */
.L_x_413:
        /* <DEDUP_REMOVED lines=9> */
.L_x_417:
        /* <DEDUP_REMOVED lines=19> */
.L_x_418:
[----:B------:R-:W-:Y:S05]  /*3290*/  BSYNC B3 ;  /* 0x0000000000037941 */ /* 0x000fea0003800000 */
.L_x_416:
[----:B------:R-:W-:Y:S01]  /*32a0*/  IMAD R15, R31, c[0x0][0x190], RZ ;  /* 0x000064001f0f7a24 */ /* 0x000fe200078e02ff */
[----:B------:R-:W-:Y:S01]  /*32b0*/  ULDC.64 UR6, c[0x0][0x118] ;  /* 0x0000460000067ab9 */ /* 0x000fe20000000a00 */
[----:B------:R-:W-:-:S04]  /*32c0*/  IMAD.WIDE.U32 R12, R30, c[0x0][0x190], R12 ;  /* 0x000064001e0c7a25 */ /* 0x000fc800078e000c */
[----:B------:R-:W-:Y:S02]  /*32d0*/  IMAD R15, R30, c[0x0][0x194], R15 ;  /* 0x000065001e0f7a24 */ /* 0x000fe400078e020f */
[----:B------:R-:W-:Y:S02]  /*32e0*/  IMAD.MOV.U32 R14, RZ, RZ, R38 ;  /* 0x000000ffff0e7224 */ /* 0x000fe400078e0026 */
[----:B------:R-:W-:Y:S01]  /*32f0*/  IMAD.WIDE.U32 R16, R36, c[0x0][0x170], RZ ;  /* 0x00005c0024107a25 */ /* 0x000fe200078e00ff */
[----:B------:R-:W-:-:S03]  /*3300*/  IADD3 R13, R15, R13, RZ ;  /* 0x0000000d0f0d7210 */ /* 0x000fc60007ffe0ff */
[----:B------:R-:W-:Y:S02]  /*3310*/  IMAD.MOV.U32 R15, RZ, RZ, R39 ;  /* 0x000000ffff0f7224 */ /* 0x000fe400078e0027 */
[----:B------:R-:W-:Y:S02]  /*3320*/  IMAD R13, R13, c[0x0][0x198], RZ ;  /* 0x000066000d0d7a24 */ /* 0x000fe400078e02ff */
[----:B------:R-:W-:-:S04]  /*3330*/  IMAD.WIDE.U32 R14, R12, c[0x0][0x198], R14 ;  /* 0x000066000c0e7a25 */ /* 0x000fc800078e000e */
[----:B------:R-:W-:-:S04]  /*3340*/  IMAD R13, R12, c[0x0][0x19c], R13 ;  /* 0x000067000c0d7a24 */ /* 0x000fc800078e020d */
[----:B------:R-:W-:Y:S02]  /*3350*/  IMAD.IADD R12, R15, 0x1, R13 ;  /* 0x000000010f0c7824 */ /* 0x000fe400078e020d */
[----:B------:R-:W-:Y:S02]  /*3360*/  IMAD R13, R37, c[0x0][0x170], RZ ;  /* 0x00005c00250d7a24 */ /* 0x000fe400078e02ff */
[----:B------:R-:W-:Y:S01]  /*3370*/  IMAD R15, R12, c[0x0][0x1d0], RZ ;  /* 0x000074000c0f7a24 */ /* 0x000fe200078e02ff */
[----:B------:R-:W-:Y:S01]  /*3380*/  MOV R12, R6 ;  /* 0x00000006000c7202 */ /* 0x000fe20000000f00 */
[----:B------:R-:W-:Y:S02]  /*3390*/  IMAD R19, R36, c[0x0][0x174], R13 ;  /* 0x00005d0024137a24 */ /* 0x000fe400078e020d */
[----:B------:R-:W-:Y:S02]  /*33a0*/  IMAD.MOV.U32 R13, RZ, RZ, R9 ;  /* 0x000000ffff0d7224 */ /* 0x000fe400078e0009 */
[----:B------:R-:W-:-:S02]  /*33b0*/  IMAD R15, R14, c[0x0][0x1d4], R15 ;  /* 0x000075000e0f7a24 */ /* 0x000fc400078e020f */
[----:B------:R-:W-:-:S04]  /*33c0*/  IMAD.WIDE.U32 R12, R14, c[0x0][0x1d0], R12 ;  /* 0x000074000e0c7a25 */ /* 0x000fc800078e000c */
[----:B------:R-:W-:Y:S02]  /*33d0*/  IMAD.IADD R17, R19, 0x1, R17 ;  /* 0x0000000113117824 */ /* 0x000fe400078e0211 */
        /* <DEDUP_REMOVED lines=8> */
[----:B------:R-:W2:Y:S01]  /*3460*/  LDG.E.64 R14, [R14.64+0x10] ;  /* 0x000010060e0e7981 */ /* 0x000ea2000c1e1b00 */
[----:B------:R-:W-:-:S04]  /*3470*/  IADD3 R12, P1, R4, 0x3, RZ ;  /* 0x00000003040c7810 */ /* 0x000fc80007f3e0ff */
[----:B------:R-:W-:Y:S01]  /*3480*/  IADD3.X R13, RZ, R7, RZ, P1, !PT ;  /* 0x00000007ff0d7210 */ /* 0x000fe20000ffe4ff */
[----:B--2---:R-:W-:Y:S02]  /*3490*/  FADD.FTZ R26, R26, R14 ;  /* 0x0000000e1a1a7221 */ /* 0x004fe40000010000 */
[----:B------:R-:W-:Y:S02]  /*34a0*/  FADD.FTZ R27, R27, R15 ;  /* 0x0000000f1b1b7221 */ /* 0x000fe40000010000 */
.L_x_387:
[----:B------:R-:W-:Y:S05]  /*34b0*/  BSYNC B2 ;  /* 0x0000000000027941 */ /* 0x000fea0003800000 */
.L_x_386:
        /* <DEDUP_REMOVED lines=14> */
[----:B------:R-:W-:Y:S01]  /*35a0*/  IMAD R15, R37, c[0x0][0x170], RZ ;  /* 0x00005c00250f7a24 */ /* 0x000fe200078e02ff */
[----:B------:R-:W-:Y:S01]  /*35b0*/  IADD3 R39, P5, RZ, -R12, RZ ;  /* 0x8000000cff277210 */ /* 0x000fe20007fbe0ff */
[----:B------:R-:W-:Y:S01]  /*35c0*/  IMAD.WIDE.U32 R16, R36, c[0x0][0x170], R12 ;  /* 0x00005c0024107a25 */ /* 0x000fe200078e000c */
[----:B------:R-:W-:Y:S02]  /*35d0*/  IADD3 R18, P4, R12, 0x1, RZ ;  /* 0x000000010c127810 */ /* 0x000fe40007f9e0ff */
[----:B------:R-:W-:Y:S01]  /*35e0*/  MOV R43, R35 ;  /* 0x00000023002b7202 */ /* 0x000fe20000000f00 */
[----:B------:R-:W-:Y:S01]  /*35f0*/  IMAD R15, R36, c[0x0][0x174], R15 ;  /* 0x00005d00240f7a24 */ /* 0x000fe200078e020f */
[----:B------:R-:W-:Y:S01]  /*3600*/  IADD3 R21, P3, RZ, -R18, RZ ;  /* 0x80000012ff157210 */ /* 0x000fe20007f7e0ff */
[----:B------:R-:W-:Y:S02]  /*3610*/  IMAD.SHL.U32 R14, R16, 0x8, RZ ;  /* 0x00000008100e7824 */ /* 0x000fe400078e00ff */
[----:B------:R-:W-:Y:S01]  /*3620*/  IMAD.IADD R15, R15, 0x1, R17 ;  /* 0x000000010f0f7824 */ /* 0x000fe200078e0211 */
[----:B------:R-:W-:Y:S01]  /*3630*/  IADD3 R17, P1, R12, 0x2, RZ ;  /* 0x000000020c117810 */ /* 0x000fe20007f3e0ff */
[----:B------:R-:W-:-:S02]  /*3640*/  IMAD.X R38, RZ, RZ, ~R13, P5 ;  /* 0x000000ffff267224 */ /* 0x000fc400028e0e0d */
[----:B------:R-:W-:Y:S01]  /*3650*/  IMAD.MOV.U32 R42, RZ, RZ, R34 ;  /* 0x000000ffff2a7224 */ /* 0x000fe200078e0022 */
[----:B------:R-:W-:Y:S01]  /*3660*/  SHF.L.U64.HI R15, R16, 0x3, R15 ;  /* 0x00000003100f7819 */ /* 0x000fe2000001020f */
[--C-:B------:R-:W-:Y:S01]  /*3670*/  IMAD.X R19, RZ, RZ, R13.reuse, P1 ;  /* 0x000000ffff137224 */ /* 0x100fe200008e060d */
[----:B------:R-:W-:Y:S01]  /*3680*/  IADD3 R16, P2, R12, 0x3, RZ ;  /* 0x000000030c107810 */ /* 0x000fe20007f5e0ff */
[----:B------:R-:W-:Y:S01]  /*3690*/  IMAD R38, R38, c[0x0][0x1b8], RZ ;  /* 0x00006e0026267a24 */ /* 0x000fe200078e02ff */
[----:B------:R-:W-:Y:S01]  /*36a0*/  IADD3 R45, P5, RZ, -R17, RZ ;  /* 0x80000011ff2d7210 */ /* 0x000fe20007fbe0ff */
[----:B------:R-:W-:Y:S01]  /*36b0*/  IMAD.X R17, RZ, RZ, R13, P4 ;  /* 0x000000ffff117224 */ /* 0x000fe200020e060d */
[----:B------:R-:W-:Y:S02]  /*36c0*/  IADD3 R47, P4, RZ, -R16, RZ ;  /* 0x80000010ff2f7210 */ /* 0x000fe40007f9e0ff */
[----:B------:R-:W-:Y:S01]  /*36d0*/  IADD3.X R18, RZ, R13, RZ, P2, !PT ;  /* 0x0000000dff127210 */ /* 0x000fe200017fe4ff */
[----:B------:R-:W-:-:S02]  /*36e0*/  IMAD.X R20, RZ, RZ, ~R17, P3 ;  /* 0x000000ffff147224 */ /* 0x000fc400018e0e11 */
[----:B------:R-:W-:-:S04]  /*36f0*/  IMAD.WIDE.U32 R16, R39, c[0x0][0x1b8], R42 ;  /* 0x00006e0027107a25 */ /* 0x000fc800078e002a */
[----:B------:R-:W-:Y:S02]  /*3700*/  IMAD.X R19, RZ, RZ, ~R19, P5 ;  /* 0x000000ffff137224 */ /* 0x000fe400028e0e13 */
[----:B------:R-:W-:Y:S02]  /*3710*/  IMAD R39, R39, c[0x0][0x1bc], R38 ;  /* 0x00006f0027277a24 */ /* 0x000fe400078e0226 */
[----:B------:R-:W-:Y:S02]  /*3720*/  IMAD.X R38, RZ, RZ, ~R18, P4 ;  /* 0x000000ffff267224 */ /* 0x000fe400020e0e12 */
[----:B------:R-:W-:Y:S01]  /*3730*/  IMAD R18, R20, c[0x0][0x1b8], RZ ;  /* 0x00006e0014127a24 */ /* 0x000fe200078e02ff */
[----:B------:R-:W-:Y:S01]  /*3740*/  IADD3 R17, R17, R39, RZ ;  /* 0x0000002711117210 */ /* 0x000fe20007ffe0ff */
[----:B------:R-:W-:Y:S02]  /*3750*/  IMAD R20, R19, c[0x0][0x1b8], RZ ;  /* 0x00006e0013147a24 */ /* 0x000fe400078e02ff */
[----:B------:R-:W-:-:S02]  /*3760*/  IMAD R38, R38, c[0x0][0x1b8], RZ ;  /* 0x00006e0026267a24 */ /* 0x000fc400078e02ff */
[C---:B------:R-:W-:Y:S02]  /*3770*/  IMAD R39, R21.reuse, c[0x0][0x1bc], R18 ;  /* 0x00006f0015277a24 */ /* 0x040fe400078e0212 */
[----:B------:R-:W-:-:S04]  /*3780*/  IMAD.WIDE.U32 R18, R21, c[0x0][0x1b8], R42 ;  /* 0x00006e0015127a25 */ /* 0x000fc800078e002a */
[C---:B------:R-:W-:Y:S02]  /*3790*/  IMAD R41, R45.reuse, c[0x0][0x1bc], R20 ;  /* 0x00006f002d297a24 */ /* 0x040fe400078e0214 */
[----:B------:R-:W-:-:S04]  /*37a0*/  IMAD.WIDE.U32 R20, R45, c[0x0][0x1b8], R42 ;  /* 0x00006e002d147a25 */ /* 0x000fc800078e002a */
[----:B------:R-:W-:-:S04]  /*37b0*/  IMAD.WIDE.U32 R42, R47, c[0x0][0x1b8], R42 ;  /* 0x00006e002f2a7a25 */ /* 0x000fc800078e002a */
[----:B------:R-:W-:Y:S02]  /*37c0*/  IMAD R45, R47, c[0x0][0x1bc], R38 ;  /* 0x00006f002f2d7a24 */ /* 0x000fe400078e0226 */
[----:B------:R-:W-:Y:S02]  /*37d0*/  IMAD.IADD R19, R19, 0x1, R39 ;  /* 0x0000000113137824 */ /* 0x000fe400078e0227 */
[----:B------:R-:W-:Y:S02]  /*37e0*/  IMAD.IADD R21, R21, 0x1, R41 ;  /* 0x0000000115157824 */ /* 0x000fe400078e0229 */
[----:B------:R-:W-:Y:S02]  /*37f0*/  IMAD.IADD R43, R43, 0x1, R45 ;  /* 0x000000012b2b7824 */ /* 0x000fe400078e022d */
.L_x_463:
        /* <DEDUP_REMOVED lines=13> */
[----:B------:R-:W-:Y:S05]  /*38d0*/  CALL.REL.NOINC `($__internal_7_$__cuda_sm20_rem_s64) ;  /* 0x000026f000007944 */ /* 0x000fea0003c00000 */
[----:B------:R-:W-:-:S04]  /*38e0*/  ISETP.NE.U32.AND P2, PT, R40, RZ, PT ;  /* 0x000000ff2800720c */ /* 0x000fc80003f45070 */
[----:B------:R-:W-:Y:S01]  /*38f0*/  ISETP.NE.AND.EX P2, PT, R41, RZ, PT, P2 ;  /* 0x000000ff2900720c */ /* 0x000fe20003f45320 */
[----:B------:R-:W-:Y:S07]  /*3900*/  BRA `(.L_x_423) ;  /* 0x0000013000007947 */ /* 0x000fee0003800000 */
.L_x_422:
        /* <DEDUP_REMOVED lines=19> */
.L_x_423:
[----:B------:R-:W-:Y:S05]  /*3a40*/  BSYNC B3 ;  /* 0x0000000000037941 */ /* 0x000fea0003800000 */
.L_x_421:
        /* <DEDUP_REMOVED lines=8> */
[----:B------:R-:W-:Y:S05]  /*3ad0*/  CALL.REL.NOINC `($__internal_6_$__cuda_sm20_div_s64) ;  /* 0x00001fc000007944 */ /* 0x000fea0003c00000 */
[----:B------:R-:W-:Y:S01]  /*3ae0*/  IMAD.MOV.U32 R40, RZ, RZ, R38 ;  /* 0x000000ffff287224 */ /* 0x000fe200078e0026 */
[----:B------:R-:W-:Y:S01]  /*3af0*/  MOV R41, R39 ;  /* 0x0000002700297202 */ /* 0x000fe20000000f00 */
[----:B------:R-:W-:Y:S05]  /*3b00*/  BRA `(.L_x_426) ;  /* 0x0000013000007947 */ /* 0x000fea0003800000 */
.L_x_425:
        /* <DEDUP_REMOVED lines=19> */
.L_x_426:
[----:B------:R-:W-:Y:S05]  /*3c40*/  BSYNC B3 ;  /* 0x0000000000037941 */ /* 0x000fea0003800000 */
.L_x_424:
        /* <DEDUP_REMOVED lines=11> */
.L_x_428:
        /* <DEDUP_REMOVED lines=16> */
[----:B------:R-:W-:-:S12]  /*3e00*/  HFMA2.MMA R39, -RZ, RZ, 0, 0 ;  /* 0x00000000ff277435 */ /* 0x000fd800000001ff */
[----:B------:R-:W-:Y:S02]  /*3e10*/  @P3 IADD3 R38, R38, 0x1, RZ ;  /* 0x0000000126263810 */ /* 0x000fe40007ffe0ff */
[----:B------:R-:W-:Y:S02]  /*3e20*/  @!P4 LOP3.LUT R38, RZ, c[0x0][0x1c8], RZ, 0x33, !PT ;  /* 0x00007200ff26ca12 */ /* 0x000fe400078e33ff */
.L_x_429:
[----:B------:R-:W-:Y:S05]  /*3e30*/  BSYNC B3 ;  /* 0x0000000000037941 */ /* 0x000fea0003800000 */
.L_x_427:
        /* <DEDUP_REMOVED lines=8> */
[----:B------:R-:W-:Y:S02]  /*3ec0*/  IMAD.MOV.U32 R40, RZ, RZ, R6 ;  /* 0x000000ffff287224 */ /* 0x000fe400078e0006 */
[----:B------:R-:W-:Y:S01]  /*3ed0*/  IMAD.IADD R39, R39, 0x1, R41 ;  /* 0x0000000127277824 */ /* 0x000fe200078e0229 */
[----:B------:R-:W-:-:S03]  /*3ee0*/  MOV R41, R9 ;  /* 0x0000000900297202 */ /* 0x000fc60000000f00 */
[----:B------:R-:W-:Y:S02]  /*3ef0*/  IMAD R39, R39, c[0x0][0x1d0], RZ ;  /* 0x0000740027277a24 */ /* 0x000fe400078e02ff */
[----:B------:R-:W-:-:S04]  /*3f00*/  IMAD.WIDE.U32 R40, R38, c[0x0][0x1d0], R40 ;  /* 0x0000740026287a25 */ /* 0x000fc800078e0028 */
[----:B------:R-:W-:-:S04]  /*3f10*/  IMAD R39, R38, c[0x0][0x1d4], R39 ;  /* 0x0000750026277a24 */ /* 0x000fc800078e0227 */
[----:B------:R-:W-:-:S04]  /*3f20*/  IMAD.IADD R38, R41, 0x1, R39 ;  /* 0x0000000129267824 */ /* 0x000fc800078e0227 */
[----:B------:R-:W-:Y:S02]  /*3f30*/  IMAD R41, R38, c[0x0][0x1d8], RZ ;  /* 0x0000760026297a24 */ /* 0x000fe400078e02ff */
[----:B------:R-:W-:-:S04]  /*3f40*/  IMAD.WIDE.U32 R38, R40, c[0x0][0x1d8], RZ ;  /* 0x0000760028267a25 */ /* 0x000fc800078e00ff */
[----:B------:R-:W-:Y:S01]  /*3f50*/  IMAD R41, R40, c[0x0][0x1dc], R41 ;  /* 0x0000770028297a24 */ /* 0x000fe200078e0229 */
[----:B------:R-:W-:-:S03]  /*3f60*/  LEA R40, P2, R38, R14, 0x3 ;  /* 0x0000000e26287211 */ /* 0x000fc600078418ff */
[----:B------:R-:W-:Y:S01]  /*3f70*/  IMAD.IADD R39, R39, 0x1, R41 ;  /* 0x0000000127277824 */ /* 0x000fe200078e0229 */
[----:B------:R-:W-:-:S04]  /*3f80*/  IADD3 R40, P3, R40, c[0x0][0x168], RZ ;  /* 0x00005a0028287a10 */ /* 0x000fc80007f7e0ff */
[----:B------:R-:W-:-:S04]  /*3f90*/  LEA.HI.X R38, R38, R15, R39, 0x3, P2 ;  /* 0x0000000f26267211 */ /* 0x000fc800010f1c27 */
[----:B------:R-:W-:-:S05]  /*3fa0*/  IADD3.X R41, R38, c[0x0][0x16c], RZ, P3, !PT ;  /* 0x00005b0026297a10 */ /* 0x000fca0001ffe4ff */
[----:B------:R-:W2:Y:S02]  /*3fb0*/  LDG.E.64 R38, [R40.64] ;  /* 0x0000000628267981 */ /* 0x000ea4000c1e1b00 */
[----:B--2---:R-:W-:Y:S02]  /*3fc0*/  FADD.FTZ R26, R26, R38 ;  /* 0x000000261a1a7221 */ /* 0x004fe40000010000 */
[----:B------:R-:W-:Y:S02]  /*3fd0*/  FADD.FTZ R27, R27, R39 ;  /* 0x000000271b1b7221 */ /* 0x000fe40000010000 */
.L_x_420:
[----:B------:R-:W-:Y:S05]  /*3fe0*/  BSYNC B2 ;  /* 0x0000000000027941 */ /* 0x000fea0003800000 */
.L_x_419:
        /* <DEDUP_REMOVED lines=12> */
[----:B------:R-:W-:-:S04]  /*40b0*/  ISETP.NE.U32.AND P2, PT, R40, RZ, PT ;  /* 0x000000ff2800720c */ /* 0x000fc80003f45070 */
[----:B------:R-:W-:Y:S01]  /*40c0*/  ISETP.NE.AND.EX P2, PT, R41, RZ, PT, P2 ;  /* 0x000000ff2900720c */ /* 0x000fe20003f45320 */
[----:B------:R-:W-:Y:S07]  /*40d0*/  BRA `(.L_x_434) ;  /* 0x0000013000007947 */ /* 0x000fee0003800000 */
.L_x_433:
        /* <DEDUP_REMOVED lines=19> */
.L_x_434:
[----:B------:R-:W-:Y:S05]  /*4210*/  BSYNC B3 ;  /* 0x0000000000037941 */ /* 0x000fea0003800000 */
.L_x_432:
        /* <DEDUP_REMOVED lines=12> */
.L_x_436:
        /* <DEDUP_REMOVED lines=19> */
.L_x_437:
[----:B------:R-:W-:Y:S05]  /*4410*/  BSYNC B3 ;  /* 0x0000000000037941 */ /* 0x000fea0003800000 */
.L_x_435:
        /* <DEDUP_REMOVED lines=11> */
.L_x_439:
        /* <DEDUP_REMOVED lines=19> */
.L_x_440:
[----:B------:R-:W-:Y:S05]  /*4600*/  BSYNC B3 ;  /* 0x0000000000037941 */ /* 0x000fea0003800000 */
.L_x_438:
        /* <DEDUP_REMOVED lines=8> */
[----:B------:R-:W-:Y:S02]  /*4690*/  IMAD.MOV.U32 R40, RZ, RZ, R6 ;  /* 0x000000ffff287224 */ /* 0x000fe400078e0006 */
[----:B------:R-:W-:Y:S02]  /*46a0*/  IMAD.IADD R39, R39, 0x1, R41 ;  /* 0x0000000127277824 */ /* 0x000fe400078e0229 */
[----:B------:R-:W-:Y:S02]  /*46b0*/  IMAD.MOV.U32 R41, RZ, RZ, R9 ;  /* 0x000000ffff297224 */ /* 0x000fe400078e0009 */
[----:B------:R-:W-:Y:S02]  /*46c0*/  IMAD R39, R39, c[0x0][0x1d0], RZ ;  /* 0x0000740027277a24 */ /* 0x000fe400078e02ff */
[----:B------:R-:W-:-:S04]  /*46d0*/  IMAD.WIDE.U32 R40, R38, c[0x0][0x1d0], R40 ;  /* 0x0000740026287a25 */ /* 0x000fc800078e0028 */
[----:B------:R-:W-:-:S05]  /*46e0*/  IMAD R39, R38, c[0x0][0x1d4], R39 ;  /* 0x0000750026277a24 */ /* 0x000fca00078e0227 */
[----:B------:R-:W-:-:S05]  /*46f0*/  IADD3 R38, R41, R39, RZ ;  /* 0x0000002729267210 */ /* 0x000fca0007ffe0ff */
        /* <DEDUP_REMOVED lines=8> */
[----:B------:R-:W2:Y:S02]  /*4780*/  LDG.E.64 R38, [R40.64+0x8] ;  /* 0x0000080628267981 */ /* 0x000ea4000c1e1b00 */
[----:B--2---:R-:W-:Y:S02]  /*4790*/  FADD.FTZ R26, R26, R38 ;  /* 0x000000261a1a7221 */ /* 0x004fe40000010000 */
[----:B------:R-:W-:Y:S02]  /*47a0*/  FADD.FTZ R27, R27, R39 ;  /* 0x000000271b1b7221 */ /* 0x000fe40000010000 */
.L_x_431:
[----:B------:R-:W-:Y:S05]  /*47b0*/  BSYNC B2 ;  /* 0x0000000000027941 */ /* 0x000fea0003800000 */
.L_x_430:
        /* <DEDUP_REMOVED lines=15> */
.L_x_444:
        /* <DEDUP_REMOVED lines=19> */
.L_x_445:
[----:B------:R-:W-:Y:S05]  /*49e0*/  BSYNC B3 ;  /* 0x0000000000037941 */ /* 0x000fea0003800000 */
.L_x_443:
        /* <DEDUP_REMOVED lines=12> */
.L_x_447:
        /* <DEDUP_REMOVED lines=19> */
.L_x_448:
[----:B------:R-:W-:Y:S05]  /*4be0*/  BSYNC B3 ;  /* 0x0000000000037941 */ /* 0x000fea0003800000 */
.L_x_446:
        /* <DEDUP_REMOVED lines=11> */
.L_x_450:
        /* <DEDUP_REMOVED lines=19> */
.L_x_451:
[----:B------:R-:W-:Y:S05]  /*4dd0*/  BSYNC B3 ;  /* 0x0000000000037941 */ /* 0x000fea0003800000 */
.L_x_449:
        /* <DEDUP_REMOVED lines=8> */
[----:B------:R-:W-:-:S03]  /*4e60*/  IMAD.MOV.U32 R40, RZ, RZ, R6 ;  /* 0x000000ffff287224 */ /* 0x000fc600078e0006 */
[----:B------:R-:W-:Y:S01]  /*4e70*/  IADD3 R39, R39, R41, RZ ;  /* 0x0000002927277210 */ /* 0x000fe20007ffe0ff */
[----:B------:R-:W-:-:S04]  /*4e80*/  IMAD.MOV.U32 R41, RZ, RZ, R9 ;  /* 0x000000ffff297224 */ /* 0x000fc800078e0009 */
[----:B------:R-:W-:Y:S02]  /*4e90*/  IMAD R39, R39, c[0x0][0x1d0], RZ ;  /* 0x0000740027277a24 */ /* 0x000fe400078e02ff */
[----:B------:R-:W-:-:S04]  /*4ea0*/  IMAD.WIDE.U32 R40, R38, c[0x0][0x1d0], R40 ;  /* 0x0000740026287a25 */ /* 0x000fc800078e0028 */
[----:B------:R-:W-:-:S04]  /*4eb0*/  IMAD R39, R38, c[0x0][0x1d4], R39 ;  /* 0x0000750026277a24 */ /* 0x000fc800078e0227 */
[----:B------:R-:W-:-:S04]  /*4ec0*/  IMAD.IADD R38, R41, 0x1, R39 ;  /* 0x0000000129267824 */ /* 0x000fc800078e0227 */
[----:B------:R-:W-:Y:S02]  /*4ed0*/  IMAD R41, R38, c[0x0][0x1d8], RZ ;  /* 0x0000760026297a24 */ /* 0x000fe400078e02ff */
[----:B------:R-:W-:-:S04]  /*4ee0*/  IMAD.WIDE.U32 R38, R40, c[0x0][0x1d8], RZ ;  /* 0x0000760028267a25 */ /* 0x000fc800078e00ff */
[----:B------:R-:W-:Y:S01]  /*4ef0*/  IMAD R41, R40, c[0x0][0x1dc], R41 ;  /* 0x0000770028297a24 */ /* 0x000fe200078e0229 */
[----:B------:R-:W-:-:S04]  /*4f00*/  LEA R40, P2, R38, R14, 0x3 ;  /* 0x0000000e26287211 */ /* 0x000fc800078418ff */
[----:B------:R-:W-:Y:S02]  /*4f10*/  IADD3 R39, R39, R41, RZ ;  /* 0x0000002927277210 */ /* 0x000fe40007ffe0ff */
[----:B------:R-:W-:Y:S02]  /*4f20*/  IADD3 R40, P3, R40, c[0x0][0x168], RZ ;  /* 0x00005a0028287a10 */ /* 0x000fe40007f7e0ff */
[----:B------:R-:W-:-:S04]  /*4f30*/  LEA.HI.X R38, R38, R15, R39, 0x3, P2 ;  /* 0x0000000f26267211 */ /* 0x000fc800010f1c27 */
[----:B------:R-:W-:-:S05]  /*4f40*/  IADD3.X R41, R38, c[0x0][0x16c], RZ, P3, !PT ;  /* 0x00005b0026297a10 */ /* 0x000fca0001ffe4ff */
[----:B------:R-:W2:Y:S02]  /*4f50*/  LDG.E.64 R38, [R40.64+0x10] ;  /* 0x0000100628267981 */ /* 0x000ea4000c1e1b00 */
[----:B--2---:R-:W-:Y:S02]  /*4f60*/  FADD.FTZ R26, R26, R38 ;  /* 0x000000261a1a7221 */ /* 0x004fe40000010000 */
[----:B------:R-:W-:Y:S02]  /*4f70*/  FADD.FTZ R27, R27, R39 ;  /* 0x000000271b1b7221 */ /* 0x000fe40000010000 */
.L_x_442:
[----:B------:R-:W-:Y:S05]  /*4f80*/  BSYNC B2 ;  /* 0x0000000000027941 */ /* 0x000fea0003800000 */
.L_x_441:
        /* <DEDUP_REMOVED lines=15> */
.L_x_455:
        /* <DEDUP_REMOVED lines=19> */
.L_x_456:
[----:B------:R-:W-:Y:S05]  /*51b0*/  BSYNC B3 ;  /* 0x0000000000037941 */ /* 0x000fea0003800000 */
.L_x_454:
        /* <DEDUP_REMOVED lines=12> */
.L_x_458:
        /* <DEDUP_REMOVED lines=19> */
.L_x_459:
[----:B------:R-:W-:Y:S05]  /*53b0*/  BSYNC B3 ;  /* 0x0000000000037941 */ /* 0x000fea0003800000 */
.L_x_457:
        /* <DEDUP_REMOVED lines=11> */
.L_x_461:
        /* <DEDUP_REMOVED lines=19> */
.L_x_462:
[----:B------:R-:W-:Y:S05]  /*55a0*/  BSYNC B3 ;  /* 0x0000000000037941 */ /* 0x000fea0003800000 */
.L_x_460:
[----:B------:R-:W-:Y:S01]  /*55b0*/  IMAD R45, R31, c[0x0][0x190], RZ ;  /* 0x000064001f2d7a24 */ /* 0x000fe200078e02ff */
[----:B------:R-:W-:Y:S01]  /*55c0*/  ULDC.64 UR6, c[0x0][0x118] ;  /* 0x0000460000067ab9 */ /* 0x000fe20000000a00 */
[----:B------:R-:W-:-:S04]  /*55d0*/  IMAD.WIDE.U32 R40, R30, c[0x0][0x190], R40 ;  /* 0x000064001e287a25 */ /* 0x000fc800078e0028 */
[----:B------:R-:W-:Y:S02]  /*55e0*/  IMAD R45, R30, c[0x0][0x194], R45 ;  /* 0x000065001e2d7a24 */ /* 0x000fe400078e022d */
[----:B------:R-:W-:-:S04]  /*55f0*/  IMAD.WIDE.U32 R38, R40, c[0x0][0x198], R38 ;  /* 0x0000660028267a25 */ /* 0x000fc800078e0026 */
[----:B------:R-:W-:-:S04]  /*5600*/  IMAD.IADD R41, R45, 0x1, R41 ;  /* 0x000000012d297824 */ /* 0x000fc800078e0229 */
[----:B------:R-:W-:-:S04]  /*5610*/  IMAD R41, R41, c[0x0][0x198], RZ ;  /* 0x0000660029297a24 */ /* 0x000fc800078e02ff */
[----:B------:R-:W-:Y:S01]  /*5620*/  IMAD R41, R40, c[0x0][0x19c], R41 ;  /* 0x0000670028297a24 */ /* 0x000fe200078e0229 */
[----:B------:R-:W-:-:S03]  /*5630*/  MOV R40, R6 ;  /* 0x0000000600287202 */ /* 0x000fc60000000f00 */
[----:B------:R-:W-:Y:S02]  /*5640*/  IMAD.IADD R39, R39, 0x1, R41 ;  /* 0x0000000127277824 */ /* 0x000fe400078e0229 */
[----:B------:R-:W-:Y:S02]  /*5650*/  IMAD.MOV.U32 R41, RZ, RZ, R9 ;  /* 0x000000ffff297224 */ /* 0x000fe400078e0009 */
        /* <DEDUP_REMOVED lines=15> */
.L_x_453:
[----:B------:R-:W-:Y:S05]  /*5750*/  BSYNC B2 ;  /* 0x0000000000027941 */ /* 0x000fea0003800000 */
.L_x_452:
[----:B------:R-:W-:Y:S01]  /*5760*/  IADD3 R38, P2, R28, 0x1, RZ ;  /* 0x000000011c267810 */ /* 0x000fe20007f5e0ff */
[----:B------:R-:W-:Y:S02]  /*5770*/  ULDC.64 UR10, c[0x0][0x1b8] ;  /* 0x00006e00000a7ab9 */ /* 0x000fe40000000a00 */
[----:B------:R-:W-:Y:S01]  /*5780*/  USHF.L.U32 UR7, UR10, 0x2, URZ ;  /* 0x000000020a077899 */ /* 0x000fe2000800063f */
[----:B------:R-:W-:Y:S01]  /*5790*/  ISETP.LT.U32.AND P1, PT, R38, c[0x0][0x1d8], PT ;  /* 0x0000760026007a0c */ /* 0x000fe20003f21070 */
[----:B------:R-:W-:Y:S01]  /*57a0*/  UMOV UR6, 0x2 ;  /* 0x0000000200067882 */ /* 0x000fe20000000000 */
[----:B------:R-:W-:Y:S01]  /*57b0*/  IADD3.X R39, RZ, R29, RZ, P2, !PT ;  /* 0x0000001dff277210 */ /* 0x000fe200017fe4ff */
[----:B------:R-:W-:-:S02]  /*57c0*/  USHF.L.U64.HI UR6, UR10, UR6, UR11 ;  /* 0x000000060a067299 */ /* 0x000fc4000801020b */
[----:B------:R-:W-:Y:S02]  /*57d0*/  IADD3 R18, P3, R18, -UR7, RZ ;  /* 0x8000000712127c10 */ /* 0x000fe4000ff7e0ff */
[C---:B------:R-:W-:Y:S02]  /*57e0*/  ISETP.LT.AND.EX P2, PT, R39.reuse, c[0x0][0x1dc], PT, P1 ;  /* 0x0000770027007a0c */ /* 0x040fe40003f41310 */
[----:B------:R-:W-:Y:S02]  /*57f0*/  IADD3 R12, P1, R12, 0x4, RZ ;  /* 0x000000040c0c7810 */ /* 0x000fe40007f3e0ff */
[----:B------:R-:W-:Y:S02]  /*5800*/  SEL R41, R38, c[0x0][0x1d8], P2 ;  /* 0x0000760026297a07 */ /* 0x000fe40001000000 */
[----:B------:R-:W-:Y:S01]  /*5810*/  SEL R38, R39, c[0x0][0x1dc], P2 ;  /* 0x0000770027267a07 */ /* 0x000fe20001000000 */
[----:B------:R-:W-:Y:S01]  /*5820*/  IMAD.X R13, RZ, RZ, R13, P1 ;  /* 0x000000ffff0d7224 */ /* 0x000fe200008e060d */
[----:B------:R-:W-:-:S02]  /*5830*/  ISETP.GE.U32.AND P1, PT, R12, R41, PT ;  /* 0x000000290c00720c */ /* 0x000fc40003f26070 */
[----:B------:R-:W-:Y:S02]  /*5840*/  IADD3 R20, P4, R20, -UR7, RZ ;  /* 0x8000000714147c10 */ /* 0x000fe4000ff9e0ff */
[----:B------:R-:W-:Y:S02]  /*5850*/  ISETP.GE.AND.EX P1, PT, R13, R38, PT, P1 ;  /* 0x000000260d00720c */ /* 0x000fe40003f26310 */
[----:B------:R-:W-:Y:S02]  /*5860*/  IADD3 R42, P5, R42, -UR7, RZ ;  /* 0x800000072a2a7c10 */ /* 0x000fe4000ffbe0ff */
[----:B------:R-:W-:Y:S02]  /*5870*/  IADD3 R16, P6, R16, -UR7, RZ ;  /* 0x8000000710107c10 */ /* 0x000fe4000ffde0ff */
[----:B------:R-:W-:Y:S02]  /*5880*/  IADD3 R14, P2, R14, 0x20, RZ ;  /* 0x000000200e0e7810 */ /* 0x000fe40007f5e0ff */
[----:B------:R-:W-:-:S02]  /*5890*/  IADD3.X R19, R19, ~UR6, RZ, P3, !PT ;  /* 0x8000000613137c10 */ /* 0x000fc40009ffe4ff */
[----:B------:R-:W-:Y:S01]  /*58a0*/  IADD3.X R21, R21, ~UR6, RZ, P4, !PT ;  /* 0x8000000615157c10 */ /* 0x000fe2000a7fe4ff */
[----:B------:R-:W-:Y:S01]  /*58b0*/  IMAD.X R15, RZ, RZ, R15, P2 ;  /* 0x000000ffff0f7224 */ /* 0x000fe200010e060f */
[----:B------:R-:W-:Y:S02]  /*58c0*/  IADD3.X R43, R43, ~UR6, RZ, P5, !PT ;  /* 0x800000062b2b7c10 */ /* 0x000fe4000affe4ff */
[----:B------:R-:W-:Y:S01]  /*58d0*/  IADD3.X R17, R17, ~UR6, RZ, P6, !PT ;  /* 0x8000000611117c10 */ /* 0x000fe2000b7fe4ff */
[----:B------:R-:W-:Y:S01]  /*58e0*/  @P1 CALL.REL.NOINC `(.L_x_382) ;  /* 0x0000001000001944 */ /* 0x000fe20003c00000 */
[----:B------:R-:W-:Y:S05]  /*58f0*/  BRA `(.L_x_463) ;  /* 0xffffdf0000007947 */ /* 0x000fea000383ffff */
.L_x_382:
[----:B------:R-:W-:Y:S05]  /*5900*/  BSYNC B0 ;  /* 0x0000000000007941 */ /* 0x000fea0003800000 */
.L_x_381:
[----:B------:R-:W-:-:S05]  /*5910*/  IADD3 R6, P0, R6, 0x1, RZ ;  /* 0x0000000106067810 */ /* 0x000fca0007f1e0ff */
[----:B------:R-:W-:Y:S01]  /*5920*/  IMAD.X R9, RZ, RZ, R9, P0 ;  /* 0x000000ffff097224 */ /* 0x000fe200000e0609 */
[----:B------:R-:W-:-:S04]  /*5930*/  ISETP.GE.U32.AND P0, PT, R6, R11, PT ;  /* 0x0000000b0600720c */ /* 0x000fc80003f06070 */
[----:B------:R-:W-:-:S13]  /*5940*/  ISETP.GE.AND.EX P0, PT, R9, R8, PT, P0 ;  /* 0x000000080900720c */ /* 0x000fda0003f06300 */
[----:B------:R-:W-:Y:S01]  /*5950*/  @P0 CALL.REL.NOINC `(.L_x_380) ;  /* 0x0000001000000944 */ /* 0x000fe20003c00000 */
[----:B------:R-:W-:Y:S05]  /*5960*/  BRA `(.L_x_464) ;  /* 0xffffbc7000007947 */ /* 0x000fea000383ffff */
.L_x_380:
[----:B------:R-:W-:Y:S05]  /*5970*/  BSYNC B1 ;  /* 0x0000000000017941 */ /* 0x000fea0003800000 */
.L_x_379:
[----:B------:R-:W-:Y:S01]  /*5980*/  MOV R4, R2 ;  /* 0x0000000200047202 */ /* 0x000fe20000000f00 */
[----:B------:R-:W-:Y:S01]  /*5990*/  IMAD R7, R37, c[0x0][0x1e8], RZ ;  /* 0x00007a0025077a24 */ /* 0x000fe200078e02ff */
[----:B------:R-:W-:Y:S01]  /*59a0*/  ULDC.64 UR6, c[0x0][0x118] ;  /* 0x0000460000067ab9 */ /* 0x000fe20000000a00 */
[----:B------:R-:W-:Y:S02]  /*59b0*/  IMAD.MOV.U32 R2, RZ, RZ, c[0x0][0x0] ;  /* 0x00000000ff027624 */ /* 0x000fe400078e00ff */
[----:B------:R-:W-:-:S04]  /*59c0*/  IMAD.WIDE.U32 R4, R36, c[0x0][0x1e8], R4 ;  /* 0x00007a0024047a25 */ /* 0x000fc800078e0004 */
[----:B------:R-:W-:Y:S01]  /*59d0*/  IMAD R7, R36, c[0x0][0x1ec], R7 ;  /* 0x00007b0024077a24 */ /* 0x000fe200078e0207 */
[----:B------:R-:W-:-:S03]  /*59e0*/  LEA R6, P0, R4, c[0x0][0x1e0], 0x3 ;  /* 0x0000780004067a11 */ /* 0x000fc600078018ff */
[----:B------:R-:W-:-:S05]  /*59f0*/  IMAD.IADD R5, R5, 0x1, R7 ;  /* 0x0000000105057824 */ /* 0x000fca00078e0207 */
[----:B------:R-:W-:Y:S01]  /*5a00*/  LEA.HI.X R7, R4, c[0x0][0x1e4], R5, 0x3, P0 ;  /* 0x0000790004077a11 */ /* 0x000fe200000f1c05 */
[----:B------:R-:W-:-:S04]  /*5a10*/  IMAD R5, R2, c[0x0][0xc], RZ ;  /* 0x0000030002057a24 */ /* 0x000fc800078e02ff */
[----:B------:R0:W-:Y:S01]  /*5a20*/  STG.E.64 [R6.64], R26 ;  /* 0x0000001a06007986 */ /* 0x0001e2000c101b06 */
[----:B------:R-:W-:-:S05]  /*5a30*/  IADD3 R0, P0, R5, R0, RZ ;  /* 0x0000000005007210 */ /* 0x000fca0007f1e0ff */
[----:B------:R-:W-:Y:S01]  /*5a40*/  IMAD.X R3, RZ, RZ, R3, P0 ;  /* 0x000000ffff037224 */ /* 0x000fe200000e0603 */
[----:B------:R-:W-:-:S04]  /*5a50*/  ISETP.GE.U32.AND P0, PT, R0, UR4, PT ;  /* 0x0000000400007c0c */ /* 0x000fc8000bf06070 */
[----:B------:R-:W-:-:S13]  /*5a60*/  ISETP.GE.AND.EX P0, PT, R3, UR8, PT, P0 ;  /* 0x0000000803007c0c */ /* 0x000fda000bf06300 */
[----:B0-----:R-:W-:Y:S01]  /*5a70*/  @P0 CALL.REL.NOINC `(.L_x_465) ;  /* 0x0000001000000944 */ /* 0x001fe20003c00000 */
[----:B------:R-:W-:Y:S05]  /*5a80*/  BRA `(.L_x_466) ;  /* 0xffffa66000007947 */ /* 0x000fea000383ffff */
.L_x_465:
[----:B------:R-:W-:Y:S05]  /*5a90*/  EXIT ;  /* 0x000000000000794d */ /* 0x000fea0003800000 */
        .weak           $__internal_6_$__cuda_sm20_div_s64
        .type           $__internal_6_$__cuda_sm20_div_s64,@function
        .size           $__internal_6_$__cuda_sm20_div_s64,($__internal_7_$__cuda_sm20_rem_s64 - $__internal_6_$__cuda_sm20_div_s64)
$__internal_6_$__cuda_sm20_div_s64:
[-C--:B------:R-:W-:Y:S02]  /*5aa0*/  IADD3 R39, P3, RZ, -R52.reuse, RZ ;  /* 0x80000034ff277210 */ /* 0x080fe40007f7e0ff */
[----:B------:R-:W-:Y:S02]  /*5ab0*/  ISETP.GE.AND P2, PT, R45, RZ, PT ;  /* 0x000000ff2d00720c */ /* 0x000fe40003f46270 */
[-C--:B------:R-:W-:Y:S02]  /*5ac0*/  IADD3.X R50, RZ, ~R45.reuse, RZ, P3, !PT ;  /* 0x8000002dff327210 */ /* 0x080fe40001ffe4ff */
[----:B------:R-:W-:Y:S02]  /*5ad0*/  SEL R38, R39, R52, !P2 ;  /* 0x0000003427267207 */ /* 0x000fe40005000000 */
[----:B------:R-:W-:Y:S02]  /*5ae0*/  SEL R39, R50, R45, !P2 ;  /* 0x0000002d32277207 */ /* 0x000fe40005000000 */
[----:B------:R-:W-:-:S02]  /*5af0*/  ISETP.NE.U32.AND P3, PT, R52, RZ, PT ;  /* 0x000000ff3400720c */ /* 0x000fc40003f65070 */
[----:B------:R-:W0:Y:S02]  /*5b00*/  I2F.U64.RP R51, R38 ;  /* 0x0000002600337312 */ /* 0x000e240000309000 */
[----:B------:R-:W-:-:S06]  /*5b10*/  ISETP.NE.AND.EX P3, PT, R45, RZ, PT, P3 ;  /* 0x000000ff2d00720c */ /* 0x000fcc0003f65330 */
        /* <DEDUP_REMOVED lines=20> */
[----:B------:R-:W-:Y:S02]  /*5c60*/  IMAD R50, R47, R38, R50 ;  /* 0x000000262f327224 */ /* 0x000fe400078e0232 */
[----:B------:R-:W-:-:S03]  /*5c70*/  IMAD.HI.U32 R54, R55, R52, RZ ;  /* 0x0000003437367227 */ /* 0x000fc600078e00ff */
[----:B------:R-:W-:-:S05]  /*5c80*/  IADD3.X R50, RZ, ~R50, RZ, P2, !PT ;  /* 0x80000032ff327210 */ /* 0x000fca00017fe4ff */
[----:B------:R-:W-:-:S06]  /*5c90*/  IMAD.WIDE.U32 R54, P2, R55, R50, R54 ;  /* 0x0000003237367225 */ /* 0x000fcc0007840036 */
[----:B------:R-:W-:-:S04]  /*5ca0*/  IMAD.HI.U32 R49, P5, R47, R52, R54 ;  /* 0x000000342f317227 */ /* 0x000fc800078a0036 */
[----:B------:R-:W-:-:S04]  /*5cb0*/  IMAD.HI.U32 R52, R47, R50, RZ ;  /* 0x000000322f347227 */ /* 0x000fc800078e00ff */
[----:B------:R-:W-:Y:S02]  /*5cc0*/  IMAD R50, R47, R50, RZ ;  /* 0x000000322f327224 */ /* 0x000fe400078e02ff */
[----:B------:R-:W-:Y:S01]  /*5cd0*/  IMAD.X R52, R52, 0x1, R47, P2 ;  /* 0x0000000134347824 */ /* 0x000fe200010e062f */
[----:B------:R-:W-:Y:S02]  /*5ce0*/  ISETP.GE.AND P2, PT, R46, RZ, PT ;  /* 0x000000ff2e00720c */ /* 0x000fe40003f46270 */
[-C--:B------:R-:W-:Y:S02]  /*5cf0*/  IADD3 R47, P6, RZ, -R48.reuse, RZ ;  /* 0x80000030ff2f7210 */ /* 0x080fe40007fde0ff */
[----:B------:R-:W-:Y:S02]  /*5d00*/  IADD3 R49, P4, R50, R49, RZ ;  /* 0x0000003132317210 */ /* 0x000fe40007f9e0ff */
[----:B------:R-:W-:Y:S01]  /*5d10*/  SEL R48, R47, R48, !P2 ;  /* 0x000000302f307207 */ /* 0x000fe20005000000 */
[----:B------:R-:W-:Y:S01]  /*5d20*/  IMAD.X R51, RZ, RZ, ~R46, P6 ;  /* 0x000000ffff337224 */ /* 0x000fe200030e0e2e */
[----:B------:R-:W-:Y:S01]  /*5d30*/  LOP3.LUT R47, R45, R46, RZ, 0x3c, !PT ;  /* 0x0000002e2d2f7212 */ /* 0x000fe200078e3cff */
[----:B------:R-:W-:-:S02]  /*5d40*/  IMAD.MOV.U32 R45, RZ, RZ, 0x0 ;  /* 0x00000000ff2d7424 */ /* 0x000fc400078e00ff */
[----:B------:R-:W-:Y:S01]  /*5d50*/  IMAD.HI.U32 R50, R49, R48, RZ ;  /* 0x0000003031327227 */ /* 0x000fe200078e00ff */
[----:B------:R-:W-:Y:S02]  /*5d60*/  SEL R46, R51, R46, !P2 ;  /* 0x0000002e332e7207 */ /* 0x000fe40005000000 */
[----:B------:R-:W-:Y:S01]  /*5d70*/  ISETP.GE.AND P6, PT, R47, RZ, PT ;  /* 0x000000ff2f00720c */ /* 0x000fe20003fc6270 */
[----:B------:R-:W-:-:S04]  /*5d80*/  IMAD.MOV.U32 R51, RZ, RZ, RZ ;  /* 0x000000ffff337224 */ /* 0x000fc800078e00ff */
[----:B------:R-:W-:Y:S01]  /*5d90*/  IMAD.WIDE.U32 R50, R49, R46, R50 ;  /* 0x0000002e31327225 */ /* 0x000fe200078e0032 */
[----:B------:R-:W-:-:S05]  /*5da0*/  IADD3.X R49, RZ, RZ, R52, P4, P5 ;  /* 0x000000ffff317210 */ /* 0x000fca00027ea434 */
[----:B------:R-:W-:-:S04]  /*5db0*/  IMAD.HI.U32 R50, P4, R49, R48, R50 ;  /* 0x0000003031327227 */ /* 0x000fc80007880032 */
[CC--:B------:R-:W-:Y:S02]  /*5dc0*/  IMAD R47, R49.reuse, R46.reuse, RZ ;  /* 0x0000002e312f7224 */ /* 0x0c0fe400078e02ff */
[----:B------:R-:W-:-:S03]  /*5dd0*/  IMAD.HI.U32 R49, R49, R46, RZ ;  /* 0x0000002e31317227 */ /* 0x000fc600078e00ff */
[----:B------:R-:W-:Y:S02]  /*5de0*/  IADD3 R47, P2, R47, R50, RZ ;  /* 0x000000322f2f7210 */ /* 0x000fe40007f5e0ff */
[----:B------:R-:W-:-:S03]  /*5df0*/  IADD3.X R49, R49, RZ, RZ, P4, !PT ;  /* 0x000000ff31317210 */ /* 0x000fc600027fe4ff */
[----:B------:R-:W-:-:S04]  /*5e00*/  IMAD.WIDE.U32 R52, R47, R38, RZ ;  /* 0x000000262f347225 */ /* 0x000fc800078e00ff */
        /* <DEDUP_REMOVED lines=12> */
[----:B------:R-:W-:Y:S02]  /*5ed0*/  SEL R47, R46, R47, P4 ;  /* 0x0000002f2e2f7207 */ /* 0x000fe40002000000 */
[----:B------:R-:W-:Y:S02]  /*5ee0*/  SEL R38, R38, R53, P4 ;  /* 0x0000003526267207 */ /* 0x000fe40002000000 */
[----:B------:R-:W-:Y:S02]  /*5ef0*/  IADD3.X R46, RZ, R49, RZ, P5, !PT ;  /* 0x00000031ff2e7210 */ /* 0x000fe40002ffe4ff */
[----:B------:R-:W-:Y:S02]  /*5f00*/  ISETP.GE.U32.AND.EX P2, PT, R38, R39, PT, P2 ;  /* 0x000000272600720c */ /* 0x000fe40003f46120 */
[----:B------:R-:W-:Y:S02]  /*5f10*/  SEL R46, R46, R49, P4 ;  /* 0x000000312e2e7207 */ /* 0x000fe40002000000 */
[----:B------:R-:W-:-:S04]  /*5f20*/  IADD3 R38, P4, R47, 0x1, RZ ;  /* 0x000000012f267810 */ /* 0x000fc80007f9e0ff */
[----:B------:R-:W-:Y:S01]  /*5f30*/  SEL R38, R38, R47, P2 ;  /* 0x0000002f26267207 */ /* 0x000fe20001000000 */
[----:B------:R-:W-:-:S05]  /*5f40*/  IMAD.X R39, RZ, RZ, R46, P4 ;  /* 0x000000ffff277224 */ /* 0x000fca00020e062e */
[----:B------:R-:W-:Y:S02]  /*5f50*/  SEL R46, R39, R46, P2 ;  /* 0x0000002e272e7207 */ /* 0x000fe40001000000 */
[----:B------:R-:W-:-:S04]  /*5f60*/  IADD3 R47, P2, RZ, -R38, RZ ;  /* 0x80000026ff2f7210 */ /* 0x000fc80007f5e0ff */
[----:B------:R-:W-:Y:S01]  /*5f70*/  SEL R47, R47, R38, !P6 ;  /* 0x000000262f2f7207 */ /* 0x000fe20007000000 */
[----:B------:R-:W-:-:S03]  /*5f80*/  IMAD.X R39, RZ, RZ, ~R46, P2 ;  /* 0x000000ffff277224 */ /* 0x000fc600010e0e2e */
[----:B------:R-:W-:Y:S02]  /*5f90*/  SEL R38, R47, 0xffffffff, P3 ;  /* 0xffffffff2f267807 */ /* 0x000fe40001800000 */
[----:B------:R-:W-:-:S04]  /*5fa0*/  SEL R39, R39, R46, !P6 ;  /* 0x0000002e27277207 */ /* 0x000fc80007000000 */
[----:B------:R-:W-:Y:S01]  /*5fb0*/  SEL R39, R39, 0xffffffff, P3 ;  /* 0xffffffff27277807 */ /* 0x000fe20001800000 */
[----:B------:R-:W-:Y:S06]  /*5fc0*/  RET.REL.NODEC R44 `(_ZN2at6native21col2im_batched_kernelIN3c107complexIfEEEEvlPKT_llllllllllllllPS5_l) ;  /* 0xffffa0302c007950 */ /* 0x000fec0003c3ffff */
        .weak           $__internal_7_$__cuda_sm20_rem_s64
        .type           $__internal_7_$__cuda_sm20_rem_s64,@function
        .size           $__internal_7_$__cuda_sm20_rem_s64,(.L_x_826 - $__internal_7_$__cuda_sm20_rem_s64)
$__internal_7_$__cuda_sm20_rem_s64:
[----:B------:R-:W-:Y:S02]  /*5fd0*/  IADD3 R38, P3, RZ, -R49, RZ ;  /* 0x80000031ff267210 */ /* 0x000fe40007f7e0ff */
[----:B------:R-:W-:Y:S02]  /*5fe0*/  ISETP.GE.AND P2, PT, R47, RZ, PT ;  /* 0x000000ff2f00720c */ /* 0x000fe40003f46270 */
[----:B------:R-:W-:Y:S02]  /*5ff0*/  IADD3.X R40, RZ, ~R47, RZ, P3, !PT ;  /* 0x8000002fff287210 */ /* 0x000fe40001ffe4ff */
[----:B------:R-:W-:Y:S02]  /*6000*/  SEL R38, R38, R49, !P2 ;  /* 0x0000003126267207 */ /* 0x000fe40005000000 */
[----:B------:R-:W-:Y:S02]  /*6010*/  SEL R39, R40, R47, !P2 ;  /* 0x0000002f28277207 */ /* 0x000fe40005000000 */
[----:B------:R-:W-:-:S02]  /*6020*/  ISETP.NE.U32.AND P2, PT, R49, RZ, PT ;  /* 0x000000ff3100720c */ /* 0x000fc40003f45070 */
[----:B------:R-:W0:Y:S02]  /*6030*/  I2F.U64.RP R50, R38 ;  /* 0x0000002600327312 */ /* 0x000e240000309000 */
[----:B------:R-:W-:Y:S01]  /*6040*/  ISETP.NE.AND.EX P2, PT, R47, RZ, PT, P2 ;  /* 0x000000ff2f00720c */ /* 0x000fe20003f45320 */
[----:B------:R-:W-:-:S05]  /*6050*/  IMAD.MOV.U32 R47, RZ, RZ, 0x0 ;  /* 0x00000000ff2f7424 */ /* 0x000fca00078e00ff */
        /* <DEDUP_REMOVED lines=10> */
[----:B------:R-:W-:-:S06]  /*6100*/  IMAD.WIDE.U32 R40, P3, R44, R49, R40 ;  /* 0x000000312c287225 */ /* 0x000fcc0007860028 */
[----:B------:R-:W-:-:S04]  /*6110*/  IMAD.HI.U32 R40, P4, R45, R53, R40 ;  /* 0x000000352d287227 */ /* 0x000fc80007880028 */
[CC--:B------:R-:W-:Y:S02]  /*6120*/  IMAD R41, R45.reuse, R49.reuse, RZ ;  /* 0x000000312d297224 */ /* 0x0c0fe400078e02ff */
[----:B------:R-:W-:-:S03]  /*6130*/  IMAD.HI.U32 R49, R45, R49, RZ ;  /* 0x000000312d317227 */ /* 0x000fc600078e00ff */
[----:B------:R-:W-:Y:S01]  /*6140*/  IADD3 R41, P5, R41, R40, RZ ;  /* 0x0000002829297210 */ /* 0x000fe20007fbe0ff */
[----:B------:R-:W-:-:S04]  /*6150*/  IMAD.X R49, R49, 0x1, R45, P3 ;  /* 0x0000000131317824 */ /* 0x000fc800018e062d */
[----:B------:R-:W-:Y:S01]  /*6160*/  IMAD.WIDE.U32 R44, R41, R38, RZ ;  /* 0x00000026292c7225 */ /* 0x000fe200078e00ff */
[----:B------:R-:W-:Y:S02]  /*6170*/  IADD3.X R49, RZ, RZ, R49, P5, P4 ;  /* 0x000000ffff317210 */ /* 0x000fe40002fe8431 */
[----:B------:R-:W-:Y:S01]  /*6180*/  ISETP.GE.AND P5, PT, R51, RZ, PT ;  /* 0x000000ff3300720c */ /* 0x000fe20003fa6270 */
[----:B------:R-:W-:Y:S01]  /*6190*/  IMAD R40, R41, R39, R45 ;  /* 0x0000002729287224 */ /* 0x000fe200078e022d */
[----:B------:R-:W-:-:S03]  /*61a0*/  IADD3 R45, P3, RZ, -R44, RZ ;  /* 0x8000002cff2d7210 */ /* 0x000fc60007f7e0ff */
[----:B------:R-:W-:-:S05]  /*61b0*/  IMAD R40, R49, R38, R40 ;  /* 0x0000002631287224 */ /* 0x000fca00078e0228 */
[----:B------:R-:W-:Y:S01]  /*61c0*/  IADD3.X R44, RZ, ~R40, RZ, P3, !PT ;  /* 0x80000028ff2c7210 */ /* 0x000fe20001ffe4ff */
[----:B------:R-:W-:-:S04]  /*61d0*/  IMAD.HI.U32 R40, R41, R45, RZ ;  /* 0x0000002d29287227 */ /* 0x000fc800078e00ff */
[----:B------:R-:W-:-:S04]  /*61e0*/  IMAD.HI.U32 R50, R49, R44, RZ ;  /* 0x0000002c31327227 */ /* 0x000fc800078e00ff */
[----:B------:R-:W-:-:S06]  /*61f0*/  IMAD.WIDE.U32 R40, P4, R41, R44, R40 ;  /* 0x0000002c29287225 */ /* 0x000fcc0007880028 */
[----:B------:R-:W-:Y:S01]  /*6200*/  IMAD.HI.U32 R40, P3, R49, R45, R40 ;  /* 0x0000002d31287227 */ /* 0x000fe20007860028 */
[----:B------:R-:W-:-:S03]  /*6210*/  IADD3 R45, P6, RZ, -R48, RZ ;  /* 0x80000030ff2d7210 */ /* 0x000fc60007fde0ff */
[----:B------:R-:W-:Y:S01]  /*6220*/  IMAD R41, R49, R44, RZ ;  /* 0x0000002c31297224 */ /* 0x000fe200078e02ff */
[----:B------:R-:W-:Y:S01]  /*6230*/  SEL R45, R45, R48, !P5 ;  /* 0x000000302d2d7207 */ /* 0x000fe20006800000 */
[----:B------:R-:W-:-:S03]  /*6240*/  IMAD.X R44, R50, 0x1, R49, P4 ;  /* 0x00000001322c7824 */ /* 0x000fc600020e0631 */
[----:B------:R-:W-:Y:S01]  /*6250*/  IADD3 R50, P4, R41, R40, RZ ;  /* 0x0000002829327210 */ /* 0x000fe20007f9e0ff */
[----:B------:R-:W-:Y:S02]  /*6260*/  IMAD.X R40, RZ, RZ, ~R51, P6 ;  /* 0x000000ffff287224 */ /* 0x000fe400030e0e33 */
[----:B------:R-:W-:Y:S01]  /*6270*/  IMAD.MOV.U32 R41, RZ, RZ, RZ ;  /* 0x000000ffff297224 */ /* 0x000fe200078e00ff */
[----:B------:R-:W-:Y:S02]  /*6280*/  IADD3.X R44, RZ, RZ, R44, P4, P3 ;  /* 0x000000ffff2c7210 */ /* 0x000fe400027e642c */
[----:B------:R-:W-:Y:S01]  /*6290*/  SEL R49, R40, R51, !P5 ;  /* 0x0000003328317207 */ /* 0x000fe20006800000 */
[----:B------:R-:W-:-:S04]  /*62a0*/  IMAD.HI.U32 R40, R50, R45, RZ ;  /* 0x0000002d32287227 */ /* 0x000fc800078e00ff */
[-C--:B------:R-:W-:Y:S02]  /*62b0*/  IMAD R51, R44, R49.reuse, RZ ;  /* 0x000000312c337224 */ /* 0x080fe400078e02ff */
[----:B------:R-:W-:-:S06]  /*62c0*/  IMAD.WIDE.U32 R40, R50, R49, R40 ;  /* 0x0000003132287225 */ /* 0x000fcc00078e0028 */
[----:B------:R-:W-:-:S04]  /*62d0*/  IMAD.HI.U32 R40, P3, R44, R45, R40 ;  /* 0x0000002d2c287227 */ /* 0x000fc80007860028 */
[----:B------:R-:W-:Y:S01]  /*62e0*/  IMAD.HI.U32 R44, R44, R49, RZ ;  /* 0x000000312c2c7227 */ /* 0x000fe200078e00ff */
[----:B------:R-:W-:-:S04]  /*62f0*/  IADD3 R51, P4, R51, R40, RZ ;  /* 0x0000002833337210 */ /* 0x000fc80007f9e0ff */
[----:B------:R-:W-:Y:S01]  /*6300*/  IADD3.X R44, R44, RZ, RZ, P3, !PT ;  /* 0x000000ff2c2c7210 */ /* 0x000fe20001ffe4ff */
[----:B------:R-:W-:-:S04]  /*6310*/  IMAD.WIDE.U32 R40, R51, R38, RZ ;  /* 0x0000002633287225 */ /* 0x000fc800078e00ff */
[----:B------:R-:W-:Y:S02]  /*6320*/  IMAD.X R53, RZ, RZ, R44, P4 ;  /* 0x000000ffff357224 */ /* 0x000fe400020e062c */
        /* <DEDUP_REMOVED lines=12> */
[CC--:B------:R-:W-:Y:S02]  /*63f0*/  ISETP.GE.U32.AND.EX P4, PT, R49.reuse, R39.reuse, PT, P4 ;  /* 0x000000273100720c */ /* 0x0c0fe40003f86140 */
[----:B------:R-:W-:-:S02]  /*6400*/  IADD3.X R41, R49, ~R39, RZ, P3, !PT ;  /* 0x8000002731297210 */ /* 0x000fc40001ffe4ff */
[----:B------:R-:W-:Y:S02]  /*6410*/  SEL R40, R40, R45, P4 ;  /* 0x0000002d28287207 */ /* 0x000fe40002000000 */
        /* <DEDUP_REMOVED lines=8> */
.L_x_467:
        /* <DEDUP_REMOVED lines=14> */
.L_x_826:


//--------------------- .text._ZN2at6native21col2im_batched_kernelIN3c107complexIdEEEEvlPKT_llllllllllllllPS5_l --------------------------
	.section	.text._ZN2at6native21col2im_batched_kernelIN3c107complexIdEEEEvlPKT_llllllllllllllPS5_l,"ax",@progbits
	.sectioninfo	@"SHI_REGISTERS=62"
	.align	128
        .global         _ZN2at6native21col2im_batched_kernelIN3c107complexIdEEEEvlPKT_llllllllllllllPS5_l
        .type           _ZN2at6native21col2im_batched_kernelIN3c107complexIdEEEEvlPKT_llllllllllllllPS5_l,@function
        .size           _ZN2at6native21col2im_batched_kernelIN3c107complexIdEEEEvlPKT_llllllllllllllPS5_l,(.L_x_828 - _ZN2at6native21col2im_batched_kernelIN3c107complexIdEEEEvlPKT_llllllllllllllPS5_l)
        .other          _ZN2at6native21col2im_batched_kernelIN3c107complexIdEEEEvlPKT_llllllllllllllPS5_l,@"STO_CUDA_ENTRY STV_DEFAULT"
_ZN2at6native21col2im_batched_kernelIN3c107complexIdEEEEvlPKT_llllllllllllllPS5_l:
.text._ZN2at6native21col2im_batched_kernelIN3c107complexIdEEEEvlPKT_llllllllllllllPS5_l:
        /* <DEDUP_REMOVED lines=14> */
.L_x_583:
        /* <DEDUP_REMOVED lines=9> */
[----:B------:R-:W-:Y:S05]  /*0170*/  CALL.REL.NOINC `($__internal_8_$__cuda_sm20_div_s64) ;  /* 0x000058b000007944 */ /* 0x000fea0003c00000 */
[----:B------:R-:W-:Y:S01]  /*0180*/  IADD3 R3, P0, RZ, -R50, RZ ;  /* 0x80000032ff037210 */ /* 0x000fe20007f1e0ff */
[----:B------:R-:W-:Y:S01]  /*0190*/  IMAD.MOV.U32 R8, RZ, RZ, R50 ;  /* 0x000000ffff087224 */ /* 0x000fe200078e0032 */
[----:B------:R-:W-:-:S03]  /*01a0*/  MOV R9, R51 ;  /* 0x0000003300097202 */ /* 0x000fc60000000f00 */
[----:B------:R-:W-:Y:S02]  /*01b0*/  IMAD.X R0, RZ, RZ, ~R51, P0 ;  /* 0x000000ffff007224 */ /* 0x000fe400000e0e33 */
[----:B------:R-:W-:-:S04]  /*01c0*/  IMAD.WIDE.U32 R30, R3, c[0x0][0x160], R32 ;  /* 0x00005800031e7a25 */ /* 0x000fc800078e0020 */
[----:B------:R-:W-:-:S04]  /*01d0*/  IMAD R0, R0, c[0x0][0x160], RZ ;  /* 0x0000580000007a24 */ /* 0x000fc800078e02ff */
[----:B------:R-:W-:-:S04]  /*01e0*/  IMAD R3, R3, c[0x0][0x164], R0 ;  /* 0x0000590003037a24 */ /* 0x000fc800078e0200 */
[----:B------:R-:W-:Y:S01]  /*01f0*/  IMAD.IADD R31, R31, 0x1, R3 ;  /* 0x000000011f1f7824 */ /* 0x000fe200078e0203 */
[----:B------:R-:W-:Y:S05]  /*0200*/  BRA `(.L_x_470) ;  /* 0x0000016000007947 */ /* 0x000fea0003800000 */
.L_x_469:
[----:B------:R-:W0:Y:S01]  /*0210*/  I2F.U32.RP R0, c[0x0][0x160] ;  /* 0x0000580000007b06 */ /* 0x000e220000209000 */
[----:B------:R-:W-:Y:S01]  /*0220*/  ISETP.NE.U32.AND P2, PT, RZ, c[0x0][0x160], PT ;  /* 0x00005800ff007a0c */ /* 0x000fe20003f45070 */
[----:B------:R-:W-:Y:S01]  /*0230*/  HFMA2.MMA R31, -RZ, RZ, 0, 0 ;  /* 0x00000000ff1f7435 */ /* 0x000fe200000001ff */
[----:B------:R-:W-:-:S05]  /*0240*/  IMAD.MOV.U32 R9, RZ, RZ, RZ ;  /* 0x000000ffff097224 */ /* 0x000fca00078e00ff */
        /* <DEDUP_REMOVED lines=18> */
.L_x_470:
[----:B------:R-:W-:Y:S05]  /*0370*/  BSYNC B0 ;  /* 0x0000000000007941 */ /* 0x000fea0003800000 */
.L_x_468:
        /* <DEDUP_REMOVED lines=10> */
[----:B------:R-:W-:-:S05]  /*0420*/  IADD3 R5, P0, RZ, -R50, RZ ;  /* 0x80000032ff057210 */ /* 0x000fca0007f1e0ff */
[----:B------:R-:W-:Y:S02]  /*0430*/  IMAD.X R0, RZ, RZ, ~R51, P0 ;  /* 0x000000ffff007224 */ /* 0x000fe400000e0e33 */
[----:B------:R-:W-:-:S04]  /*0440*/  IMAD.WIDE.U32 R2, R5, c[0x0][0x188], R30 ;  /* 0x0000620005027a25 */ /* 0x000fc800078e001e */
[----:B------:R-:W-:-:S04]  /*0450*/  IMAD R0, R0, c[0x0][0x188], RZ ;  /* 0x0000620000007a24 */ /* 0x000fc800078e02ff */
[----:B------:R-:W-:-:S04]  /*0460*/  IMAD R5, R5, c[0x0][0x18c], R0 ;  /* 0x0000630005057a24 */ /* 0x000fc800078e0200 */
[----:B------:R-:W-:Y:S01]  /*0470*/  IMAD.IADD R0, R3, 0x1, R5 ;  /* 0x0000000103007824 */ /* 0x000fe200078e0205 */
[----:B------:R-:W-:Y:S05]  /*0480*/  BRA `(.L_x_473) ;  /* 0x0000016000007947 */ /* 0x000fea0003800000 */
.L_x_472:
        /* <DEDUP_REMOVED lines=22> */
.L_x_473:
[----:B------:R-:W-:Y:S05]  /*05f0*/  BSYNC B0 ;  /* 0x0000000000007941 */ /* 0x000fea0003800000 */
.L_x_471:
[----:B------:R-:W-:Y:S01]  /*0600*/  LOP3.LUT R3, R51, c[0x0][0x184], RZ, 0xfc, !PT ;  /* 0x0000610033037a12 */ /* 0x000fe200078efcff */
[----:B------:R-:W-:Y:S01]  /*0610*/  BSSY B0, `(.L_x_474) ;  /* 0x0000021000007945 */ /* 0x000fe20003800000 */
[----:B------:R-:W-:Y:S02]  /*0620*/  IADD3 R10, P1, R2, c[0x0][0x1a8], RZ ;  /* 0x00006a00020a7a10 */ /* 0x000fe40007f3e0ff */
[----:B------:R-:W-:Y:S02]  /*0630*/  ISETP.NE.U32.AND P0, PT, R3, RZ, PT ;  /* 0x000000ff0300720c */ /* 0x000fe40003f05070 */
[----:B------:R-:W-:-:S11]  /*0640*/  IADD3.X R11, R0, c[0x0][0x1ac], RZ, P1, !PT ;  /* 0x00006b00000b7a10 */ /* 0x000fd60000ffe4ff */
[----:B------:R-:W-:Y:S05]  /*0650*/  @!P0 BRA `(.L_x_475) ;  /* 0x0000009000008947 */ /* 0x000fea0003800000 */
[----:B------:R-:W-:Y:S01]  /*0660*/  IMAD.MOV.U32 R54, RZ, RZ, R50 ;  /* 0x000000ffff367224 */ /* 0x000fe200078e0032 */
[----:B------:R-:W-:Y:S01]  /*0670*/  MOV R25, R51 ;  /* 0x0000003300197202 */ /* 0x000fe20000000f00 */
[----:B------:R-:W-:Y:S01]  /*0680*/  IMAD.MOV.U32 R49, RZ, RZ, c[0x0][0x180] ;  /* 0x00006000ff317624 */ /* 0x000fe200078e00ff */
[----:B------:R-:W-:Y:S01]  /*0690*/  MOV R48, 0x6c0 ;  /* 0x000006c000307802 */ /* 0x000fe20000000f00 */
[----:B------:R-:W-:Y:S02]  /*06a0*/  IMAD.MOV.U32 R50, RZ, RZ, c[0x0][0x184] ;  /* 0x00006100ff327624 */ /* 0x000fe400078e00ff */
[----:B------:R-:W-:Y:S05]  /*06b0*/  CALL.REL.NOINC `($__internal_9_$__cuda_sm20_rem_s64) ;  /* 0x000058a000007944 */ /* 0x000fea0003c00000 */
[----:B------:R-:W-:Y:S02]  /*06c0*/  IMAD.MOV.U32 R2, RZ, RZ, R46 ;  /* 0x000000ffff027224 */ /* 0x000fe400078e002e */
[----:B------:R-:W-:Y:S01]  /*06d0*/  IMAD.MOV.U32 R3, RZ, RZ, R47 ;  /* 0x000000ffff037224 */ /* 0x000fe200078e002f */
[----:B------:R-:W-:Y:S05]  /*06e0*/  BRA `(.L_x_476) ;  /* 0x0000013000007947 */ /* 0x000fea0003800000 */
.L_x_475:
        /* <DEDUP_REMOVED lines=19> */
.L_x_476:
[----:B------:R-:W-:Y:S05]  /*0820*/  BSYNC B0 ;  /* 0x0000000000007941 */ /* 0x000fea0003800000 */
.L_x_474:
[----:B------:R-:W-:Y:S01]  /*0830*/  MOV R0, c[0x0][0x18c] ;  /* 0x0000630000007a02 */ /* 0x000fe20000000f00 */
[----:B------:R-:W-:Y:S01]  /*0840*/  IMAD.MOV.U32 R47, RZ, RZ, c[0x0][0x188] ;  /* 0x00006200ff2f7624 */ /* 0x000fe200078e00ff */
[----:B------:R-:W-:Y:S01]  /*0850*/  IADD3 R12, P1, R2, c[0x0][0x1a0], RZ ;  /* 0x00006800020c7a10 */ /* 0x000fe20007f3e0ff */
[----:B------:R-:W-:Y:S02]  /*0860*/  BSSY B0, `(.L_x_477) ;  /* 0x0000023000007945 */ /* 0x000fe40003800000 */
        /* <DEDUP_REMOVED lines=11> */
[----:B------:R-:W-:Y:S05]  /*0920*/  CALL.REL.NOINC `($__internal_8_$__cuda_sm20_div_s64) ;  /* 0x0000510000007944 */ /* 0x000fea0003c00000 */
[----:B------:R-:W-:Y:S01]  /*0930*/  MOV R14, R50 ;  /* 0x00000032000e7202 */ /* 0x000fe20000000f00 */
[----:B------:R-:W-:Y:S01]  /*0940*/  IMAD.MOV.U32 R15, RZ, RZ, R51 ;  /* 0x000000ffff0f7224 */ /* 0x000fe200078e0033 */
[----:B------:R-:W-:Y:S05]  /*0950*/  BRA `(.L_x_479) ;  /* 0x0000013000007947 */ /* 0x000fea0003800000 */
.L_x_478:
        /* <DEDUP_REMOVED lines=19> */
.L_x_479:
[----:B------:R-:W-:Y:S05]  /*0a90*/  BSYNC B0 ;  /* 0x0000000000007941 */ /* 0x000fea0003800000 */
.L_x_477:
[----:B------:R-:W-:Y:S01]  /*0aa0*/  IMAD.MOV.U32 R0, RZ, RZ, 0x1 ;  /* 0x00000001ff007424 */ /* 0x000fe200078e00ff */
[----:B------:R-:W-:Y:S01]  /*0ab0*/  BSSY B0, `(.L_x_480) ;  /* 0x000002f000007945 */ /* 0x000fe20003800000 */
[----:B------:R-:W-:Y:S01]  /*0ac0*/  IMAD.MOV.U32 R2, RZ, RZ, c[0x0][0x19c] ;  /* 0x00006700ff027624 */ /* 0x000fe200078e00ff */
[----:B------:R-:W-:Y:S02]  /*0ad0*/  CS2R R6, SRZ ;  /* 0x0000000000067805 */ /* 0x000fe4000001ff00 */
[----:B------:R-:W-:-:S04]  /*0ae0*/  IADD3 R0, P0, -R0, c[0x0][0x198], RZ ;  /* 0x0000660000007a10 */ /* 0x000fc80007f1e1ff */
[----:B------:R-:W-:-:S05]  /*0af0*/  IADD3.X R2, R2, -0x1, RZ, P0, !PT ;  /* 0xffffffff02027810 */ /* 0x000fca00007fe4ff */
[----:B------:R-:W-:Y:S02]  /*0b00*/  IMAD R5, R2, c[0x0][0x1c8], RZ ;  /* 0x0000720002057a24 */ /* 0x000fe400078e02ff */
[----:B------:R-:W-:-:S04]  /*0b10*/  IMAD.WIDE.U32 R2, R0, c[0x0][0x1c8], RZ ;  /* 0x0000720000027a25 */ /* 0x000fc800078e00ff */
[----:B------:R-:W-:Y:S01]  /*0b20*/  IMAD R5, R0, c[0x0][0x1cc], R5 ;  /* 0x0000730000057a24 */ /* 0x000fe200078e0205 */
[----:B------:R-:W-:-:S03]  /*0b30*/  ISETP.GT.U32.AND P0, PT, R10, R2, PT ;  /* 0x000000020a00720c */ /* 0x000fc60003f04070 */
        /* <DEDUP_REMOVED lines=14> */
[----:B------:R-:W-:Y:S05]  /*0c20*/  CALL.REL.NOINC `($__internal_8_$__cuda_sm20_div_s64) ;  /* 0x00004e0000007944 */ /* 0x000fea0003c00000 */
[----:B------:R-:W-:Y:S05]  /*0c30*/  BRA `(.L_x_484) ;  /* 0x0000013000007947 */ /* 0x000fea0003800000 */
.L_x_483:
        /* <DEDUP_REMOVED lines=19> */
.L_x_484:
[----:B------:R-:W-:Y:S05]  /*0d70*/  BSYNC B1 ;  /* 0x0000000000017941 */ /* 0x000fea0003800000 */
.L_x_482:
[----:B------:R-:W-:-:S05]  /*0d80*/  IADD3 R6, P0, R50, 0x1, RZ ;  /* 0x0000000132067810 */ /* 0x000fca0007f1e0ff */
[----:B------:R-:W-:-:S03]  /*0d90*/  IMAD.X R7, RZ, RZ, R51, P0 ;  /* 0x000000ffff077224 */ /* 0x000fc600000e0633 */
.L_x_481:
[----:B------:R-:W-:Y:S05]  /*0da0*/  BSYNC B0 ;  /* 0x0000000000007941 */ /* 0x000fea0003800000 */
.L_x_480:
        /* <DEDUP_REMOVED lines=10> */
[----:B------:R-:W-:Y:S02]  /*0e50*/  IMAD.MOV.U32 R16, RZ, RZ, R50 ;  /* 0x000000ffff107224 */ /* 0x000fe400078e0032 */
[----:B------:R-:W-:Y:S01]  /*0e60*/  IMAD.MOV.U32 R17, RZ, RZ, R51 ;  /* 0x000000ffff117224 */ /* 0x000fe200078e0033 */
[----:B------:R-:W-:Y:S05]  /*0e70*/  BRA `(.L_x_487) ;  /* 0x0000013000007947 */ /* 0x000fea0003800000 */
.L_x_486:
        /* <DEDUP_REMOVED lines=19> */
.L_x_487:
[----:B------:R-:W-:Y:S05]  /*0fb0*/  BSYNC B0 ;  /* 0x0000000000007941 */ /* 0x000fea0003800000 */
.L_x_485:
        /* <DEDUP_REMOVED lines=8> */
[----:B------:R-:W-:-:S04]  /*1040*/  ISETP.GT.U32.AND P0, PT, R12, R2, PT ;  /* 0x000000020c00720c */ /* 0x000fc80003f04070 */
        /* <DEDUP_REMOVED lines=17> */
.L_x_491:
        /* <DEDUP_REMOVED lines=19> */
.L_x_492:
[----:B------:R-:W-:Y:S05]  /*1290*/  BSYNC B1 ;  /* 0x0000000000017941 */ /* 0x000fea0003800000 */
.L_x_490:
[----:B------:R-:W-:-:S05]  /*12a0*/  IADD3 R4, P0, R50, 0x1, RZ ;  /* 0x0000000132047810 */ /* 0x000fca0007f1e0ff */
[----:B------:R-:W-:-:S03]  /*12b0*/  IMAD.X R5, RZ, RZ, R51, P0 ;  /* 0x000000ffff057224 */ /* 0x000fc600000e0633 */
.L_x_489:
[----:B------:R-:W-:Y:S05]  /*12c0*/  BSYNC B0 ;  /* 0x0000000000007941 */ /* 0x000fea0003800000 */
.L_x_488:
        /* <DEDUP_REMOVED lines=9> */
[----:B------:R-:W-:Y:S05]  /*1360*/  CALL.REL.NOINC `($__internal_8_$__cuda_sm20_div_s64) ;  /* 0x000046c000007944 */ /* 0x000fea0003c00000 */
[----:B------:R-:W-:Y:S05]  /*1370*/  BRA `(.L_x_495) ;  /* 0x0000013000007947 */ /* 0x000fea0003800000 */
.L_x_494:
        /* <DEDUP_REMOVED lines=19> */
.L_x_495:
[----:B------:R-:W-:Y:S05]  /*14b0*/  BSYNC B0 ;  /* 0x0000000000007941 */ /* 0x000fea0003800000 */
.L_x_493:
[----:B------:R-:W-:Y:S01]  /*14c0*/  IADD3 R3, P0, R50, 0x1, RZ ;  /* 0x0000000132037810 */ /* 0x000fe20007f1e0ff */
[----:B------:R-:W-:Y:S01]  /*14d0*/  BSSY B1, `(.L_x_496) ;  /* 0x0000444000017945 */ /* 0x000fe20003800000 */
[----:B------:R-:W-:Y:S01]  /*14e0*/  CS2R R22, SRZ ;  /* 0x0000000000167805 */ /* 0x000fe2000001ff00 */
[----:B------:R-:W-:Y:S02]  /*14f0*/  CS2R R20, SRZ ;  /* 0x0000000000147805 */ /* 0x000fe4000001ff00 */
        /* <DEDUP_REMOVED lines=8> */
[----:B------:R-:W-:Y:S01]  /*1580*/  CS2R R20, SRZ ;  /* 0x0000000000147805 */ /* 0x000fe2000001ff00 */
[----:B------:R-:W-:Y:S02]  /*1590*/  CS2R R22, SRZ ;  /* 0x0000000000167805 */ /* 0x000fe4000001ff00 */
.L_x_581:
        /* <DEDUP_REMOVED lines=9> */
[----:B--2---:R-:W-:Y:S05]  /*1630*/  @P0 BRA `(.L_x_499) ;  /* 0x0000426000000947 */ /* 0x004fea0003800000 */
        /* <DEDUP_REMOVED lines=15> */
[----:B------:R-:W-:Y:S05]  /*1730*/  CALL.REL.NOINC `($__internal_9_$__cuda_sm20_rem_s64) ;  /* 0x0000482000007944 */ /* 0x000fea0003c00000 */
[----:B------:R-:W-:Y:S01]  /*1740*/  MOV R28, R46 ;  /* 0x0000002e001c7202 */ /* 0x000fe20000000f00 */
[----:B------:R-:W-:Y:S01]  /*1750*/  IMAD.MOV.U32 R29, RZ, RZ, R47 ;  /* 0x000000ffff1d7224 */ /* 0x000fe200078e002f */
[----:B------:R-:W-:Y:S05]  /*1760*/  BRA `(.L_x_502) ;  /* 0x0000012000007947 */ /* 0x000fea0003800000 */
.L_x_501:
        /* <DEDUP_REMOVED lines=18> */
.L_x_502:
[----:B------:R-:W-:Y:S05]  /*1890*/  BSYNC B2 ;  /* 0x0000000000027941 */ /* 0x000fea0003800000 */
.L_x_500:
[----:B------:R-:W-:Y:S01]  /*18a0*/  ULDC.64 UR6, c[0x0][0x1d8] ;  /* 0x0000760000067ab9 */ /* 0x000fe20000000a00 */
[----:B------:R-:W-:Y:S01]  /*18b0*/  IADD3 R24, P1, -R16, -0x2, RZ ;  /* 0xfffffffe10187810 */ /* 0x000fe20007f3e1ff */
[----:B------:R-:W-:Y:S01]  /*18c0*/  ULOP3.LUT UR6, URZ, UR6, URZ, 0x33, !UPT ;  /* 0x000000063f067292 */ /* 0x000fe2000f8e333f */
[----:B------:R-:W-:Y:S01]  /*18d0*/  LOP3.LUT R35, RZ, R6, RZ, 0x33, !PT ;  /* 0x00000006ff237212 */ /* 0x000fe200078e33ff */
[----:B------:R-:W-:Y:S01]  /*18e0*/  ULOP3.LUT UR7, URZ, UR7, URZ, 0x33, !UPT ;  /* 0x000000073f077292 */ /* 0x000fe2000f8e333f */
[----:B------:R-:W-:Y:S01]  /*18f0*/  IADD3.X R25, ~R17, -0x1, RZ, P1, !PT ;  /* 0xffffffff11197810 */ /* 0x000fe20000ffe5ff */
[----:B------:R-:W-:Y:S01]  /*1900*/  BSSY B2, `(.L_x_503) ;  /* 0x00001b0000027945 */ /* 0x000fe20003800000 */
[----:B------:R-:W-:Y:S01]  /*1910*/  IMAD.MOV.U32 R34, RZ, RZ, R6 ;  /* 0x000000ffff227224 */ /* 0x000fe200078e0006 */
[----:B------:R-:W-:Y:S01]  /*1920*/  ISETP.GT.U32.AND P1, PT, R24, UR6, PT ;  /* 0x0000000618007c0c */ /* 0x000fe2000bf24070 */
[----:B------:R-:W-:-:S03]  /*1930*/  IMAD.MOV.U32 R45, RZ, RZ, R7 ;  /* 0x000000ffff2d7224 */ /* 0x000fc600078e0007 */
[----:B------:R-:W-:-:S04]  /*1940*/  ISETP.GT.AND.EX P1, PT, R25, UR7, PT, P1 ;  /* 0x0000000719007c0c */ /* 0x000fc8000bf24310 */
[----:B------:R-:W-:-:S05]  /*1950*/  SEL R24, R24, UR6, P1 ;  /* 0x0000000618187c07 */ /* 0x000fca0008800000 */
[----:B------:R-:W-:-:S05]  /*1960*/  IMAD.IADD R35, R35, 0x1, -R24 ;  /* 0x0000000123237824 */ /* 0x000fca00078e0a18 */
        /* <DEDUP_REMOVED lines=24> */
[----:B------:R-:W-:-:S04]  /*1af0*/  ISETP.NE.U32.AND P2, PT, R46, RZ, PT ;  /* 0x000000ff2e00720c */ /* 0x000fc80003f45070 */
[----:B------:R-:W-:Y:S01]  /*1b00*/  ISETP.NE.AND.EX P2, PT, R47, RZ, PT, P2 ;  /* 0x000000ff2f00720c */ /* 0x000fe20003f45320 */
[----:B------:R-:W-:Y:S07]  /*1b10*/  BRA `(.L_x_509) ;  /* 0x0000013000007947 */ /* 0x000fee0003800000 */
.L_x_508:
        /* <DEDUP_REMOVED lines=19> */
.L_x_509:
[----:B------:R-:W-:Y:S05]  /*1c50*/  BSYNC B4 ;  /* 0x0000000000047941 */ /* 0x000fea0003800000 */
.L_x_507:
        /* <DEDUP_REMOVED lines=12> */
.L_x_511:
        /* <DEDUP_REMOVED lines=19> */
.L_x_512:
[----:B------:R-:W-:Y:S05]  /*1e50*/  BSYNC B4 ;  /* 0x0000000000047941 */ /* 0x000fea0003800000 */
.L_x_510:
        /* <DEDUP_REMOVED lines=8> */
[----:B------:R-:W-:Y:S05]  /*1ee0*/  BRA `(.L_x_515) ;  /* 0x0000013000007947 */ /* 0x000fea0003800000 */
.L_x_514:
        /* <DEDUP_REMOVED lines=19> */
.L_x_515:
[----:B------:R-:W-:Y:S05]  /*2020*/  BSYNC B4 ;  /* 0x0000000000047941 */ /* 0x000fea0003800000 */
.L_x_513:
[----:B------:R-:W-:Y:S01]  /*2030*/  IMAD R27, R15, c[0x0][0x190], RZ ;  /* 0x000064000f1b7a24 */ /* 0x000fe200078e02ff */
[----:B------:R-:W-:Y:S01]  /*2040*/  ULDC.64 UR6, c[0x0][0x118] ;  /* 0x0000460000067ab9 */ /* 0x000fe20000000a00 */
[----:B------:R-:W-:Y:S02]  /*2050*/  IMAD.MOV.U32 R24, RZ, RZ, R38 ;  /* 0x000000ffff187224 */ /* 0x000fe400078e0026 */
[----:B------:R-:W-:Y:S02]  /*2060*/  IMAD.MOV.U32 R25, RZ, RZ, R39 ;  /* 0x000000ffff197224 */ /* 0x000fe400078e0027 */
[C---:B------:R-:W-:Y:S02]  /*2070*/  IMAD R27, R14.reuse, c[0x0][0x194], R27 ;  /* 0x000065000e1b7a24 */ /* 0x040fe400078e021b */
[----:B------:R-:W-:-:S04]  /*2080*/  IMAD.WIDE.U32 R24, R14, c[0x0][0x190], R24 ;  /* 0x000064000e187a25 */ /* 0x000fc800078e0018 */
[----:B------:R-:W-:Y:S01]  /*2090*/  IMAD.IADD R25, R25, 0x1, R27 ;  /* 0x0000000119197824 */ /* 0x000fe200078e021b */
[----:B------:R-:W-:Y:S01]  /*20a0*/  MOV R27, R51 ;  /* 0x00000033001b7202 */ /* 0x000fe20000000f00 */
[----:B------:R-:W-:Y:S02]  /*20b0*/  IMAD.MOV.U32 R26, RZ, RZ, R50 ;  /* 0x000000ffff1a7224 */ /* 0x000fe400078e0032 */
[----:B------:R-:W-:Y:S02]  /*20c0*/  IMAD R25, R25, c[0x0][0x198], RZ ;  /* 0x0000660019197a24 */ /* 0x000fe400078e02ff */
[----:B------:R-:W-:-:S04]  /*20d0*/  IMAD.WIDE.U32 R26, R24, c[0x0][0x198], R26 ;  /* 0x00006600181a7a25 */ /* 0x000fc800078e001a */
[----:B------:R-:W-:Y:S02]  /*20e0*/  IMAD R25, R24, c[0x0][0x19c], R25 ;  /* 0x0000670018197a24 */ /* 0x000fe400078e0219 */
[----:B------:R-:W-:Y:S02]  /*20f0*/  IMAD R39, R9, c[0x0][0x170], RZ ;  /* 0x00005c0009277a24 */ /* 0x000fe400078e02ff */
[----:B------:R-:W-:Y:S02]  /*2100*/  IMAD.IADD R24, R27, 0x1, R25 ;  /* 0x000000011b187824 */ /* 0x000fe400078e0219 */
[----:B------:R-:W-:Y:S02]  /*2110*/  IMAD R39, R8, c[0x0][0x174], R39 ;  /* 0x00005d0008277a24 */ /* 0x000fe400078e0227 */
[----:B------:R-:W-:Y:S02]  /*2120*/  IMAD R27, R24, c[0x0][0x1d0], RZ ;  /* 0x00007400181b7a24 */ /* 0x000fe400078e02ff */
[----:B------:R-:W-:-:S04]  /*2130*/  IMAD.WIDE.U32 R24, R26, c[0x0][0x1d0], R4 ;  /* 0x000074001a187a25 */ /* 0x000fc800078e0004 */
[----:B------:R-:W-:Y:S02]  /*2140*/  IMAD R37, R26, c[0x0][0x1d4], R27 ;  /* 0x000075001a257a24 */ /* 0x000fe400078e021b */
[----:B------:R-:W-:-:S04]  /*2150*/  IMAD.WIDE.U32 R26, R8, c[0x0][0x170], R6 ;  /* 0x00005c00081a7a25 */ /* 0x000fc800078e0006 */
[----:B------:R-:W-:Y:S02]  /*2160*/  IMAD.IADD R25, R25, 0x1, R37 ;  /* 0x0000000119197824 */ /* 0x000fe400078e0225 */
[----:B------:R-:W-:Y:S02]  /*2170*/  IMAD.IADD R27, R27, 0x1, R39 ;  /* 0x000000011b1b7824 */ /* 0x000fe400078e0227 */
[----:B------:R-:W-:Y:S02]  /*2180*/  IMAD R25, R25, c[0x0][0x1d8], RZ ;  /* 0x0000760019197a24 */ /* 0x000fe400078e02ff */
[----:B------:R-:W-:-:S04]  /*2190*/  IMAD.WIDE.U32 R26, R24, c[0x0][0x1d8], R26 ;  /* 0x00007600181a7a25 */ /* 0x000fc800078e001a */
[----:B------:R-:W-:Y:S01]  /*21a0*/  IMAD R25, R24, c[0x0][0x1dc], R25 ;  /* 0x0000770018197a24 */ /* 0x000fe200078e0219 */
[----:B------:R-:W-:-:S03]  /*21b0*/  LEA R24, P1, R26, c[0x0][0x168], 0x4 ;  /* 0x00005a001a187a11 */ /* 0x000fc600078220ff */
[----:B------:R-:W-:-:S05]  /*21c0*/  IMAD.IADD R25, R27, 0x1, R25 ;  /* 0x000000011b197824 */ /* 0x000fca00078e0219 */
[----:B------:R-:W-:-:S06]  /*21d0*/  LEA.HI.X R25, R26, c[0x0][0x16c], R25, 0x4, P1 ;  /* 0x00005b001a197a11 */ /* 0x000fcc00008f2419 */
[----:B------:R-:W2:Y:S02]  /*21e0*/  LDG.E.128 R24, [R24.64] ;  /* 0x0000000618187981 */ /* 0x000ea4000c1e1d00 */
[----:B--2---:R0:W1:-:S04]  /*21f0*/  DADD R20, R20, R24 ;  /* 0x0000000014147229 */ /* 0x0040480000000018 */
[----:B------:R0:W2:-:S06]  /*2200*/  DADD R22, R22, R26 ;  /* 0x0000000016167229 */ /* 0x00008c000000001a */
.L_x_506:
[----:B-1----:R-:W-:Y:S05]  /*2210*/  BSYNC B3 ;  /* 0x0000000000037941 */ /* 0x002fea0003800000 */
.L_x_505:
[----:B------:R-:W-:Y:S02]  /*2220*/  ISETP.NE.U32.AND P1, PT, R35, 0x1, PT ;  /* 0x000000012300780c */ /* 0x000fe40003f25070 */
[----:B------:R-:W-:Y:S02]  /*2230*/  IADD3 R34, P2, R6, 0x1, RZ ;  /* 0x0000000106227810 */ /* 0x000fe40007f5e0ff */
[----:B------:R-:W-:Y:S02]  /*2240*/  ISETP.NE.AND.EX P1, PT, RZ, RZ, PT, P1 ;  /* 0x000000ffff00720c */ /* 0x000fe40003f25310 */
[----:B------:R-:W-:-:S11]  /*2250*/  IADD3.X R45, RZ, R7, RZ, P2, !PT ;  /* 0x00000007ff2d7210 */ /* 0x000fd600017fe4ff */
[----:B------:R-:W-:Y:S05]  /*2260*/  @!P1 BRA `(.L_x_504) ;  /* 0x0000119000009947 */ /* 0x000fea0003800000 */
[----:B------:R-:W-:Y:S01]  /*2270*/  ISETP.NE.U32.AND P1, PT, R28, RZ, PT ;  /* 0x000000ff1c00720c */ /* 0x000fe20003f25070 */
[----:B------:R-:W-:Y:S03]  /*2280*/  BSSY B3, `(.L_x_516) ;  /* 0x0000086000037945 */ /* 0x000fe60003800000 */
[----:B------:R-:W-:-:S13]  /*2290*/  ISETP.NE.AND.EX P1, PT, R29, RZ, PT, P1 ;  /* 0x000000ff1d00720c */ /* 0x000fda0003f25310 */
[----:B------:R-:W-:Y:S05]  /*22a0*/  @P1 BRA `(.L_x_517) ;  /* 0x0000083000001947 */ /* 0x000fea0003800000 */
[----:B0-----:R-:W-:Y:S01]  /*22b0*/  IMAD R25, R7, c[0x0][0x1b8], RZ ;  /* 0x00006e0007197a24 */ /* 0x001fe200078e02ff */
[----:B------:R-:W-:Y:S01]  /*22c0*/  BSSY B4, `(.L_x_518) ;  /* 0x0000025000047945 */ /* 0x000fe20003800000 */
[----:B------:R-:W-:Y:S02]  /*22d0*/  IMAD.MOV.U32 R37, RZ, RZ, c[0x0][0x1b8] ;  /* 0x00006e00ff257624 */ /* 0x000fe400078e00ff */
[C---:B------:R-:W-:Y:S02]  /*22e0*/  IMAD R27, R6.reuse, c[0x0][0x1bc], R25 ;  /* 0x00006f00061b7a24 */ /* 0x040fe400078e0219 */
[----:B------:R-:W-:-:S04]  /*22f0*/  IMAD.WIDE.U32 R24, R6, R37, c[0x0][0x1b8] ;  /* 0x00006e0006187625 */ /* 0x000fc800078e0025 */
[----:B------:R-:W-:Y:S01]  /*2300*/  IMAD.IADD R25, R25, 0x1, R27 ;  /* 0x0000000119197824 */ /* 0x000fe200078e021b */
[----:B------:R-:W-:-:S05]  /*2310*/  IADD3 R24, P1, R10, -R24, RZ ;  /* 0x800000180a187210 */ /* 0x000fca0007f3e0ff */
[----:B------:R-:W-:-:S05]  /*2320*/  IMAD.X R25, R11, 0x1, ~R25, P1 ;  /* 0x000000010b197824 */ /* 0x000fca00008e0e19 */
[----:B------:R-:W-:-:S04]  /*2330*/  LOP3.LUT R26, R25, c[0x0][0x1cc], RZ, 0xfc, !PT ;  /* 0x00007300191a7a12 */ /* 0x000fc800078efcff */
[----:B------:R-:W-:-:S13]  /*2340*/  ISETP.NE.U32.AND P1, PT, R26, RZ, PT ;  /* 0x000000ff1a00720c */ /* 0x000fda0003f25070 */
[----:B------:R-:W-:Y:S05]  /*2350*/  @!P1 BRA `(.L_x_519) ;  /* 0x0000008000009947 */ /* 0x000fea0003800000 */
[----:B------:R-:W-:Y:S01]  /*2360*/  IMAD.MOV.U32 R54, RZ, RZ, R24 ;  /* 0x000000ffff367224 */ /* 0x000fe200078e0018 */
[----:B------:R-:W-:Y:S01]  /*2370*/  MOV R49, c[0x0][0x1c8] ;  /* 0x0000720000317a02 */ /* 0x000fe20000000f00 */
[----:B------:R-:W-:Y:S01]  /*2380*/  IMAD.MOV.U32 R50, RZ, RZ, c[0x0][0x1cc] ;  /* 0x00007300ff327624 */ /* 0x000fe200078e00ff */
[----:B------:R-:W-:Y:S02]  /*2390*/  MOV R48, 0x23b0 ;  /* 0x000023b000307802 */ /* 0x000fe40000000f00 */
[----:B--2---:R-:W-:Y:S05]  /*23a0*/  CALL.REL.NOINC `($__internal_9_$__cuda_sm20_rem_s64) ;  /* 0x00003bb000007944 */ /* 0x004fea0003c00000 */
[----:B------:R-:W-:-:S04]  /*23b0*/  ISETP.NE.U32.AND P2, PT, R46, RZ, PT ;  /* 0x000000ff2e00720c */ /* 0x000fc80003f45070 */
[----:B------:R-:W-:Y:S01]  /*23c0*/  ISETP.NE.AND.EX P2, PT, R47, RZ, PT, P2 ;  /* 0x000000ff2f00720c */ /* 0x000fe20003f45320 */
[----:B------:R-:W-:Y:S07]  /*23d0*/  BRA `(.L_x_520) ;  /* 0x0000013000007947 */ /* 0x000fee0003800000 */
.L_x_519:
        /* <DEDUP_REMOVED lines=19> */
.L_x_520:
[----:B------:R-:W-:Y:S05]  /*2510*/  BSYNC B4 ;  /* 0x0000000000047941 */ /* 0x000fea0003800000 */
.L_x_518:
        /* <DEDUP_REMOVED lines=8> */
[----:B--2---:R-:W-:Y:S05]  /*25a0*/  CALL.REL.NOINC `($__internal_8_$__cuda_sm20_div_s64) ;  /* 0x0000348000007944 */ /* 0x004fea0003c00000 */
[----:B------:R-:W-:Y:S01]  /*25b0*/  IMAD.MOV.U32 R36, RZ, RZ, R50 ;  /* 0x000000ffff247224 */ /* 0x000fe200078e0032 */
[----:B------:R-:W-:Y:S01]  /*25c0*/  MOV R37, R51 ;  /* 0x0000003300257202 */ /* 0x000fe20000000f00 */
[----:B------:R-:W-:Y:S05]  /*25d0*/  BRA `(.L_x_523) ;  /* 0x0000013000007947 */ /* 0x000fea0003800000 */
.L_x_522:
        /* <DEDUP_REMOVED lines=19> */
.L_x_523:
[----:B------:R-:W-:Y:S05]  /*2710*/  BSYNC B4 ;  /* 0x0000000000047941 */ /* 0x000fea0003800000 */
.L_x_521:
        /* <DEDUP_REMOVED lines=8> */
[----:B------:R-:W-:Y:S05]  /*27a0*/  BRA `(.L_x_526) ;  /* 0x0000013000007947 */ /* 0x000fea0003800000 */
.L_x_525:
        /* <DEDUP_REMOVED lines=19> */
.L_x_526:
[----:B------:R-:W-:Y:S05]  /*28e0*/  BSYNC B4 ;  /* 0x0000000000047941 */ /* 0x000fea0003800000 */
.L_x_524:
        /* <DEDUP_REMOVED lines=9> */
[----:B------:R-:W-:-:S04]  /*2980*/  IMAD.WIDE.U32 R36, R8, c[0x0][0x170], RZ ;  /* 0x00005c0008247a25 */ /* 0x000fc800078e00ff */
[----:B------:R-:W-:Y:S02]  /*2990*/  IMAD R25, R25, c[0x0][0x198], RZ ;  /* 0x0000660019197a24 */ /* 0x000fe400078e02ff */
[----:B------:R-:W-:-:S04]  /*29a0*/  IMAD.WIDE.U32 R26, R24, c[0x0][0x198], R26 ;  /* 0x00006600181a7a25 */ /* 0x000fc800078e001a */
[----:B------:R-:W-:-:S04]  /*29b0*/  IMAD R25, R24, c[0x0][0x19c], R25 ;  /* 0x0000670018197a24 */ /* 0x000fc800078e0219 */
[----:B------:R-:W-:Y:S02]  /*29c0*/  IMAD.IADD R24, R27, 0x1, R25 ;  /* 0x000000011b187824 */ /* 0x000fe400078e0219 */
[----:B------:R-:W-:Y:S02]  /*29d0*/  IMAD R25, R9, c[0x0][0x170], RZ ;  /* 0x00005c0009197a24 */ /* 0x000fe400078e02ff */
[----:B------:R-:W-:Y:S02]  /*29e0*/  IMAD R27, R24, c[0x0][0x1d0], RZ ;  /* 0x00007400181b7a24 */ /* 0x000fe400078e02ff */
[----:B------:R-:W-:Y:S02]  /*29f0*/  IMAD R39, R8, c[0x0][0x174], R25 ;  /* 0x00005d0008277a24 */ /* 0x000fe400078e0219 */
[----:B------:R-:W-:-:S04]  /*2a00*/  IMAD.WIDE.U32 R24, R26, c[0x0][0x1d0], R4 ;  /* 0x000074001a187a25 */ /* 0x000fc800078e0004 */
[----:B------:R-:W-:Y:S02]  /*2a10*/  IMAD R27, R26, c[0x0][0x1d4], R27 ;  /* 0x000075001a1b7a24 */ /* 0x000fe400078e021b */
[----:B------:R-:W-:-:S03]  /*2a20*/  IMAD.IADD R37, R39, 0x1, R37 ;  /* 0x0000000127257824 */ /* 0x000fc600078e0225 */
[----:B------:R-:W-:Y:S01]  /*2a30*/  IADD3 R25, R25, R27, RZ ;  /* 0x0000001b19197210 */ /* 0x000fe20007ffe0ff */
[----:B------:R-:W-:-:S04]  /*2a40*/  IMAD.WIDE.U32 R26, R24, c[0x0][0x1d8], R36 ;  /* 0x00007600181a7a25 */ /* 0x000fc800078e0024 */
[----:B------:R-:W-:Y:S01]  /*2a50*/  IMAD R37, R25, c[0x0][0x1d8], RZ ;  /* 0x0000760019257a24 */ /* 0x000fe200078e02ff */
[----:B------:R-:W-:-:S03]  /*2a60*/  IADD3 R25, P1, R6, R26, RZ ;  /* 0x0000001a06197210 */ /* 0x000fc60007f3e0ff */
[----:B------:R-:W-:Y:S01]  /*2a70*/  IMAD R26, R24, c[0x0][0x1dc], R37 ;  /* 0x00007700181a7a24 */ /* 0x000fe200078e0225 */
[----:B------:R-:W-:-:S04]  /*2a80*/  LEA R24, P2, R25, c[0x0][0x168], 0x4 ;  /* 0x00005a0019187a11 */ /* 0x000fc800078420ff */
[----:B------:R-:W-:-:S04]  /*2a90*/  IADD3.X R26, R7, R27, R26, P1, !PT ;  /* 0x0000001b071a7210 */ /* 0x000fc80000ffe41a */
[----:B------:R-:W-:-:S06]  /*2aa0*/  LEA.HI.X R25, R25, c[0x0][0x16c], R26, 0x4, P2 ;  /* 0x00005b0019197a11 */ /* 0x000fcc00010f241a */
[----:B------:R-:W3:Y:S02]  /*2ab0*/  LDG.E.128 R24, [R24.64+0x10] ;  /* 0x0000100618187981 */ /* 0x000ee4000c1e1d00 */
[----:B---3--:R0:W1:-:S04]  /*2ac0*/  DADD R20, R20, R24 ;  /* 0x0000000014147229 */ /* 0x0080480000000018 */
[----:B--2---:R0:W2:-:S06]  /*2ad0*/  DADD R22, R22, R26 ;  /* 0x0000000016167229 */ /* 0x00408c000000001a */
.L_x_517:
[----:B-1----:R-:W-:Y:S05]  /*2ae0*/  BSYNC B3 ;  /* 0x0000000000037941 */ /* 0x002fea0003800000 */
.L_x_516:
        /* <DEDUP_REMOVED lines=10> */
[----:B0-----:R-:W-:Y:S01]  /*2b90*/  IMAD R27, R7, c[0x0][0x1b8], RZ ;  /* 0x00006e00071b7a24 */ /* 0x001fe200078e02ff */
[----:B------:R-:W-:Y:S01]  /*2ba0*/  BSSY B3, `(.L_x_527) ;  /* 0x0000025000037945 */ /* 0x000fe20003800000 */
[----:B------:R-:W-:Y:S02]  /*2bb0*/  IMAD.MOV.U32 R25, RZ, RZ, c[0x0][0x1b8] ;  /* 0x00006e00ff197624 */ /* 0x000fe400078e00ff */
        /* <DEDUP_REMOVED lines=8> */
[----:B------:R-:W-:Y:S01]  /*2c40*/  MOV R54, R24 ;  /* 0x0000001800367202 */ /* 0x000fe20000000f00 */
[----:B------:R-:W-:Y:S01]  /*2c50*/  IMAD.MOV.U32 R49, RZ, RZ, c[0x0][0x1c8] ;  /* 0x00007200ff317624 */ /* 0x000fe200078e00ff */
[----:B------:R-:W-:Y:S01]  /*2c60*/  MOV R48, 0x2c90 ;  /* 0x00002c9000307802 */ /* 0x000fe20000000f00 */
[----:B------:R-:W-:Y:S02]  /*2c70*/  IMAD.MOV.U32 R50, RZ, RZ, c[0x0][0x1cc] ;  /* 0x00007300ff327624 */ /* 0x000fe400078e00ff */
[----:B--2---:R-:W-:Y:S05]  /*2c80*/  CALL.REL.NOINC `($__internal_9_$__cuda_sm20_rem_s64) ;  /* 0x000032d000007944 */ /* 0x004fea0003c00000 */
[----:B------:R-:W-:-:S04]  /*2c90*/  ISETP.NE.U32.AND P2, PT, R46, RZ, PT ;  /* 0x000000ff2e00720c */ /* 0x000fc80003f45070 */
[----:B------:R-:W-:Y:S01]  /*2ca0*/  ISETP.NE.AND.EX P2, PT, R47, RZ, PT, P2 ;  /* 0x000000ff2f00720c */ /* 0x000fe20003f45320 */
[----:B------:R-:W-:Y:S07]  /*2cb0*/  BRA `(.L_x_529) ;  /* 0x0000013000007947 */ /* 0x000fee0003800000 */
.L_x_528:
        /* <DEDUP_REMOVED lines=19> */
.L_x_529:
[----:B------:R-:W-:Y:S05]  /*2df0*/  BSYNC B3 ;  /* 0x0000000000037941 */ /* 0x000fea0003800000 */
.L_x_527:
        /* <DEDUP_REMOVED lines=10> */
[----:B--2---:R-:W-:Y:S05]  /*2ea0*/  CALL.REL.NOINC `($__internal_8_$__cuda_sm20_div_s64) ;  /* 0x00002b8000007944 */ /* 0x004fea0003c00000 */
[----:B------:R-:W-:Y:S02]  /*2eb0*/  IMAD.MOV.U32 R34, RZ, RZ, R50 ;  /* 0x000000ffff227224 */ /* 0x000fe400078e0032 */
[----:B------:R-:W-:Y:S01]  /*2ec0*/  IMAD.MOV.U32 R35, RZ, RZ, R51 ;  /* 0x000000ffff237224 */ /* 0x000fe200078e0033 */
[----:B------:R-:W-:Y:S05]  /*2ed0*/  BRA `(.L_x_532) ;  /* 0x0000013000007947 */ /* 0x000fea0003800000 */
.L_x_531:
        /* <DEDUP_REMOVED lines=19> */
.L_x_532:
[----:B------:R-:W-:Y:S05]  /*3010*/  BSYNC B3 ;  /* 0x0000000000037941 */ /* 0x000fea0003800000 */
.L_x_530:
        /* <DEDUP_REMOVED lines=8> */
[----:B------:R-:W-:Y:S05]  /*30a0*/  BRA `(.L_x_535) ;  /* 0x0000013000007947 */ /* 0x000fea0003800000 */
.L_x_534:
        /* <DEDUP_REMOVED lines=19> */
.L_x_535:
[----:B------:R-:W-:Y:S05]  /*31e0*/  BSYNC B3 ;  /* 0x0000000000037941 */ /* 0x000fea0003800000 */
.L_x_533:
        /* <DEDUP_REMOVED lines=12> */
[----:B------:R-:W-:Y:S01]  /*32b0*/  IMAD.WIDE.U32 R34, R8, c[0x0][0x170], RZ ;  /* 0x00005c0008227a25 */ /* 0x000fe200078e00ff */
[----:B------:R-:W-:-:S03]  /*32c0*/  IADD3 R25, R25, R27, RZ ;  /* 0x0000001b19197210 */ /* 0x000fc60007ffe0ff */
[----:B------:R-:W-:Y:S02]  /*32d0*/  IMAD R27, R9, c[0x0][0x170], RZ ;  /* 0x00005c00091b7a24 */ /* 0x000fe400078e02ff */
[----:B------:R-:W-:Y:S02]  /*32e0*/  IMAD R25, R25, c[0x0][0x1d0], RZ ;  /* 0x0000740019197a24 */ /* 0x000fe400078e02ff */
[----:B------:R-:W-:Y:S02]  /*32f0*/  IMAD R37, R8, c[0x0][0x174], R27 ;  /* 0x00005d0008257a24 */ /* 0x000fe400078e021b */
[----:B------:R-:W-:-:S04]  /*3300*/  IMAD.WIDE.U32 R26, R24, c[0x0][0x1d0], R4 ;  /* 0x00007400181a7a25 */ /* 0x000fc800078e0004 */
[----:B------:R-:W-:Y:S02]  /*3310*/  IMAD R25, R24, c[0x0][0x1d4], R25 ;  /* 0x0000750018197a24 */ /* 0x000fe400078e0219 */
        /* <DEDUP_REMOVED lines=9> */
[----:B------:R-:W3:Y:S01]  /*33b0*/  LDG.E.128 R24, [R24.64+0x20] ;  /* 0x0000200618187981 */ /* 0x000ee2000c1e1d00 */
[----:B------:R-:W-:-:S05]  /*33c0*/  IADD3 R34, P1, R6, 0x3, RZ ;  /* 0x0000000306227810 */ /* 0x000fca0007f3e0ff */
[----:B------:R-:W-:Y:S01]  /*33d0*/  IMAD.X R45, RZ, RZ, R7, P1 ;  /* 0x000000ffff2d7224 */ /* 0x000fe200008e0607 */
[----:B---3--:R0:W1:-:S04]  /*33e0*/  DADD R20, R20, R24 ;  /* 0x0000000014147229 */ /* 0x0080480000000018 */
[----:B--2---:R0:W2:-:S06]  /*33f0*/  DADD R22, R22, R26 ;  /* 0x0000000016167229 */ /* 0x00408c000000001a */
.L_x_504:
[----:B-1----:R-:W-:Y:S05]  /*3400*/  BSYNC B2 ;  /* 0x0000000000027941 */ /* 0x002fea0003800000 */
.L_x_503:
[----:B------:R-:W-:Y:S01]  /*3410*/  ULDC.64 UR6, c[0x0][0x1d8] ;  /* 0x0000760000067ab9 */ /* 0x000fe20000000a00 */
[----:B0-----:R-:W-:Y:S01]  /*3420*/  IADD3 R24, P1, -R16, -0x2, RZ ;  /* 0xfffffffe10187810 */ /* 0x001fe20007f3e1ff */
        /* <DEDUP_REMOVED lines=14> */
[----:B------:R-:W-:Y:S01]  /*3510*/  IMAD.MOV.U32 R35, RZ, RZ, R45 ;  /* 0x000000ffff237224 */ /* 0x000fe200078e002d */
[----:B------:R-:W-:Y:S01]  /*3520*/  IADD3 R26, P1, R34, 0x2, RZ ;  /* 0x00000002221a7810 */ /* 0x000fe20007f3e0ff */
[C---:B------:R-:W-:Y:S02]  /*3530*/  IMAD R27, R8.reuse, c[0x0][0x174], R27 ;  /* 0x00005d00081b7a24 */ /* 0x040fe400078e021b */
[----:B------:R-:W-:Y:S01]  /*3540*/  IMAD.WIDE.U32 R24, R8, c[0x0][0x170], R34 ;  /* 0x00005c0008187a25 */ /* 0x000fe200078e0022 */
[----:B------:R-:W-:-:S03]  /*3550*/  IADD3 R35, P2, R34, 0x3, RZ ;  /* 0x0000000322237810 */ /* 0x000fc60007f5e0ff */
[----:B------:R-:W-:Y:S01]  /*3560*/  IMAD.X R39, RZ, RZ, ~R45, P5 ;  /* 0x000000ffff277224 */ /* 0x000fe200028e0e2d */
[----:B------:R-:W-:Y:S01]  /*3570*/  IADD3 R43, R27, R25, RZ ;  /* 0x000000191b2b7210 */ /* 0x000fe20007ffe0ff */
[----:B------:R-:W-:Y:S01]  /*3580*/  IMAD.SHL.U32 R44, R24, 0x10, RZ ;  /* 0x00000010182c7824 */ /* 0x000fe200078e00ff */
[----:B------:R-:W-:Y:S01]  /*3590*/  IADD3 R27, P4, R34, 0x1, RZ ;  /* 0x00000001221b7810 */ /* 0x000fe20007f9e0ff */
[----:B------:R-:W-:Y:S01]  /*35a0*/  IMAD.MOV.U32 R25, RZ, RZ, R11 ;  /* 0x000000ffff197224 */ /* 0x000fe200078e000b */
[----:B------:R-:W-:Y:S01]  /*35b0*/  IADD3 R49, P5, RZ, -R26, RZ ;  /* 0x8000001aff317210 */ /* 0x000fe20007fbe0ff */
[--C-:B------:R-:W-:Y:S01]  /*35c0*/  IMAD.X R37, RZ, RZ, R45.reuse, P1 ;  /* 0x000000ffff257224 */ /* 0x100fe200008e062d */
[----:B------:R-:W-:Y:S01]  /*35d0*/  IADD3 R47, P3, RZ, -R27, RZ ;  /* 0x8000001bff2f7210 */ /* 0x000fe20007f7e0ff */
[----:B------:R-:W-:Y:S01]  /*35e0*/  IMAD R39, R39, c[0x0][0x1b8], RZ ;  /* 0x00006e0027277a24 */ /* 0x000fe200078e02ff */
[----:B------:R-:W-:Y:S01]  /*35f0*/  IADD3.X R26, RZ, R45, RZ, P4, !PT ;  /* 0x0000002dff1a7210 */ /* 0x000fe200027fe4ff */
[----:B------:R-:W-:Y:S01]  /*3600*/  IMAD.X R36, RZ, RZ, R45, P2 ;  /* 0x000000ffff247224 */ /* 0x000fe200010e062d */
[----:B------:R-:W-:Y:S01]  /*3610*/  SHF.L.U64.HI R43, R24, 0x4, R43 ;  /* 0x00000004182b7819 */ /* 0x000fe2000001022b */
[----:B------:R-:W-:Y:S01]  /*3620*/  IMAD.MOV.U32 R24, RZ, RZ, R10 ;  /* 0x000000ffff187224 */ /* 0x000fe200078e000a */
[----:B------:R-:W-:Y:S01]  /*3630*/  IADD3 R35, P4, RZ, -R35, RZ ;  /* 0x80000023ff237210 */ /* 0x000fe20007f9e0ff */
[----:B------:R-:W-:-:S02]  /*3640*/  IMAD.X R38, RZ, RZ, ~R26, P3 ;  /* 0x000000ffff267224 */ /* 0x000fc400018e0e1a */
[----:B------:R-:W-:-:S04]  /*3650*/  IMAD.WIDE.U32 R26, R40, c[0x0][0x1b8], R24 ;  /* 0x00006e00281a7a25 */ /* 0x000fc800078e0018 */
[----:B------:R-:W-:Y:S01]  /*3660*/  IMAD R39, R40, c[0x0][0x1bc], R39 ;  /* 0x00006f0028277a24 */ /* 0x000fe200078e0227 */
[----:B------:R-:W-:Y:S01]  /*3670*/  IADD3.X R40, RZ, ~R36, RZ, P4, !PT ;  /* 0x80000024ff287210 */ /* 0x000fe200027fe4ff */
[----:B------:R-:W-:Y:S02]  /*3680*/  IMAD.X R37, RZ, RZ, ~R37, P5 ;  /* 0x000000ffff257224 */ /* 0x000fe400028e0e25 */
[----:B------:R-:W-:Y:S02]  /*3690*/  IMAD R36, R38, c[0x0][0x1b8], RZ ;  /* 0x00006e0026247a24 */ /* 0x000fe400078e02ff */
[----:B------:R-:W-:Y:S02]  /*36a0*/  IMAD.MOV.U32 R42, RZ, RZ, R26 ;  /* 0x000000ffff2a7224 */ /* 0x000fe400078e001a */
[----:B------:R-:W-:Y:S02]  /*36b0*/  IMAD R26, R37, c[0x0][0x1b8], RZ ;  /* 0x00006e00251a7a24 */ /* 0x000fe400078e02ff */
[----:B------:R-:W-:-:S02]  /*36c0*/  IMAD.IADD R41, R27, 0x1, R39 ;  /* 0x000000011b297824 */ /* 0x000fc400078e0227 */
[C---:B------:R-:W-:Y:S02]  /*36d0*/  IMAD R39, R47.reuse, c[0x0][0x1bc], R36 ;  /* 0x00006f002f277a24 */ /* 0x040fe400078e0224 */
[----:B------:R-:W-:-:S04]  /*36e0*/  IMAD.WIDE.U32 R36, R47, c[0x0][0x1b8], R24 ;  /* 0x00006e002f247a25 */ /* 0x000fc800078e0018 */
[----:B------:R-:W-:Y:S02]  /*36f0*/  IMAD R38, R40, c[0x0][0x1b8], RZ ;  /* 0x00006e0028267a24 */ /* 0x000fe400078e02ff */
[C---:B------:R-:W-:Y:S02]  /*3700*/  IMAD R47, R49.reuse, c[0x0][0x1bc], R26 ;  /* 0x00006f00312f7a24 */ /* 0x040fe400078e021a */
[----:B------:R-:W-:-:S04]  /*3710*/  IMAD.WIDE.U32 R26, R49, c[0x0][0x1b8], R24 ;  /* 0x00006e00311a7a25 */ /* 0x000fc800078e0018 */
[----:B------:R-:W-:-:S04]  /*3720*/  IMAD.WIDE.U32 R24, R35, c[0x0][0x1b8], R24 ;  /* 0x00006e0023187a25 */ /* 0x000fc800078e0018 */
[----:B------:R-:W-:Y:S01]  /*3730*/  IMAD R35, R35, c[0x0][0x1bc], R38 ;  /* 0x00006f0023237a24 */ /* 0x000fe200078e0226 */
[----:B------:R-:W-:Y:S01]  /*3740*/  MOV R38, R26 ;  /* 0x0000001a00267202 */ /* 0x000fe20000000f00 */
[----:B------:R-:W-:Y:S02]  /*3750*/  IMAD.MOV.U32 R40, RZ, RZ, R36 ;  /* 0x000000ffff287224 */ /* 0x000fe400078e0024 */
[----:B------:R-:W-:Y:S02]  /*3760*/  IMAD.IADD R39, R37, 0x1, R39 ;  /* 0x0000000125277824 */ /* 0x000fe400078e0227 */
[----:B------:R-:W-:Y:S02]  /*3770*/  IMAD.IADD R37, R27, 0x1, R47 ;  /* 0x000000011b257824 */ /* 0x000fe400078e022f */
[----:B------:R-:W-:Y:S02]  /*3780*/  IMAD.MOV.U32 R36, RZ, RZ, R24 ;  /* 0x000000ffff247224 */ /* 0x000fe400078e0018 */
[----:B------:R-:W-:-:S02]  /*3790*/  IMAD.IADD R35, R25, 0x1, R35 ;  /* 0x0000000119237824 */ /* 0x000fc400078e0223 */
.L_x_580:
[----:B------:R-:W-:Y:S01]  /*37a0*/  ISETP.NE.U32.AND P1, PT, R28, RZ, PT ;  /* 0x000000ff1c00720c */ /* 0x000fe20003f25070 */
[----:B------:R-:W-:Y:S03]  /*37b0*/  BSSY B2, `(.L_x_536) ;  /* 0x000007d000027945 */ /* 0x000fe60003800000 */
[----:B------:R-:W-:-:S13]  /*37c0*/  ISETP.NE.AND.EX P1, PT, R29, RZ, PT, P1 ;  /* 0x000000ff1d00720c */ /* 0x000fda0003f25310 */
[----:B--2---:R-:W-:Y:S05]  /*37d0*/  @P1 BRA `(.L_x_537) ;  /* 0x000007a000001947 */ /* 0x004fea0003800000 */
        /* <DEDUP_REMOVED lines=13> */
.L_x_539:
        /* <DEDUP_REMOVED lines=19> */
.L_x_540:
[----:B------:R-:W-:Y:S05]  /*39e0*/  BSYNC B3 ;  /* 0x0000000000037941 */ /* 0x000fea0003800000 */
.L_x_538:
        /* <DEDUP_REMOVED lines=8> */
[----:B--2---:R-:W-:Y:S05]  /*3a70*/  CALL.REL.NOINC `($__internal_8_$__cuda_sm20_div_s64) ;  /* 0x00001fb000007944 */ /* 0x004fea0003c00000 */
[----:B------:R-:W-:Y:S01]  /*3a80*/  MOV R24, R50 ;  /* 0x0000003200187202 */ /* 0x000fe20000000f00 */
[----:B------:R-:W-:Y:S01]  /*3a90*/  IMAD.MOV.U32 R25, RZ, RZ, R51 ;  /* 0x000000ffff197224 */ /* 0x000fe200078e0033 */
[----:B------:R-:W-:Y:S05]  /*3aa0*/  BRA `(.L_x_543) ;  /* 0x0000013000007947 */ /* 0x000fea0003800000 */
.L_x_542:
        /* <DEDUP_REMOVED lines=19> */
.L_x_543:
[----:B------:R-:W-:Y:S05]  /*3be0*/  BSYNC B3 ;  /* 0x0000000000037941 */ /* 0x000fea0003800000 */
.L_x_541:
        /* <DEDUP_REMOVED lines=11> */
.L_x_545:
        /* <DEDUP_REMOVED lines=19> */
.L_x_546:
[----:B------:R-:W-:Y:S05]  /*3dd0*/  BSYNC B3 ;  /* 0x0000000000037941 */ /* 0x000fea0003800000 */
.L_x_544:
[----:B------:R-:W-:Y:S01]  /*3de0*/  IMAD R27, R15, c[0x0][0x190], RZ ;  /* 0x000064000f1b7a24 */ /* 0x000fe200078e02ff */
[----:B------:R-:W-:Y:S01]  /*3df0*/  ULDC.64 UR6, c[0x0][0x118] ;  /* 0x0000460000067ab9 */ /* 0x000fe20000000a00 */
[----:B------:R-:W-:-:S04]  /*3e00*/  IMAD.WIDE.U32 R24, R14, c[0x0][0x190], R24 ;  /* 0x000064000e187a25 */ /* 0x000fc800078e0018 */
        /* <DEDUP_REMOVED lines=9> */
[----:B------:R-:W-:-:S04]  /*3ea0*/  IMAD.WIDE.U32 R24, R26, c[0x0][0x1d0], R4 ;  /* 0x000074001a187a25 */ /* 0x000fc800078e0004 */
[----:B------:R-:W-:-:S04]  /*3eb0*/  IMAD R27, R26, c[0x0][0x1d4], R27 ;  /* 0x000075001a1b7a24 */ /* 0x000fc800078e021b */
[----:B------:R-:W-:Y:S02]  /*3ec0*/  IMAD.IADD R25, R25, 0x1, R27 ;  /* 0x0000000119197824 */ /* 0x000fe400078e021b */
[----:B------:R-:W-:-:S04]  /*3ed0*/  IMAD.WIDE.U32 R26, R24, c[0x0][0x1d8], RZ ;  /* 0x00007600181a7a25 */ /* 0x000fc800078e00ff */
[----:B------:R-:W-:-:S04]  /*3ee0*/  IMAD R25, R25, c[0x0][0x1d8], RZ ;  /* 0x0000760019197a24 */ /* 0x000fc800078e02ff */
[----:B------:R-:W-:Y:S01]  /*3ef0*/  IMAD R25, R24, c[0x0][0x1dc], R25 ;  /* 0x0000770018197a24 */ /* 0x000fe200078e0219 */
[----:B------:R-:W-:-:S03]  /*3f00*/  LEA R24, P2, R26, R44, 0x4 ;  /* 0x0000002c1a187211 */ /* 0x000fc600078420ff */
[----:B------:R-:W-:Y:S01]  /*3f10*/  IMAD.IADD R25, R27, 0x1, R25 ;  /* 0x000000011b197824 */ /* 0x000fe200078e0219 */
[----:B------:R-:W-:-:S04]  /*3f20*/  IADD3 R24, P3, R24, c[0x0][0x168], RZ ;  /* 0x00005a0018187a10 */ /* 0x000fc80007f7e0ff */
[----:B------:R-:W-:-:S04]  /*3f30*/  LEA.HI.X R26, R26, R43, R25, 0x4, P2 ;  /* 0x0000002b1a1a7211 */ /* 0x000fc800010f2419 */
[----:B------:R-:W-:-:S06]  /*3f40*/  IADD3.X R25, R26, c[0x0][0x16c], RZ, P3, !PT ;  /* 0x00005b001a197a10 */ /* 0x000fcc0001ffe4ff */
[----:B------:R-:W3:Y:S02]  /*3f50*/  LDG.E.128 R24, [R24.64] ;  /* 0x0000000618187981 */ /* 0x000ee4000c1e1d00 */
[----:B---3--:R0:W1:-:S04]  /*3f60*/  DADD R20, R20, R24 ;  /* 0x0000000014147229 */ /* 0x0080480000000018 */
[----:B--2---:R0:W2:-:S06]  /*3f70*/  DADD R22, R22, R26 ;  /* 0x0000000016167229 */ /* 0x00408c000000001a */
.L_x_537:
[----:B-1----:R-:W-:Y:S05]  /*3f80*/  BSYNC B2 ;  /* 0x0000000000027941 */ /* 0x002fea0003800000 */
.L_x_536:
[----:B------:R-:W-:Y:S01]  /*3f90*/  BSSY B2, `(.L_x_547) ;  /* 0x000007c000027945 */ /* 0x000fe20003800000 */
[----:B------:R-:W-:Y:S05]  /*3fa0*/  @P1 BRA `(.L_x_548) ;  /* 0x000007a000001947 */ /* 0x000fea0003800000 */
[----:B0-----:R-:W-:Y:S01]  /*3fb0*/  LOP3.LUT R24, R39, c[0x0][0x1cc], RZ, 0xfc, !PT ;  /* 0x0000730027187a12 */ /* 0x001fe200078efcff */
        /* <DEDUP_REMOVED lines=8> */
[----:B--2---:R-:W-:Y:S05]  /*4040*/  CALL.REL.NOINC `($__internal_9_$__cuda_sm20_rem_s64) ;  /* 0x00001f1000007944 */ /* 0x004fea0003c00000 */
[----:B------:R-:W-:-:S04]  /*4050*/  ISETP.NE.U32.AND P2, PT, R46, RZ, PT ;  /* 0x000000ff2e00720c */ /* 0x000fc80003f45070 */
[----:B------:R-:W-:Y:S01]  /*4060*/  ISETP.NE.AND.EX P2, PT, R47, RZ, PT, P2 ;  /* 0x000000ff2f00720c */ /* 0x000fe20003f45320 */
[----:B------:R-:W-:Y:S07]  /*4070*/  BRA `(.L_x_551) ;  /* 0x0000013000007947 */ /* 0x000fee0003800000 */
.L_x_550:
        /* <DEDUP_REMOVED lines=19> */
.L_x_551:
[----:B------:R-:W-:Y:S05]  /*41b0*/  BSYNC B3 ;  /* 0x0000000000037941 */ /* 0x000fea0003800000 */
.L_x_549:
        /* <DEDUP_REMOVED lines=8> */
[----:B--2---:R-:W-:Y:S05]  /*4240*/  CALL.REL.NOINC `($__internal_8_$__cuda_sm20_div_s64) ;  /* 0x000017e000007944 */ /* 0x004fea0003c00000 */
[----:B------:R-:W-:Y:S01]  /*4250*/  IMAD.MOV.U32 R24, RZ, RZ, R50 ;  /* 0x000000ffff187224 */ /* 0x000fe200078e0032 */
[----:B------:R-:W-:Y:S01]  /*4260*/  MOV R25, R51 ;  /* 0x0000003300197202 */ /* 0x000fe20000000f00 */
[----:B------:R-:W-:Y:S05]  /*4270*/  BRA `(.L_x_554) ;  /* 0x0000013000007947 */ /* 0x000fea0003800000 */
.L_x_553:
        /* <DEDUP_REMOVED lines=19> */
.L_x_554:
[----:B------:R-:W-:Y:S05]  /*43b0*/  BSYNC B3 ;  /* 0x0000000000037941 */ /* 0x000fea0003800000 */
.L_x_552:
        /* <DEDUP_REMOVED lines=11> */
.L_x_556:
        /* <DEDUP_REMOVED lines=19> */
.L_x_557:
[----:B------:R-:W-:Y:S05]  /*45a0*/  BSYNC B3 ;  /* 0x0000000000037941 */ /* 0x000fea0003800000 */
.L_x_555:
[----:B------:R-:W-:Y:S01]  /*45b0*/  IMAD R27, R15, c[0x0][0x190], RZ ;  /* 0x000064000f1b7a24 */ /* 0x000fe200078e02ff */
[----:B------:R-:W-:Y:S01]  /*45c0*/  ULDC.64 UR6, c[0x0][0x118] ;  /* 0x0000460000067ab9 */ /* 0x000fe20000000a00 */
[----:B------:R-:W-:-:S04]  /*45d0*/  IMAD.WIDE.U32 R24, R14, c[0x0][0x190], R24 ;  /* 0x000064000e187a25 */ /* 0x000fc800078e0018 */
        /* <DEDUP_REMOVED lines=20> */
[----:B------:R-:W3:Y:S02]  /*4720*/  LDG.E.128 R24, [R24.64+0x10] ;  /* 0x0000100618187981 */ /* 0x000ee4000c1e1d00 */
[----:B---3--:R0:W1:-:S04]  /*4730*/  DADD R20, R20, R24 ;  /* 0x0000000014147229 */ /* 0x0080480000000018 */
[----:B--2---:R0:W2:-:S06]  /*4740*/  DADD R22, R22, R26 ;  /* 0x0000000016167229 */ /* 0x00408c000000001a */
.L_x_548:
[----:B-1----:R-:W-:Y:S05]  /*4750*/  BSYNC B2 ;  /* 0x0000000000027941 */ /* 0x002fea0003800000 */
.L_x_547:
[----:B------:R-:W-:Y:S01]  /*4760*/  BSSY B2, `(.L_x_558) ;  /* 0x000007c000027945 */ /* 0x000fe20003800000 */
[----:B------:R-:W-:Y:S05]  /*4770*/  @P1 BRA `(.L_x_559) ;  /* 0x000007a000001947 */ /* 0x000fea0003800000 */
[----:B0-----:R-:W-:Y:S01]  /*4780*/  LOP3.LUT R24, R37, c[0x0][0x1cc], RZ, 0xfc, !PT ;  /* 0x0000730025187a12 */ /* 0x001fe200078efcff */
        /* <DEDUP_REMOVED lines=12> */
.L_x_561:
        /* <DEDUP_REMOVED lines=19> */
.L_x_562:
[----:B------:R-:W-:Y:S05]  /*4980*/  BSYNC B3 ;  /* 0x0000000000037941 */ /* 0x000fea0003800000 */
.L_x_560:
        /* <DEDUP_REMOVED lines=12> */
.L_x_564:
        /* <DEDUP_REMOVED lines=19> */
.L_x_565:
[----:B------:R-:W-:Y:S05]  /*4b80*/  BSYNC B3 ;  /* 0x0000000000037941 */ /* 0x000fea0003800000 */
.L_x_563:
        /* <DEDUP_REMOVED lines=11> */
.L_x_567:
        /* <DEDUP_REMOVED lines=19> */
.L_x_568:
[----:B------:R-:W-:Y:S05]  /*4d70*/  BSYNC B3 ;  /* 0x0000000000037941 */ /* 0x000fea0003800000 */
.L_x_566:
[----:B------:R-:W-:Y:S01]  /*4d80*/  IMAD R27, R15, c[0x0][0x190], RZ ;  /* 0x000064000f1b7a24 */ /* 0x000fe200078e02ff */
[----:B------:R-:W-:Y:S01]  /*4d90*/  ULDC.64 UR6, c[0x0][0x118] ;  /* 0x0000460000067ab9 */ /* 0x000fe20000000a00 */
[----:B------:R-:W-:-:S04]  /*4da0*/  IMAD.WIDE.U32 R24, R14, c[0x0][0x190], R24 ;  /* 0x000064000e187a25 */ /* 0x000fc800078e0018 */
        /* <DEDUP_REMOVED lines=9> */
[----:B------:R-:W-:-:S04]  /*4e40*/  IMAD.WIDE.U32 R24, R26, c[0x0][0x1d0], R4 ;  /* 0x000074001a187a25 */ /* 0x000fc800078e0004 */
[----:B------:R-:W-:-:S05]  /*4e50*/  IMAD R27, R26, c[0x0][0x1d4], R27 ;  /* 0x000075001a1b7a24 */ /* 0x000fca00078e021b */
[----:B------:R-:W-:Y:S01]  /*4e60*/  IADD3 R25, R25, R27, RZ ;  /* 0x0000001b19197210 */ /* 0x000fe20007ffe0ff */
        /* <DEDUP_REMOVED lines=11> */
.L_x_559:
[----:B-1----:R-:W-:Y:S05]  /*4f20*/  BSYNC B2 ;  /* 0x0000000000027941 */ /* 0x002fea0003800000 */
.L_x_558:
[----:B------:R-:W-:Y:S01]  /*4f30*/  BSSY B2, `(.L_x_569) ;  /* 0x000007c000027945 */ /* 0x000fe20003800000 */
[----:B------:R-:W-:Y:S05]  /*4f40*/  @P1 BRA `(.L_x_570) ;  /* 0x000007a000001947 */ /* 0x000fea0003800000 */
[----:B0-----:R-:W-:Y:S01]  /*4f50*/  LOP3.LUT R24, R35, c[0x0][0x1cc], RZ, 0xfc, !PT ;  /* 0x0000730023187a12 */ /* 0x001fe200078efcff */
        /* <DEDUP_REMOVED lines=8> */
[----:B--2---:R-:W-:Y:S05]  /*4fe0*/  CALL.REL.NOINC `($__internal_9_$__cuda_sm20_rem_s64) ;  /* 0x00000f7000007944 */ /* 0x004fea0003c00000 */
[----:B------:R-:W-:-:S04]  /*4ff0*/  ISETP.NE.U32.AND P1, PT, R46, RZ, PT ;  /* 0x000000ff2e00720c */ /* 0x000fc80003f25070 */
[----:B------:R-:W-:Y:S01]  /*5000*/  ISETP.NE.AND.EX P1, PT, R47, RZ, PT, P1 ;  /* 0x000000ff2f00720c */ /* 0x000fe20003f25310 */
[----:B------:R-:W-:Y:S07]  /*5010*/  BRA `(.L_x_573) ;  /* 0x0000013000007947 */ /* 0x000fee0003800000 */
.L_x_572:
        /* <DEDUP_REMOVED lines=19> */
.L_x_573:
[----:B------:R-:W-:Y:S05]  /*5150*/  BSYNC B3 ;  /* 0x0000000000037941 */ /* 0x000fea0003800000 */
.L_x_571:
        /* <DEDUP_REMOVED lines=12> */
.L_x_575:
        /* <DEDUP_REMOVED lines=19> */
.L_x_576:
[----:B------:R-:W-:Y:S05]  /*5350*/  BSYNC B3 ;  /* 0x0000000000037941 */ /* 0x000fea0003800000 */
.L_x_574:
        /* <DEDUP_REMOVED lines=9> */
[----:B--2---:R-:W-:Y:S05]  /*53f0*/  CALL.REL.NOINC `($__internal_8_$__cuda_sm20_div_s64) ;  /* 0x0000063000007944 */ /* 0x004fea0003c00000 */
[----:B------:R-:W-:Y:S05]  /*5400*/  BRA `(.L_x_579) ;  /* 0x0000013000007947 */ /* 0x000fea0003800000 */
.L_x_578:
        /* <DEDUP_REMOVED lines=19> */
.L_x_579:
[----:B------:R-:W-:Y:S05]  /*5540*/  BSYNC B3 ;  /* 0x0000000000037941 */ /* 0x000fea0003800000 */
.L_x_577:
[----:B------:R-:W-:Y:S01]  /*5550*/  IMAD R27, R15, c[0x0][0x190], RZ ;  /* 0x000064000f1b7a24 */ /* 0x000fe200078e02ff */
[----:B------:R-:W-:Y:S01]  /*5560*/  MOV R26, R50 ;  /* 0x00000032001a7202 */ /* 0x000fe20000000f00 */
[----:B------:R-:W-:Y:S01]  /*5570*/  IMAD.WIDE.U32 R24, R14, c[0x0][0x190], R24 ;  /* 0x000064000e187a25 */ /* 0x000fe200078e0018 */
[----:B------:R-:W-:-:S03]  /*5580*/  ULDC.64 UR6, c[0x0][0x118] ;  /* 0x0000460000067ab9 */ /* 0x000fc60000000a00 */
[----:B------:R-:W-:-:S04]  /*5590*/  IMAD R27, R14, c[0x0][0x194], R27 ;  /* 0x000065000e1b7a24 */ /* 0x000fc800078e021b */
[----:B------:R-:W-:Y:S02]  /*55a0*/  IMAD.IADD R25, R27, 0x1, R25 ;  /* 0x000000011b197824 */ /* 0x000fe400078e0219 */
[----:B------:R-:W-:Y:S02]  /*55b0*/  IMAD.MOV.U32 R27, RZ, RZ, R51 ;  /* 0x000000ffff1b7224 */ /* 0x000fe400078e0033 */
        /* <DEDUP_REMOVED lines=11> */
[----:B------:R-:W-:-:S04]  /*5670*/  LEA R24, P1, R26, R44, 0x4 ;  /* 0x0000002c1a187211 */ /* 0x000fc800078220ff */
[----:B------:R-:W-:Y:S02]  /*5680*/  IADD3 R25, R27, R25, RZ ;  /* 0x000000191b197210 */ /* 0x000fe40007ffe0ff */
[----:B------:R-:W-:Y:S02]  /*5690*/  IADD3 R24, P2, R24, c[0x0][0x168], RZ ;  /* 0x00005a0018187a10 */ /* 0x000fe40007f5e0ff */
[----:B------:R-:W-:-:S04]  /*56a0*/  LEA.HI.X R26, R26, R43, R25, 0x4, P1 ;  /* 0x0000002b1a1a7211 */ /* 0x000fc800008f2419 */
[----:B------:R-:W-:-:S06]  /*56b0*/  IADD3.X R25, R26, c[0x0][0x16c], RZ, P2, !PT ;  /* 0x00005b001a197a10 */ /* 0x000fcc00017fe4ff */
[----:B------:R-:W3:Y:S02]  /*56c0*/  LDG.E.128 R24, [R24.64+0x30] ;  /* 0x0000300618187981 */ /* 0x000ee4000c1e1d00 */
[----:B---3--:R0:W1:-:S04]  /*56d0*/  DADD R20, R20, R24 ;  /* 0x0000000014147229 */ /* 0x0080480000000018 */
[----:B--2---:R0:W2:-:S06]  /*56e0*/  DADD R22, R22, R26 ;  /* 0x0000000016167229 */ /* 0x00408c000000001a */
.L_x_570:
[----:B-1----:R-:W-:Y:S05]  /*56f0*/  BSYNC B2 ;  /* 0x0000000000027941 */ /* 0x002fea0003800000 */
.L_x_569:
[----:B0-----:R-:W-:Y:S01]  /*5700*/  IADD3 R24, P2, R16, 0x1, RZ ;  /* 0x0000000110187810 */ /* 0x001fe20007f5e0ff */
        /* <DEDUP_REMOVED lines=25> */
.L_x_499:
[----:B------:R-:W-:Y:S05]  /*58a0*/  BSYNC B0 ;  /* 0x0000000000007941 */ /* 0x000fea0003800000 */
.L_x_498:
[----:B------:R-:W-:-:S04]  /*58b0*/  IADD3 R4, P0, R4, 0x1, RZ ;  /* 0x0000000104047810 */ /* 0x000fc80007f1e0ff */
[----:B------:R-:W-:Y:S02]  /*58c0*/  IADD3.X R5, RZ, R5, RZ, P0, !PT ;  /* 0x00000005ff057210 */ /* 0x000fe400007fe4ff */
[----:B------:R-:W-:-:S04]  /*58d0*/  ISETP.GE.U32.AND P0, PT, R4, R3, PT ;  /* 0x000000030400720c */ /* 0x000fc80003f06070 */
[----:B------:R-:W-:-:S13]  /*58e0*/  ISETP.GE.AND.EX P0, PT, R5, R2, PT, P0 ;  /* 0x000000020500720c */ /* 0x000fda0003f06300 */
[----:B------:R-:W-:Y:S01]  /*58f0*/  @P0 CALL.REL.NOINC `(.L_x_497) ;  /* 0x0000001000000944 */ /* 0x000fe20003c00000 */
[----:B------:R-:W-:Y:S05]  /*5900*/  BRA `(.L_x_581) ;  /* 0xffffbc9000007947 */ /* 0x000fea000383ffff */
.L_x_497:
[----:B------:R-:W-:Y:S05]  /*5910*/  BSYNC B1 ;  /* 0x0000000000017941 */ /* 0x000fea0003800000 */
.L_x_496:
[----:B------:R-:W-:Y:S01]  /*5920*/  IMAD R5, R9, c[0x0][0x1e8], RZ ;  /* 0x00007a0009057a24 */ /* 0x000fe200078e02ff */
[----:B------:R-:W-:Y:S01]  /*5930*/  ULDC.64 UR6, c[0x0][0x118] ;  /* 0x0000460000067ab9 */ /* 0x000fe20000000a00 */
[----:B------:R-:W-:-:S04]  /*5940*/  IMAD.WIDE.U32 R2, R8, c[0x0][0x1e8], R30 ;  /* 0x00007a0008027a25 */ /* 0x000fc800078e001e */
[----:B------:R-:W-:Y:S01]  /*5950*/  IMAD R5, R8, c[0x0][0x1ec], R5 ;  /* 0x00007b0008057a24 */ /* 0x000fe200078e0205 */
[----:B------:R-:W-:Y:S01]  /*5960*/  LEA R4, P0, R2, c[0x0][0x1e0], 0x4 ;  /* 0x0000780002047a11 */ /* 0x000fe200078020ff */
[----:B------:R-:W-:Y:S02]  /*5970*/  IMAD.MOV.U32 R0, RZ, RZ, c[0x0][0x0] ;  /* 0x00000000ff007624 */ /* 0x000fe400078e00ff */
[----:B------:R-:W-:-:S05]  /*5980*/  IMAD.IADD R3, R3, 0x1, R5 ;  /* 0x0000000103037824 */ /* 0x000fca00078e0205 */
[----:B------:R-:W-:Y:S01]  /*5990*/  LEA.HI.X R5, R2, c[0x0][0x1e4], R3, 0x4, P0 ;  /* 0x0000790002057a11 */ /* 0x000fe200000f2403 */
[----:B------:R-:W-:-:S04]  /*59a0*/  IMAD R3, R0, c[0x0][0xc], RZ ;  /* 0x0000030000037a24 */ /* 0x000fc800078e02ff */
[----:B--2---:R0:W-:Y:S01]  /*59b0*/  STG.E.128 [R4.64], R20 ;  /* 0x0000001404007986 */ /* 0x0041e2000c101d06 */
[----:B------:R-:W-:-:S05]  /*59c0*/  IADD3 R32, P0, R3, R32, RZ ;  /* 0x0000002003207210 */ /* 0x000fca0007f1e0ff */
[----:B------:R-:W-:Y:S01]  /*59d0*/  IMAD.X R33, RZ, RZ, R33, P0 ;  /* 0x000000ffff217224 */ /* 0x000fe200000e0621 */
[----:B------:R-:W-:-:S04]  /*59e0*/  ISETP.GE.U32.AND P0, PT, R32, UR4, PT ;  /* 0x0000000420007c0c */ /* 0x000fc8000bf06070 */
[----:B------:R-:W-:-:S13]  /*59f0*/  ISETP.GE.AND.EX P0, PT, R33, UR8, PT, P0 ;  /* 0x0000000821007c0c */ /* 0x000fda000bf06300 */
[----:B0-----:R-:W-:Y:S01]  /*5a00*/  @P0 CALL.REL.NOINC `(.L_x_582) ;  /* 0x0000001000000944 */ /* 0x001fe20003c00000 */
[----:B------:R-:W-:Y:S05]  /*5a10*/  BRA `(.L_x_583) ;  /* 0xffffa6c000007947 */ /* 0x000fea000383ffff */
.L_x_582:
[----:B------:R-:W-:Y:S05]  /*5a20*/  EXIT ;  /* 0x000000000000794d */ /* 0x000fea0003800000 */
        .weak           $__internal_8_$__cuda_sm20_div_s64
        .type           $__internal_8_$__cuda_sm20_div_s64,@function
        .size           $__internal_8_$__cuda_sm20_div_s64,($__internal_9_$__cuda_sm20_rem_s64 - $__internal_8_$__cuda_sm20_div_s64)
$__internal_8_$__cuda_sm20_div_s64:
[-C--:B------:R-:W-:Y:S02]  /*5a30*/  IADD3 R27, P3, RZ, -R48.reuse, RZ ;  /* 0x80000030ff1b7210 */ /* 0x080fe40007f7e0ff */
[----:B------:R-:W-:Y:S02]  /*5a40*/  ISETP.GE.AND P2, PT, R47, RZ, PT ;  /* 0x000000ff2f00720c */ /* 0x000fe40003f46270 */
[-C--:B------:R-:W-:Y:S02]  /*5a50*/  IADD3.X R52, RZ, ~R47.reuse, RZ, P3, !PT ;  /* 0x8000002fff347210 */ /* 0x080fe40001ffe4ff */
[----:B------:R-:W-:Y:S02]  /*5a60*/  SEL R26, R27, R48, !P2 ;  /* 0x000000301b1a7207 */ /* 0x000fe40005000000 */
[----:B------:R-:W-:-:S04]  /*5a70*/  SEL R27, R52, R47, !P2 ;  /* 0x0000002f341b7207 */ /* 0x000fc80005000000 */
[----:B------:R-:W0:Y:S08]  /*5a80*/  I2F.U64.RP R49, R26 ;  /* 0x0000001a00317312 */ /* 0x000e300000309000 */
[----:B0-----:R-:W0:Y:S02]  /*5a90*/  MUFU.RCP R53, R49 ;  /* 0x0000003100357308 */ /* 0x001e240000001000 */
[----:B0-----:R-:W-:-:S06]  /*5aa0*/  IADD3 R53, R53, 0x1ffffffe, RZ ;  /* 0x1ffffffe35357810 */ /* 0x001fcc0007ffe0ff */
[----:B------:R0:W1:Y:S02]  /*5ab0*/  F2I.U64.TRUNC R54, R53 ;  /* 0x0000003500367311 */ /* 0x000064000020d800 */
[----:B0-----:R-:W-:Y:S01]  /*5ac0*/  IADD3 R53, P5, RZ, -R56, RZ ;  /* 0x80000038ff357210 */ /* 0x001fe20007fbe0ff */
[----:B-1----:R-:W-:-:S04]  /*5ad0*/  IMAD.WIDE.U32 R58, R54, R26, RZ ;  /* 0x0000001a363a7225 */ /* 0x002fc800078e00ff */
[C---:B------:R-:W-:Y:S01]  /*5ae0*/  IMAD R51, R54.reuse, R27, R59 ;  /* 0x0000001b36337224 */ /* 0x040fe200078e023b */
[----:B------:R-:W-:Y:S01]  /*5af0*/  IADD3 R52, P2, RZ, -R58, RZ ;  /* 0x8000003aff347210 */ /* 0x000fe20007f5e0ff */
[----:B------:R-:W-:Y:S02]  /*5b00*/  IMAD.MOV.U32 R59, RZ, RZ, R54 ;  /* 0x000000ffff3b7224 */ /* 0x000fe400078e0036 */
[----:B------:R-:W-:Y:S02]  /*5b10*/  IMAD R51, R55, R26, R51 ;  /* 0x0000001a37337224 */ /* 0x000fe400078e0233 */
[----:B------:R-:W-:-:S04]  /*5b20*/  IMAD.HI.U32 R58, R54, R52, RZ ;  /* 0x00000034363a7227 */ /* 0x000fc800078e00ff */
[----:B------:R-:W-:-:S04]  /*5b30*/  IMAD.X R51, RZ, RZ, ~R51, P2 ;  /* 0x000000ffff337224 */ /* 0x000fc800010e0e33 */
[----:B------:R-:W-:-:S04]  /*5b40*/  IMAD.WIDE.U32 R58, P2, R54, R51, R58 ;  /* 0x00000033363a7225 */ /* 0x000fc8000784003a */
[C---:B------:R-:W-:Y:S02]  /*5b50*/  IMAD R49, R55.reuse, R51, RZ ;  /* 0x0000003337317224 */ /* 0x040fe400078e02ff */
[----:B------:R-:W-:-:S04]  /*5b60*/  IMAD.HI.U32 R52, P3, R55, R52, R58 ;  /* 0x0000003437347227 */ /* 0x000fc8000786003a */
[----:B------:R-:W-:Y:S01]  /*5b70*/  IMAD.HI.U32 R51, R55, R51, RZ ;  /* 0x0000003337337227 */ /* 0x000fe200078e00ff */
[----:B------:R-:W-:-:S03]  /*5b80*/  IADD3 R59, P4, R49, R52, RZ ;  /* 0x00000034313b7210 */ /* 0x000fc60007f9e0ff */
[----:B------:R-:W-:Y:S02]  /*5b90*/  IMAD.X R49, R51, 0x1, R55, P2 ;  /* 0x0000000133317824 */ /* 0x000fe400010e0637 */
[----:B------:R-:W-:-:S03]  /*5ba0*/  IMAD.WIDE.U32 R54, R59, R26, RZ ;  /* 0x0000001a3b367225 */ /* 0x000fc600078e00ff */
[----:B------:R-:W-:Y:S01]  /*5bb0*/  IADD3.X R49, RZ, RZ, R49, P4, P3 ;  /* 0x000000ffff317210 */ /* 0x000fe200027e6431 */
[----:B------:R-:W-:Y:S01]  /*5bc0*/  IMAD R52, R59, R27, R55 ;  /* 0x0000001b3b347224 */ /* 0x000fe200078e0237 */
[----:B------:R-:W-:Y:S01]  /*5bd0*/  IADD3 R54, P2, RZ, -R54, RZ ;  /* 0x80000036ff367210 */ /* 0x000fe20007f5e0ff */
[----:B------:R-:W-:Y:S01]  /*5be0*/  IMAD.X R55, RZ, RZ, ~R50, P5 ;  /* 0x000000ffff377224 */ /* 0x000fe200028e0e32 */
[----:B------:R-:W-:Y:S01]  /*5bf0*/  ISETP.GE.AND P3, PT, R50, RZ, PT ;  /* 0x000000ff3200720c */ /* 0x000fe20003f66270 */
[----:B------:R-:W-:Y:S02]  /*5c00*/  IMAD R52, R49, R26, R52 ;  /* 0x0000001a31347224 */ /* 0x000fe400078e0234 */
[----:B------:R-:W-:Y:S01]  /*5c10*/  IMAD.HI.U32 R58, R59, R54, RZ ;  /* 0x000000363b3a7227 */ /* 0x000fe200078e00ff */
[----:B------:R-:W-:Y:S02]  /*5c20*/  SEL R53, R53, R56, !P3 ;  /* 0x0000003835357207 */ /* 0x000fe40005800000 */
[----:B------:R-:W-:-:S02]  /*5c30*/  IADD3.X R52, RZ, ~R52, RZ, P2, !PT ;  /* 0x80000034ff347210 */ /* 0x000fc400017fe4ff */
[----:B------:R-:W-:-:S03]  /*5c40*/  SEL R55, R55, R50, !P3 ;  /* 0x0000003237377207 */ /* 0x000fc60005800000 */
[----:B------:R-:W-:-:S06]  /*5c50*/  IMAD.WIDE.U32 R58, P2, R59, R52, R58 ;  /* 0x000000343b3a7225 */ /* 0x000fcc000784003a */
[----:B------:R-:W-:-:S04]  /*5c60*/  IMAD.HI.U32 R51, P4, R49, R54, R58 ;  /* 0x0000003631337227 */ /* 0x000fc8000788003a */
[CC--:B------:R-:W-:Y:S02]  /*5c70*/  IMAD R54, R49.reuse, R52.reuse, RZ ;  /* 0x0000003431367224 */ /* 0x0c0fe400078e02ff */
[----:B------:R-:W-:-:S03]  /*5c80*/  IMAD.HI.U32 R52, R49, R52, RZ ;  /* 0x0000003431347227 */ /* 0x000fc600078e00ff */
[----:B------:R-:W-:Y:S01]  /*5c90*/  IADD3 R56, P6, R54, R51, RZ ;  /* 0x0000003336387210 */ /* 0x000fe20007fde0ff */
[----:B------:R-:W-:Y:S02]  /*5ca0*/  IMAD.X R52, R52, 0x1, R49, P2 ;  /* 0x0000000134347824 */ /* 0x000fe400010e0631 */
[----:B------:R-:W-:Y:S02]  /*5cb0*/  IMAD.MOV.U32 R59, RZ, RZ, RZ ;  /* 0x000000ffff3b7224 */ /* 0x000fe400078e00ff */
[----:B------:R-:W-:Y:S01]  /*5cc0*/  IMAD.HI.U32 R58, R56, R53, RZ ;  /* 0x00000035383a7227 */ /* 0x000fe200078e00ff */
[----:B------:R-:W-:-:S05]  /*5cd0*/  IADD3.X R54, RZ, RZ, R52, P6, P4 ;  /* 0x000000ffff367210 */ /* 0x000fca00037e8434 */
[----:B------:R-:W-:-:S04]  /*5ce0*/  IMAD.WIDE.U32 R56, R56, R55, R58 ;  /* 0x0000003738387225 */ /* 0x000fc800078e003a */
[C---:B------:R-:W-:Y:S02]  /*5cf0*/  IMAD R49, R54.reuse, R55, RZ ;  /* 0x0000003736317224 */ /* 0x040fe400078e02ff */
[----:B------:R-:W-:-:S04]  /*5d00*/  IMAD.HI.U32 R52, P2, R54, R53, R56 ;  /* 0x0000003536347227 */ /* 0x000fc80007840038 */
[----:B------:R-:W-:Y:S01]  /*5d10*/  IMAD.HI.U32 R51, R54, R55, RZ ;  /* 0x0000003736337227 */ /* 0x000fe200078e00ff */
[----:B------:R-:W-:-:S04]  /*5d20*/  IADD3 R49, P3, R49, R52, RZ ;  /* 0x0000003431317210 */ /* 0x000fc80007f7e0ff */
[----:B------:R-:W-:Y:S01]  /*5d30*/  IADD3.X R51, R51, RZ, RZ, P2, !PT ;  /* 0x000000ff33337210 */ /* 0x000fe200017fe4ff */
[----:B------:R-:W-:-:S04]  /*5d40*/  IMAD.WIDE.U32 R56, R49, R26, RZ ;  /* 0x0000001a31387225 */ /* 0x000fc800078e00ff */
[----:B------:R-:W-:Y:S01]  /*5d50*/  IMAD.X R51, RZ, RZ, R51, P3 ;  /* 0x000000ffff337224 */ /* 0x000fe200018e0633 */
[----:B------:R-:W-:Y:S01]  /*5d60*/  IADD3 R53, P3, -R56, R53, RZ ;  /* 0x0000003538357210 */ /* 0x000fe20007f7e1ff */
[----:B------:R-:W-:-:S03]  /*5d70*/  IMAD R52, R49, R27, R57 ;  /* 0x0000001b31347224 */ /* 0x000fc600078e0239 */
[-C--:B------:R-:W-:Y:S01]  /*5d80*/  ISETP.GE.U32.AND P2, PT, R53, R26.reuse, PT ;  /* 0x0000001a3500720c */ /* 0x080fe20003f46070 */
[----:B------:R-:W-:-:S04]  /*5d90*/  IMAD R52, R51, R26, R52 ;  /* 0x0000001a33347224 */ /* 0x000fc800078e0234 */
[----:B------:R-:W-:Y:S01]  /*5da0*/  IMAD.X R55, R55, 0x1, ~R52, P3 ;  /* 0x0000000137377824 */ /* 0x000fe200018e0e34 */
[----:B------:R-:W-:-:S04]  /*5db0*/  IADD3 R56, P3, R53, -R26, RZ ;  /* 0x8000001a35387210 */ /* 0x000fc80007f7e0ff */
[C---:B------:R-:W-:Y:S01]  /*5dc0*/  ISETP.GE.U32.AND.EX P2, PT, R55.reuse, R27, PT, P2 ;  /* 0x0000001b3700720c */ /* 0x040fe20003f46120 */
[----:B------:R-:W-:Y:S01]  /*5dd0*/  IMAD.X R54, R55, 0x1, ~R27, P3 ;  /* 0x0000000137367824 */ /* 0x000fe200018e0e1b */
[----:B------:R-:W-:Y:S02]  /*5de0*/  IADD3 R52, P3, R49, 0x1, RZ ;  /* 0x0000000131347810 */ /* 0x000fe40007f7e0ff */
[----:B------:R-:W-:Y:S02]  /*5df0*/  SEL R53, R56, R53, P2 ;  /* 0x0000003538357207 */ /* 0x000fe40001000000 */
[----:B------:R-:W-:Y:S02]  /*5e00*/  SEL R55, R54, R55, P2 ;  /* 0x0000003736377207 */ /* 0x000fe40001000000 */
[----:B------:R-:W-:Y:S02]  /*5e10*/  IADD3.X R54, RZ, R51, RZ, P3, !PT ;  /* 0x00000033ff367210 */ /* 0x000fe40001ffe4ff */
[----:B------:R-:W-:-:S02]  /*5e20*/  SEL R52, R52, R49, P2 ;  /* 0x0000003134347207 */ /* 0x000fc40001000000 */
[----:B------:R-:W-:Y:S02]  /*5e30*/  ISETP.GE.U32.AND P3, PT, R53, R26, PT ;  /* 0x0000001a3500720c */ /* 0x000fe40003f66070 */
[----:B------:R-:W-:Y:S02]  /*5e40*/  SEL R54, R54, R51, P2 ;  /* 0x0000003336367207 */ /* 0x000fe40001000000 */
[----:B------:R-:W-:Y:S02]  /*5e50*/  IADD3 R49, P2, R52, 0x1, RZ ;  /* 0x0000000134317810 */ /* 0x000fe40007f5e0ff */
[----:B------:R-:W-:Y:S02]  /*5e60*/  ISETP.GE.U32.AND.EX P3, PT, R55, R27, PT, P3 ;  /* 0x0000001b3700720c */ /* 0x000fe40003f66130 */
[----:B------:R-:W-:Y:S01]  /*5e70*/  LOP3.LUT R26, R47, R50, RZ, 0x3c, !PT ;  /* 0x000000322f1a7212 */ /* 0x000fe200078e3cff */
[----:B------:R-:W-:Y:S01]  /*5e80*/  IMAD.X R27, RZ, RZ, R54, P2 ;  /* 0x000000ffff1b7224 */ /* 0x000fe200010e0636 */
[----:B------:R-:W-:-:S02]  /*5e90*/  SEL R49, R49, R52, P3 ;  /* 0x0000003431317207 */ /* 0x000fc40001800000 */
[----:B------:R-:W-:Y:S02]  /*5ea0*/  ISETP.NE.U32.AND P2, PT, R48, RZ, PT ;  /* 0x000000ff3000720c */ /* 0x000fe40003f45070 */
[----:B------:R-:W-:Y:S02]  /*5eb0*/  SEL R27, R27, R54, P3 ;  /* 0x000000361b1b7207 */ /* 0x000fe40001800000 */
[-C--:B------:R-:W-:Y:S02]  /*5ec0*/  IADD3 R50, P3, RZ, -R49.reuse, RZ ;  /* 0x80000031ff327210 */ /* 0x080fe40007f7e0ff */
[----:B------:R-:W-:Y:S02]  /*5ed0*/  ISETP.GE.AND P4, PT, R26, RZ, PT ;  /* 0x000000ff1a00720c */ /* 0x000fe40003f86270 */
[----:B------:R-:W-:Y:S01]  /*5ee0*/  ISETP.NE.AND.EX P2, PT, R47, RZ, PT, P2 ;  /* 0x000000ff2f00720c */ /* 0x000fe20003f45320 */
[----:B------:R-:W-:Y:S01]  /*5ef0*/  IMAD.X R26, RZ, RZ, ~R27, P3 ;  /* 0x000000ffff1a7224 */ /* 0x000fe200018e0e1b */
[----:B------:R-:W-:Y:S01]  /*5f00*/  SEL R50, R50, R49, !P4 ;  /* 0x0000003132327207 */ /* 0x000fe20006000000 */
[----:B------:R-:W-:-:S03]  /*5f10*/  IMAD.MOV.U32 R47, RZ, RZ, 0x0 ;  /* 0x00000000ff2f7424 */ /* 0x000fc600078e00ff */
[----:B------:R-:W-:Y:S02]  /*5f20*/  SEL R26, R26, R27, !P4 ;  /* 0x0000001b1a1a7207 */ /* 0x000fe40006000000 */
[----:B------:R-:W-:Y:S02]  /*5f30*/  SEL R50, R50, 0xffffffff, P2 ;  /* 0xffffffff32327807 */ /* 0x000fe40001000000 */
[----:B------:R-:W-:Y:S01]  /*5f40*/  SEL R51, R26, 0xffffffff, P2 ;  /* 0xffffffff1a337807 */ /* 0x000fe20001000000 */
[----:B------:R-:W-:Y:S06]  /*5f50*/  RET.REL.NODEC R46 `(_ZN2at6native21col2im_batched_kernelIN3c107complexIdEEEEvlPKT_llllllllllllllPS5_l) ;  /* 0xffffa0a02e007950 */ /* 0x000fec0003c3ffff */
        .weak           $__internal_9_$__cuda_sm20_rem_s64
        .type           $__internal_9_$__cuda_sm20_rem_s64,@function
        .size           $__internal_9_$__cuda_sm20_rem_s64,(.L_x_828 - $__internal_9_$__cuda_sm20_rem_s64)
$__internal_9_$__cuda_sm20_rem_s64:
[-C--:B------:R-:W-:Y:S02]  /*5f60*/  IADD3 R26, P3, RZ, -R49.reuse, RZ ;  /* 0x80000031ff1a7210 */ /* 0x080fe40007f7e0ff */
[----:B------:R-:W-:Y:S02]  /*5f70*/  ISETP.GE.AND P2, PT, R50, RZ, PT ;  /* 0x000000ff3200720c */ /* 0x000fe40003f46270 */
[----:B------:R-:W-:Y:S02]  /*5f80*/  IADD3.X R27, RZ, ~R50, RZ, P3, !PT ;  /* 0x80000032ff1b7210 */ /* 0x000fe40001ffe4ff */
[----:B------:R-:W-:-:S02]  /*5f90*/  SEL R26, R26, R49, !P2 ;  /* 0x000000311a1a7207 */ /* 0x000fc40005000000 */
[----:B------:R-:W-:-:S04]  /*5fa0*/  SEL R27, R27, R50, !P2 ;  /* 0x000000321b1b7207 */ /* 0x000fc80005000000 */
        /* <DEDUP_REMOVED lines=20> */
[----:B------:R-:W-:Y:S02]  /*60f0*/  IADD3 R53, P2, RZ, -R52, RZ ;  /* 0x80000034ff357210 */ /* 0x000fe40007f5e0ff */
[----:B------:R-:W-:Y:S01]  /*6100*/  ISETP.GE.AND P3, PT, R25, RZ, PT ;  /* 0x000000ff1900720c */ /* 0x000fe20003f66270 */
[----:B------:R-:W-:Y:S01]  /*6110*/  IMAD R52, R51, R26, R46 ;  /* 0x0000001a33347224 */ /* 0x000fe200078e022e */
[----:B------:R-:W-:Y:S01]  /*6120*/  IADD3 R55, P4, RZ, -R54, RZ ;  /* 0x80000036ff377210 */ /* 0x000fe20007f9e0ff */
[----:B------:R-:W-:-:S03]  /*6130*/  IMAD.HI.U32 R46, R47, R53, RZ ;  /* 0x000000352f2e7227 */ /* 0x000fc600078e00ff */
[----:B------:R-:W-:Y:S02]  /*6140*/  IADD3.X R52, RZ, ~R52, RZ, P2, !PT ;  /* 0x80000034ff347210 */ /* 0x000fe400017fe4ff */
[----:B------:R-:W-:Y:S01]  /*6150*/  SEL R55, R55, R54, !P3 ;  /* 0x0000003637377207 */ /* 0x000fe20005800000 */
[----:B------:R-:W-:Y:S02]  /*6160*/  IMAD.X R54, RZ, RZ, ~R25, P4 ;  /* 0x000000ffff367224 */ /* 0x000fe400020e0e19 */
[----:B------:R-:W-:-:S06]  /*6170*/  IMAD.WIDE.U32 R46, P2, R47, R52, R46 ;  /* 0x000000342f2e7225 */ /* 0x000fcc000784002e */
[----:B------:R-:W-:-:S04]  /*6180*/  IMAD.HI.U32 R46, P5, R51, R53, R46 ;  /* 0x00000035332e7227 */ /* 0x000fc800078a002e */
[CC--:B------:R-:W-:Y:S02]  /*6190*/  IMAD R47, R51.reuse, R52.reuse, RZ ;  /* 0x00000034332f7224 */ /* 0x0c0fe400078e02ff */
[----:B------:R-:W-:-:S03]  /*61a0*/  IMAD.HI.U32 R52, R51, R52, RZ ;  /* 0x0000003433347227 */ /* 0x000fc600078e00ff */
[----:B------:R-:W-:Y:S01]  /*61b0*/  IADD3 R46, P6, R47, R46, RZ ;  /* 0x0000002e2f2e7210 */ /* 0x000fe20007fde0ff */
[----:B------:R-:W-:Y:S01]  /*61c0*/  IMAD.X R51, R52, 0x1, R51, P2 ;  /* 0x0000000134337824 */ /* 0x000fe200010e0633 */
[----:B------:R-:W-:Y:S01]  /*61d0*/  SEL R47, R54, R25, !P3 ;  /* 0x00000019362f7207 */ /* 0x000fe20005800000 */
        /* <DEDUP_REMOVED lines=27> */
[-C--:B------:R-:W-:Y:S02]  /*6390*/  IADD3 R27, P4, RZ, -R46.reuse, RZ ;  /* 0x8000002eff1b7210 */ /* 0x080fe40007f9e0ff */
[----:B------:R-:W-:Y:S01]  /*63a0*/  ISETP.NE.U32.AND P2, PT, R49, RZ, PT ;  /* 0x000000ff3100720c */ /* 0x000fe20003f45070 */
[----:B------:R-:W-:Y:S01]  /*63b0*/  IMAD.MOV.U32 R49, RZ, RZ, 0x0 ;  /* 0x00000000ff317424 */ /* 0x000fe200078e00ff */
[----:B------:R-:W-:Y:S01]  /*63c0*/  SEL R46, R27, R46, !P3 ;  /* 0x0000002e1b2e7207 */ /* 0x000fe20005800000 */
[----:B------:R-:W-:Y:S01]  /*63d0*/  IMAD.X R26, RZ, RZ, ~R47, P4 ;  /* 0x000000ffff1a7224 */ /* 0x000fe200020e0e2f */
[----:B------:R-:W-:-:S04]  /*63e0*/  ISETP.NE.AND.EX P2, PT, R50, RZ, PT, P2 ;  /* 0x000000ff3200720c */ /* 0x000fc80003f45320 */
[----:B------:R-:W-:Y:S02]  /*63f0*/  SEL R47, R26, R47, !P3 ;  /* 0x0000002f1a2f7207 */ /* 0x000fe40005800000 */
[----:B------:R-:W-:Y:S02]  /*6400*/  SEL R46, R46, 0xffffffff, P2 ;  /* 0xffffffff2e2e7807 */ /* 0x000fe40001000000 */
[----:B------:R-:W-:Y:S01]  /*6410*/  SEL R47, R47, 0xffffffff, P2 ;  /* 0xffffffff2f2f7807 */ /* 0x000fe20001000000 */
[----:B------:R-:W-:Y:S06]  /*6420*/  RET.REL.NODEC R48 `(_ZN2at6native21col2im_batched_kernelIN3c107complexIdEEEEvlPKT_llllllllllllllPS5_l) ;  /* 0xffff9bd030007950 */ /* 0x000fec0003c3ffff */
.L_x_584:
        /* <DEDUP_REMOVED lines=13> */
.L_x_828:


//--------------------- .text._ZN2at6native21col2im_batched_kernelIfEEvlPKT_llllllllllllllPS2_l --------------------------
	.section	.text._ZN2at6native21col2im_batched_kernelIfEEvlPKT_llllllllllllllPS2_l,"ax",@progbits
	.sectioninfo	@"SHI_REGISTERS=64"
	.align	128
        .global         _ZN2at6native21col2im_batched_kernelIfEEvlPKT_llllllllllllllPS2_l
        .type           _ZN2at6native21col2im_batched_kernelIfEEvlPKT_llllllllllllllPS2_l,@function
        .size           _ZN2at6native21col2im_batched_kernelIfEEvlPKT_llllllllllllllPS2_l,(.L_x_830 - _ZN2at6native21col2im_batched_kernelIfEEvlPKT_llllllllllllllPS2_l)
        .other          _ZN2at6native21col2im_batched_kernelIfEEvlPKT_llllllllllllllPS2_l,@"STO_CUDA_ENTRY STV_DEFAULT"
_ZN2at6native21col2im_batched_kernelIfEEvlPKT_llllllllllllllPS2_l:
.text._ZN2at6native21col2im_batched_kernelIfEEvlPKT_llllllllllllllPS2_l:
        /* <DEDUP_REMOVED lines=23> */
.L_x_700:
        /* <DEDUP_REMOVED lines=9> */
[----:B------:R-:W-:Y:S05]  /*0200*/  CALL.REL.NOINC `($__internal_10_$__cuda_sm20_div_s64) ;  /* 0x0000595000007944 */ /* 0x000fea0003c00000 */
        /* <DEDUP_REMOVED lines=11> */
.L_x_586:
        /* <DEDUP_REMOVED lines=22> */
.L_x_587:
[----:B------:R-:W-:Y:S05]  /*0420*/  BSYNC B0 ;  /* 0x0000000000007941 */ /* 0x000fea0003800000 */
.L_x_585:
        /* <DEDUP_REMOVED lines=19> */
.L_x_589:
        /* <DEDUP_REMOVED lines=22> */
.L_x_590:
[----:B------:R-:W-:Y:S05]  /*06c0*/  BSYNC B0 ;  /* 0x0000000000007941 */ /* 0x000fea0003800000 */
.L_x_588:
        /* <DEDUP_REMOVED lines=11> */
[----:B------:R-:W-:Y:S05]  /*0780*/  CALL.REL.NOINC `($__internal_11_$__cuda_sm20_rem_s64) ;  /* 0x0000591000007944 */ /* 0x000fea0003c00000 */
[----:B------:R-:W-:Y:S02]  /*0790*/  IMAD.MOV.U32 R2, RZ, RZ, R30 ;  /* 0x000000ffff027224 */ /* 0x000fe400078e001e */
[----:B------:R-:W-:Y:S01]  /*07a0*/  IMAD.MOV.U32 R3, RZ, RZ, R31 ;  /* 0x000000ffff037224 */ /* 0x000fe200078e001f */
[----:B------:R-:W-:Y:S05]  /*07b0*/  BRA `(.L_x_593) ;  /* 0x0000013000007947 */ /* 0x000fea0003800000 */
.L_x_592:
        /* <DEDUP_REMOVED lines=19> */
.L_x_593:
[----:B------:R-:W-:Y:S05]  /*08f0*/  BSYNC B0 ;  /* 0x0000000000007941 */ /* 0x000fea0003800000 */
.L_x_591:
        /* <DEDUP_REMOVED lines=15> */
[----:B------:R-:W-:Y:S05]  /*09f0*/  CALL.REL.NOINC `($__internal_10_$__cuda_sm20_div_s64) ;  /* 0x0000516000007944 */ /* 0x000fea0003c00000 */
[----:B------:R-:W-:Y:S02]  /*0a00*/  IMAD.MOV.U32 R22, RZ, RZ, R30 ;  /* 0x000000ffff167224 */ /* 0x000fe400078e001e */
[----:B------:R-:W-:Y:S01]  /*0a10*/  IMAD.MOV.U32 R23, RZ, RZ, R31 ;  /* 0x000000ffff177224 */ /* 0x000fe200078e001f */
[----:B------:R-:W-:Y:S05]  /*0a20*/  BRA `(.L_x_596) ;  /* 0x0000013000007947 */ /* 0x000fea0003800000 */
.L_x_595:
        /* <DEDUP_REMOVED lines=19> */
.L_x_596:
[----:B------:R-:W-:Y:S05]  /*0b60*/  BSYNC B0 ;  /* 0x0000000000007941 */ /* 0x000fea0003800000 */
.L_x_594:
        /* <DEDUP_REMOVED lines=24> */
[----:B------:R-:W-:Y:S05]  /*0cf0*/  CALL.REL.NOINC `($__internal_10_$__cuda_sm20_div_s64) ;  /* 0x00004e6000007944 */ /* 0x000fea0003c00000 */
[----:B------:R-:W-:Y:S05]  /*0d00*/  BRA `(.L_x_601) ;  /* 0x0000013000007947 */ /* 0x000fea0003800000 */
.L_x_600:
        /* <DEDUP_REMOVED lines=19> */
.L_x_601:
[----:B------:R-:W-:Y:S05]  /*0e40*/  BSYNC B1 ;  /* 0x0000000000017941 */ /* 0x000fea0003800000 */
.L_x_599:
[----:B------:R-:W-:-:S05]  /*0e50*/  IADD3 R5, P0, R30, 0x1, RZ ;  /* 0x000000011e057810 */ /* 0x000fca0007f1e0ff */
[----:B------:R-:W-:-:S03]  /*0e60*/  IMAD.X R4, RZ, RZ, R31, P0 ;  /* 0x000000ffff047224 */ /* 0x000fc600000e061f */
.L_x_598:
[----:B------:R-:W-:Y:S05]  /*0e70*/  BSYNC B0 ;  /* 0x0000000000007941 */ /* 0x000fea0003800000 */
.L_x_597:
        /* <DEDUP_REMOVED lines=10> */
[----:B------:R-:W-:Y:S01]  /*0f20*/  MOV R24, R30 ;  /* 0x0000001e00187202 */ /* 0x000fe20000000f00 */
[----:B------:R-:W-:Y:S01]  /*0f30*/  IMAD.MOV.U32 R25, RZ, RZ, R31 ;  /* 0x000000ffff197224 */ /* 0x000fe200078e001f */
[----:B------:R-:W-:Y:S05]  /*0f40*/  BRA `(.L_x_604) ;  /* 0x0000013000007947 */ /* 0x000fea0003800000 */
.L_x_603:
        /* <DEDUP_REMOVED lines=19> */
.L_x_604:
[----:B------:R-:W-:Y:S05]  /*1080*/  BSYNC B0 ;  /* 0x0000000000007941 */ /* 0x000fea0003800000 */
.L_x_602:
        /* <DEDUP_REMOVED lines=26> */
.L_x_608:
        /* <DEDUP_REMOVED lines=19> */
.L_x_609:
[----:B------:R-:W-:Y:S05]  /*1360*/  BSYNC B1 ;  /* 0x0000000000017941 */ /* 0x000fea0003800000 */
.L_x_607:
[----:B------:R-:W-:-:S04]  /*1370*/  IADD3 R3, P0, R30, 0x1, RZ ;  /* 0x000000011e037810 */ /* 0x000fc80007f1e0ff */
[----:B------:R-:W-:-:S04]  /*1380*/  IADD3.X R2, RZ, R31, RZ, P0, !PT ;  /* 0x0000001fff027210 */ /* 0x000fc800007fe4ff */
.L_x_606:
[----:B------:R-:W-:Y:S05]  /*1390*/  BSYNC B0 ;  /* 0x0000000000007941 */ /* 0x000fea0003800000 */
.L_x_605:
        /* <DEDUP_REMOVED lines=9> */
[----:B------:R-:W-:Y:S05]  /*1430*/  CALL.REL.NOINC `($__internal_10_$__cuda_sm20_div_s64) ;  /* 0x0000472000007944 */ /* 0x000fea0003c00000 */
[----:B------:R-:W-:Y:S05]  /*1440*/  BRA `(.L_x_612) ;  /* 0x0000013000007947 */ /* 0x000fea0003800000 */
.L_x_611:
        /* <DEDUP_REMOVED lines=19> */
.L_x_612:
[----:B------:R-:W-:Y:S05]  /*1580*/  BSYNC B0 ;  /* 0x0000000000007941 */ /* 0x000fea0003800000 */
.L_x_610:
        /* <DEDUP_REMOVED lines=38> */
.L_x_698:
        /* <DEDUP_REMOVED lines=29> */
.L_x_618:
        /* <DEDUP_REMOVED lines=18> */
.L_x_619:
[----:B------:R-:W-:Y:S05]  /*1ae0*/  BSYNC B2 ;  /* 0x0000000000027941 */ /* 0x000fea0003800000 */
.L_x_617:
        /* <DEDUP_REMOVED lines=20> */
[----:B------:R-:W-:-:S04]  /*1c30*/  ISETP.NE.U32.AND P2, PT, R30, RZ, PT ;  /* 0x000000ff1e00720c */ /* 0x000fc80003f45070 */
[----:B------:R-:W-:Y:S01]  /*1c40*/  ISETP.NE.AND.EX P2, PT, R31, RZ, PT, P2 ;  /* 0x000000ff1f00720c */ /* 0x000fe20003f45320 */
[----:B------:R-:W-:Y:S07]  /*1c50*/  BRA `(.L_x_626) ;  /* 0x0000013000007947 */ /* 0x000fee0003800000 */
.L_x_625:
        /* <DEDUP_REMOVED lines=19> */
.L_x_626:
[----:B------:R-:W-:Y:S05]  /*1d90*/  BSYNC B4 ;  /* 0x0000000000047941 */ /* 0x000fea0003800000 */
.L_x_624:
        /* <DEDUP_REMOVED lines=12> */
.L_x_628:
        /* <DEDUP_REMOVED lines=19> */
.L_x_629:
[----:B------:R-:W-:Y:S05]  /*1f90*/  BSYNC B4 ;  /* 0x0000000000047941 */ /* 0x000fea0003800000 */
.L_x_627:
[----:B------:R-:W-:Y:S01]  /*1fa0*/  BSSY B4, `(.L_x_630) ;  /* 0x000001c000047945 */ /* 0x000fe20003800000 */
        /* <DEDUP_REMOVED lines=8> */
.L_x_631:
        /* <DEDUP_REMOVED lines=19> */
.L_x_632:
[----:B------:R-:W-:Y:S05]  /*2160*/  BSYNC B4 ;  /* 0x0000000000047941 */ /* 0x000fea0003800000 */
.L_x_630:
        /* <DEDUP_REMOVED lines=29> */
[----:B------:R-:W-:-:S06]  /*2340*/  LEA.HI.X R7, R10, c[0x0][0x16c], R7, 0x2, P1 ;  /* 0x00005b000a077a11 */ /* 0x000fcc00008f1407 */
[----:B------:R-:W2:Y:S02]  /*2350*/  LDG.E R7, [R6.64] ;  /* 0x0000000e06077981 */ /* 0x000ea4000c1e1900 */
[----:B--2---:R-:W-:Y:S02]  /*2360*/  FADD.FTZ R0, R0, R7 ;  /* 0x0000000700007221 */ /* 0x004fe40000010000 */
.L_x_623:
[----:B------:R-:W-:Y:S05]  /*2370*/  BSYNC B3 ;  /* 0x0000000000037941 */ /* 0x000fea0003800000 */
.L_x_622:
        /* <DEDUP_REMOVED lines=18> */
[----:B------:R-:W-:Y:S05]  /*24a0*/  CALL.REL.NOINC `($__internal_11_$__cuda_sm20_rem_s64) ;  /* 0x00003bf000007944 */ /* 0x000fea0003c00000 */
[----:B------:R-:W-:-:S04]  /*24b0*/  ISETP.NE.U32.AND P2, PT, R30, RZ, PT ;  /* 0x000000ff1e00720c */ /* 0x000fc80003f45070 */
[----:B------:R-:W-:Y:S01]  /*24c0*/  ISETP.NE.AND.EX P2, PT, R31, RZ, PT, P2 ;  /* 0x000000ff1f00720c */ /* 0x000fe20003f45320 */
[----:B------:R-:W-:Y:S07]  /*24d0*/  BRA `(.L_x_637) ;  /* 0x0000013000007947 */ /* 0x000fee0003800000 */
.L_x_636:
        /* <DEDUP_REMOVED lines=19> */
.L_x_637:
[----:B------:R-:W-:Y:S05]  /*2610*/  BSYNC B4 ;  /* 0x0000000000047941 */ /* 0x000fea0003800000 */
.L_x_635:
        /* <DEDUP_REMOVED lines=8> */
[----:B------:R-:W-:Y:S05]  /*26a0*/  CALL.REL.NOINC `($__internal_10_$__cuda_sm20_div_s64) ;  /* 0x000034b000007944 */ /* 0x000fea0003c00000 */
[----:B------:R-:W-:Y:S01]  /*26b0*/  IMAD.MOV.U32 R10, RZ, RZ, R30 ;  /* 0x000000ffff0a7224 */ /* 0x000fe200078e001e */
[----:B------:R-:W-:Y:S01]  /*26c0*/  MOV R11, R31 ;  /* 0x0000001f000b7202 */ /* 0x000fe20000000f00 */
[----:B------:R-:W-:Y:S05]  /*26d0*/  BRA `(.L_x_640) ;  /* 0x0000013000007947 */ /* 0x000fea0003800000 */
.L_x_639:
        /* <DEDUP_REMOVED lines=19> */
.L_x_640:
[----:B------:R-:W-:Y:S05]  /*2810*/  BSYNC B4 ;  /* 0x0000000000047941 */ /* 0x000fea0003800000 */
.L_x_638:
        /* <DEDUP_REMOVED lines=9> */
.L_x_642:
        /* <DEDUP_REMOVED lines=19> */
.L_x_643:
[----:B------:R-:W-:Y:S05]  /*29e0*/  BSYNC B4 ;  /* 0x0000000000047941 */ /* 0x000fea0003800000 */
.L_x_641:
        /* <DEDUP_REMOVED lines=31> */
.L_x_634:
[----:B------:R-:W-:Y:S05]  /*2be0*/  BSYNC B3 ;  /* 0x0000000000037941 */ /* 0x000fea0003800000 */
.L_x_633:
[----:B------:R-:W-:Y:S02]  /*2bf0*/  ISETP.NE.U32.AND P2, PT, R49, 0x2, PT ;  /* 0x000000023100780c */ /* 0x000fe40003f45070 */
[----:B------:R-:W-:Y:S02]  /*2c00*/  ISETP.NE.U32.AND P1, PT, R28, RZ, PT ;  /* 0x000000ff1c00720c */ /* 0x000fe40003f25070 */
[----:B------:R-:W-:Y:S02]  /*2c10*/  ISETP.NE.AND.EX P2, PT, RZ, RZ, PT, P2 ;  /* 0x000000ffff00720c */ /* 0x000fe40003f45320 */
[----:B------:R-:W-:Y:S02]  /*2c20*/  IADD3 R6, P4, R5, 0x2, RZ ;  /* 0x0000000205067810 */ /* 0x000fe40007f9e0ff */
[----:B------:R-:W-:-:S02]  /*2c30*/  ISETP.NE.OR.EX P1, PT, R29, RZ, !P2, P1 ;  /* 0x000000ff1d00720c */ /* 0x000fc40005725710 */
        /* <DEDUP_REMOVED lines=19> */
.L_x_645:
        /* <DEDUP_REMOVED lines=19> */
.L_x_646:
[----:B------:R-:W-:Y:S05]  /*2ea0*/  BSYNC B3 ;  /* 0x0000000000037941 */ /* 0x000fea0003800000 */
.L_x_644:
        /* <DEDUP_REMOVED lines=14> */
.L_x_648:
        /* <DEDUP_REMOVED lines=19> */
.L_x_649:
[----:B------:R-:W-:Y:S05]  /*30c0*/  BSYNC B3 ;  /* 0x0000000000037941 */ /* 0x000fea0003800000 */
.L_x_647:
        /* <DEDUP_REMOVED lines=8> */
[----:B------:R-:W-:Y:S02]  /*3150*/  IMAD.MOV.U32 R6, RZ, RZ, R30 ;  /* 0x000000ffff067224 */ /* 0x000fe400078e001e */
[----:B------:R-:W-:Y:S01]  /*3160*/  IMAD.MOV.U32 R7, RZ, RZ, R31 ;  /* 0x000000ffff077224 */ /* 0x000fe200078e001f */
[----:B------:R-:W-:Y:S05]  /*3170*/  BRA `(.L_x_652) ;  /* 0x0000013000007947 */ /* 0x000fea0003800000 */
.L_x_651:
        /* <DEDUP_REMOVED lines=19> */
.L_x_652:
[----:B------:R-:W-:Y:S05]  /*32b0*/  BSYNC B3 ;  /* 0x0000000000037941 */ /* 0x000fea0003800000 */
.L_x_650:
        /* <DEDUP_REMOVED lines=28> */
[----:B------:R-:W-:-:S06]  /*3480*/  LEA.HI.X R15, R6, c[0x0][0x16c], R7, 0x2, P1 ;  /* 0x00005b00060f7a11 */ /* 0x000fcc00008f1407 */
[----:B------:R-:W2:Y:S01]  /*3490*/  LDG.E R15, [R14.64] ;  /* 0x0000000e0e0f7981 */ /* 0x000ea2000c1e1900 */
[----:B------:R-:W-:Y:S02]  /*34a0*/  IMAD.MOV.U32 R9, RZ, RZ, R13 ;  /* 0x000000ffff097224 */ /* 0x000fe400078e000d */
[----:B------:R-:W-:Y:S02]  /*34b0*/  IMAD.MOV.U32 R10, RZ, RZ, R12 ;  /* 0x000000ffff0a7224 */ /* 0x000fe400078e000c */
[----:B--2---:R-:W-:Y:S02]  /*34c0*/  FADD.FTZ R0, R0, R15 ;  /* 0x0000000f00007221 */ /* 0x004fe40000010000 */
.L_x_621:
[----:B------:R-:W-:Y:S05]  /*34d0*/  BSYNC B2 ;  /* 0x0000000000027941 */ /* 0x000fea0003800000 */
.L_x_620:
        /* <DEDUP_REMOVED lines=58> */
.L_x_697:
        /* <DEDUP_REMOVED lines=17> */
.L_x_656:
        /* <DEDUP_REMOVED lines=19> */
.L_x_657:
[----:B------:R-:W-:Y:S05]  /*3ac0*/  BSYNC B3 ;  /* 0x0000000000037941 */ /* 0x000fea0003800000 */
.L_x_655:
        /* <DEDUP_REMOVED lines=12> */
.L_x_659:
        /* <DEDUP_REMOVED lines=19> */
.L_x_660:
[----:B------:R-:W-:Y:S05]  /*3cc0*/  BSYNC B3 ;  /* 0x0000000000037941 */ /* 0x000fea0003800000 */
.L_x_658:
        /* <DEDUP_REMOVED lines=13> */
.L_x_662:
        /* <DEDUP_REMOVED lines=19> */
.L_x_663:
[----:B------:R-:W-:Y:S05]  /*3ed0*/  BSYNC B3 ;  /* 0x0000000000037941 */ /* 0x000fea0003800000 */
.L_x_661:
        /* <DEDUP_REMOVED lines=22> */
[----:B------:R-:W-:-:S06]  /*4040*/  IADD3.X R7, R7, c[0x0][0x16c], R31, P2, !PT ;  /* 0x00005b0007077a10 */ /* 0x000fcc00017fe41f */
[----:B------:R-:W2:Y:S02]  /*4050*/  LDG.E R7, [R6.64] ;  /* 0x0000000e06077981 */ /* 0x000ea4000c1e1900 */
[----:B--2---:R-:W-:Y:S02]  /*4060*/  FADD.FTZ R0, R0, R7 ;  /* 0x0000000700007221 */ /* 0x004fe40000010000 */
.L_x_654:
[----:B------:R-:W-:Y:S05]  /*4070*/  BSYNC B2 ;  /* 0x0000000000027941 */ /* 0x000fea0003800000 */
.L_x_653:
        /* <DEDUP_REMOVED lines=15> */
.L_x_667:
        /* <DEDUP_REMOVED lines=19> */
.L_x_668:
[----:B------:R-:W-:Y:S05]  /*42a0*/  BSYNC B3 ;  /* 0x0000000000037941 */ /* 0x000fea0003800000 */
.L_x_666:
        /* <DEDUP_REMOVED lines=12> */
.L_x_670:
        /* <DEDUP_REMOVED lines=19> */
.L_x_671:
[----:B------:R-:W-:Y:S05]  /*44a0*/  BSYNC B3 ;  /* 0x0000000000037941 */ /* 0x000fea0003800000 */
.L_x_669:
        /* <DEDUP_REMOVED lines=13> */
.L_x_673:
        /* <DEDUP_REMOVED lines=19> */
.L_x_674:
[----:B------:R-:W-:Y:S05]  /*46b0*/  BSYNC B3 ;  /* 0x0000000000037941 */ /* 0x000fea0003800000 */
.L_x_672:
        /* <DEDUP_REMOVED lines=23> */
[----:B------:R-:W2:Y:S02]  /*4830*/  LDG.E R7, [R6.64+0x4] ;  /* 0x0000040e06077981 */ /* 0x000ea4000c1e1900 */
[----:B--2---:R-:W-:Y:S02]  /*4840*/  FADD.FTZ R0, R0, R7 ;  /* 0x0000000700007221 */ /* 0x004fe40000010000 */
.L_x_665:
[----:B------:R-:W-:Y:S05]  /*4850*/  BSYNC B2 ;  /* 0x0000000000027941 */ /* 0x000fea0003800000 */
.L_x_664:
        /* <DEDUP_REMOVED lines=15> */
.L_x_678:
        /* <DEDUP_REMOVED lines=19> */
.L_x_679:
[----:B------:R-:W-:Y:S05]  /*4a80*/  BSYNC B3 ;  /* 0x0000000000037941 */ /* 0x000fea0003800000 */
.L_x_677:
        /* <DEDUP_REMOVED lines=12> */
.L_x_681:
        /* <DEDUP_REMOVED lines=19> */
.L_x_682:
[----:B------:R-:W-:Y:S05]  /*4c80*/  BSYNC B3 ;  /* 0x0000000000037941 */ /* 0x000fea0003800000 */
.L_x_680:
        /* <DEDUP_REMOVED lines=13> */
.L_x_684:
        /* <DEDUP_REMOVED lines=19> */
.L_x_685:
[----:B------:R-:W-:Y:S05]  /*4e90*/  BSYNC B3 ;  /* 0x0000000000037941 */ /* 0x000fea0003800000 */
.L_x_683:
        /* <DEDUP_REMOVED lines=22> */
[----:B------:R-:W-:-:S06]  /*5000*/  IADD3.X R7, R7, UR9, R31, P2, !PT ;  /* 0x0000000907077c10 */ /* 0x000fcc00097fe41f */
[----:B------:R-:W2:Y:S02]  /*5010*/  LDG.E R7, [R6.64+-0x4] ;  /* 0xfffffc0e06077981 */ /* 0x000ea4000c1e1900 */
[----:B--2---:R-:W-:Y:S02]  /*5020*/  FADD.FTZ R0, R0, R7 ;  /* 0x0000000700007221 */ /* 0x004fe40000010000 */
.L_x_676:
[----:B------:R-:W-:Y:S05]  /*5030*/  BSYNC B2 ;  /* 0x0000000000027941 */ /* 0x000fea0003800000 */
.L_x_675:
        /* <DEDUP_REMOVED lines=15> */
.L_x_689:
        /* <DEDUP_REMOVED lines=19> */
.L_x_690:
[----:B------:R-:W-:Y:S05]  /*5260*/  BSYNC B3 ;  /* 0x0000000000037941 */ /* 0x000fea0003800000 */
.L_x_688:
        /* <DEDUP_REMOVED lines=12> */
.L_x_692:
        /* <DEDUP_REMOVED lines=19> */
.L_x_693:
[----:B------:R-:W-:Y:S05]  /*5460*/  BSYNC B3 ;  /* 0x0000000000037941 */ /* 0x000fea0003800000 */
.L_x_691:
        /* <DEDUP_REMOVED lines=9> */
[----:B------:R-:W-:Y:S05]  /*5500*/  CALL.REL.NOINC `($__internal_10_$__cuda_sm20_div_s64) ;  /* 0x0000065000007944 */ /* 0x000fea0003c00000 */
[----:B------:R-:W-:Y:S01]  /*5510*/  MOV R6, R30 ;  /* 0x0000001e00067202 */ /* 0x000fe20000000f00 */
[----:B------:R-:W-:Y:S01]  /*5520*/  IMAD.MOV.U32 R7, RZ, RZ, R31 ;  /* 0x000000ffff077224 */ /* 0x000fe200078e001f */
[----:B------:R-:W-:Y:S05]  /*5530*/  BRA `(.L_x_696) ;  /* 0x0000013000007947 */ /* 0x000fea0003800000 */
.L_x_695:
        /* <DEDUP_REMOVED lines=19> */
.L_x_696:
[----:B------:R-:W-:Y:S05]  /*5670*/  BSYNC B3 ;  /* 0x0000000000037941 */ /* 0x000fea0003800000 */
.L_x_694:
        /* <DEDUP_REMOVED lines=22> */
[----:B------:R-:W-:-:S06]  /*57e0*/  IADD3.X R7, R7, UR9, R31, P1, !PT ;  /* 0x0000000907077c10 */ /* 0x000fcc0008ffe41f */
[----:B------:R-:W2:Y:S02]  /*57f0*/  LDG.E R7, [R6.64] ;  /* 0x0000000e06077981 */ /* 0x000ea4000c1e1900 */
[----:B--2---:R-:W-:Y:S02]  /*5800*/  FADD.FTZ R0, R0, R7 ;  /* 0x0000000700007221 */ /* 0x004fe40000010000 */
.L_x_687:
[----:B------:R-:W-:Y:S05]  /*5810*/  BSYNC B2 ;  /* 0x0000000000027941 */ /* 0x000fea0003800000 */
.L_x_686:
[----:B------:R-:W-:Y:S01]  /*5820*/  IADD3 R6, P2, R24, 0x1, RZ ;  /* 0x0000000118067810 */ /* 0x000fe20007f5e0ff */
[----:B------:R-:W-:Y:S02]  /*5830*/  ULDC.64 UR6, c[0x0][0x1b8] ;  /* 0x00006e0000067ab9 */ /* 0x000fe40000000a00 */
[----:B------:R-:W-:Y:S01]  /*5840*/  USHF.L.U32 UR16, UR6, 0x2, URZ ;  /* 0x0000000206107899 */ /* 0x000fe2000800063f */
[----:B------:R-:W-:Y:S01]  /*5850*/  ISETP.LT.U32.AND P1, PT, R6, c[0x0][0x1d8], PT ;  /* 0x0000760006007a0c */ /* 0x000fe20003f21070 */
[----:B------:R-:W-:Y:S01]  /*5860*/  UMOV UR13, 0x2 ;  /* 0x00000002000d7882 */ /* 0x000fe20000000000 */
[----:B------:R-:W-:Y:S01]  /*5870*/  IADD3.X R7, RZ, R25, RZ, P2, !PT ;  /* 0x00000019ff077210 */ /* 0x000fe200017fe4ff */
[----:B------:R-:W-:Y:S02]  /*5880*/  USHF.L.U64.HI UR6, UR6, UR13, UR7 ;  /* 0x0000000d06067299 */ /* 0x000fe40008010207 */
[----:B------:R-:W-:-:S02]  /*5890*/  IADD3 R15, P3, R15, -UR16, RZ ;  /* 0x800000100f0f7c10 */ /* 0x000fc4000ff7e0ff */
[----:B------:R-:W-:Y:S02]  /*58a0*/  ISETP.LT.AND.EX P2, PT, R7, c[0x0][0x1dc], PT, P1 ;  /* 0x0000770007007a0c */ /* 0x000fe40003f41310 */
[----:B------:R-:W-:Y:S02]  /*58b0*/  IADD3 R9, P1, R9, 0x4, RZ ;  /* 0x0000000409097810 */ /* 0x000fe40007f3e0ff */
[----:B------:R-:W-:Y:S02]  /*58c0*/  SEL R6, R6, c[0x0][0x1d8], P2 ;  /* 0x0000760006067a07 */ /* 0x000fe40001000000 */
[----:B------:R-:W-:Y:S01]  /*58d0*/  SEL R7, R7, c[0x0][0x1dc], P2 ;  /* 0x0000770007077a07 */ /* 0x000fe20001000000 */
[----:B------:R-:W-:Y:S01]  /*58e0*/  IMAD.X R10, RZ, RZ, R10, P1 ;  /* 0x000000ffff0a7224 */ /* 0x000fe200008e060a */
[----:B------:R-:W-:Y:S02]  /*58f0*/  ISETP.GE.U32.AND P1, PT, R9, R6, PT ;  /* 0x000000060900720c */ /* 0x000fe40003f26070 */
[----:B------:R-:W-:-:S02]  /*5900*/  IADD3 R17, P4, R17, -UR16, RZ ;  /* 0x8000001011117c10 */ /* 0x000fc4000ff9e0ff */
[----:B------:R-:W-:Y:S02]  /*5910*/  ISETP.GE.AND.EX P1, PT, R10, R7, PT, P1 ;  /* 0x000000070a00720c */ /* 0x000fe40003f26310 */
        /* <DEDUP_REMOVED lines=10> */
.L_x_616:
[----:B------:R-:W-:Y:S05]  /*59c0*/  BSYNC B0 ;  /* 0x0000000000007941 */ /* 0x000fea0003800000 */
.L_x_615:
[----:B------:R-:W-:-:S04]  /*59d0*/  IADD3 R3, P0, R3, 0x1, RZ ;  /* 0x0000000103037810 */ /* 0x000fc80007f1e0ff */
[----:B------:R-:W-:Y:S02]  /*59e0*/  IADD3.X R2, RZ, R2, RZ, P0, !PT ;  /* 0x00000002ff027210 */ /* 0x000fe400007fe4ff */
[----:B------:R-:W-:-:S04]  /*59f0*/  ISETP.GE.U32.AND P0, PT, R3, R58, PT ;  /* 0x0000003a0300720c */ /* 0x000fc80003f06070 */
[----:B------:R-:W-:-:S13]  /*5a00*/  ISETP.GE.AND.EX P0, PT, R2, R61, PT, P0 ;  /* 0x0000003d0200720c */ /* 0x000fda0003f06300 */
[----:B------:R-:W-:Y:S01]  /*5a10*/  @P0 CALL.REL.NOINC `(.L_x_614) ;  /* 0x0000001000000944 */ /* 0x000fe20003c00000 */
[----:B------:R-:W-:Y:S05]  /*5a20*/  BRA `(.L_x_698) ;  /* 0xffffbdc000007947 */ /* 0x000fea000383ffff */
.L_x_614:
[----:B------:R-:W-:Y:S05]  /*5a30*/  BSYNC B1 ;  /* 0x0000000000017941 */ /* 0x000fea0003800000 */
.L_x_613:
[----:B------:R-:W-:Y:S02]  /*5a40*/  IMAD R5, R21, c[0x0][0x1e8], RZ ;  /* 0x00007a0015057a24 */ /* 0x000fe400078e02ff */
        /* <DEDUP_REMOVED lines=9> */
[----:B------:R0:W-:Y:S01]  /*5ae0*/  STG.E [R4.64], R0 ;  /* 0x0000000004007986 */ /* 0x0001e2000c10190e */
[----:B------:R-:W-:-:S05]  /*5af0*/  IADD3 R56, P0, R3, R56, RZ ;  /* 0x0000003803387210 */ /* 0x000fca0007f1e0ff */
[----:B------:R-:W-:Y:S01]  /*5b00*/  IMAD.X R59, RZ, RZ, R59, P0 ;  /* 0x000000ffff3b7224 */ /* 0x000fe200000e063b */
[----:B------:R-:W-:-:S04]  /*5b10*/  ISETP.GE.U32.AND P0, PT, R56, UR4, PT ;  /* 0x0000000438007c0c */ /* 0x000fc8000bf06070 */
[----:B------:R-:W-:-:S13]  /*5b20*/  ISETP.GE.AND.EX P0, PT, R59, UR12, PT, P0 ;  /* 0x0000000c3b007c0c */ /* 0x000fda000bf06300 */
[----:B0-----:R-:W-:Y:S01]  /*5b30*/  @P0 CALL.REL.NOINC `(.L_x_699) ;  /* 0x0000001000000944 */ /* 0x001fe20003c00000 */
[----:B------:R-:W-:Y:S05]  /*5b40*/  BRA `(.L_x_700) ;  /* 0xffffa62000007947 */ /* 0x000fea000383ffff */
.L_x_699:
[----:B------:R-:W-:Y:S05]  /*5b50*/  EXIT ;  /* 0x000000000000794d */ /* 0x000fea0003800000 */
        .weak           $__internal_10_$__cuda_sm20_div_s64
        .type           $__internal_10_$__cuda_sm20_div_s64,@function
        .size           $__internal_10_$__cuda_sm20_div_s64,($__internal_11_$__cuda_sm20_rem_s64 - $__internal_10_$__cuda_sm20_div_s64)
$__internal_10_$__cuda_sm20_div_s64:
        /* <DEDUP_REMOVED lines=83> */
[----:B------:R-:W-:Y:S06]  /*6090*/  RET.REL.NODEC R6 `(_ZN2at6native21col2im_batched_kernelIfEEvlPKT_llllllllllllllPS2_l) ;  /* 0xffff9f6006007950 */ /* 0x000fec0003c3ffff */
        .weak           $__internal_11_$__cuda_sm20_rem_s64
        .type           $__internal_11_$__cuda_sm20_rem_s64,@function
        .size           $__internal_11_$__cuda_sm20_rem_s64,(.L_x_830 - $__internal_11_$__cuda_sm20_rem_s64)
$__internal_11_$__cuda_sm20_rem_s64:
        /* <DEDUP_REMOVED lines=76> */
[----:B------:R-:W-:Y:S06]  /*6560*/  RET.REL.NODEC R36 `(_ZN2at6native21col2im_batched_kernelIfEEvlPKT_llllllllllllllPS2_l) ;  /* 0xffff9a9024007950 */ /* 0x000fec0003c3ffff */
.L_x_701:
        /* <DEDUP_REMOVED lines=9> */
.L_x_830:


//--------------------- .text._ZN2at6native21col2im_batched_kernelIdEEvlPKT_llllllllllllllPS2_l --------------------------
	.section	.text._ZN2at6native21col2im_batched_kernelIdEEvlPKT_llllllllllllllPS2_l,"ax",@progbits
	.sectioninfo	@"SHI_REGISTERS=64"
	.align	128
        .global         _ZN2at6native21col2im_batched_kernelIdEEvlPKT_llllllllllllllPS2_l
        .type           _ZN2at6native21col2im_batched_kernelIdEEvlPKT_llllllllllllllPS2_l,@function
        .size           _ZN2at6native21col2im_batched_kernelIdEEvlPKT_llllllllllllllPS2_l,(.L_x_832 - _ZN2at6native21col2im_batched_kernelIdEEvlPKT_llllllllllllllPS2_l)
        .other          _ZN2at6native21col2im_batched_kernelIdEEvlPKT_llllllllllllllPS2_l,@"STO_CUDA_ENTRY STV_DEFAULT"
_ZN2at6native21col2im_batched_kernelIdEEvlPKT_llllllllllllllPS2_l:
.text._ZN2at6native21col2im_batched_kernelIdEEvlPKT_llllllllllllllPS2_l:
        /* <DEDUP_REMOVED lines=16> */
[----:B------:R-:W-:Y:S01]  /*0100*/  UIADD3 UR8, UP0, UR8, 0x18, URZ ;  /* 0x0000001808087890 */ /* 0x000fe2000ff1e03f */
[----:B------:R-:W-:Y:S01]  /*0110*/  IMAD.MOV.U32 R60, RZ, RZ, R3 ;  /* 0x000000ffff3c7224 */ /* 0x000fe200078e0003 */
[----:B------:R-:W-:Y:S02]  /*0120*/  UMOV UR6, 0x3 ;  /* 0x0000000300067882 */ /* 0x000fe40000000000 */
[----:B------:R-:W-:Y:S02]  /*0130*/  ULDC.64 UR10, c[0x0][0x1d8] ;  /* 0x00007600000a7ab9 */ /* 0x000fe40000000a00 */
[----:B------:R-:W-:Y:S02]  /*0140*/  USHF.L.U64.HI UR11, UR10, UR6, UR11 ;  /* 0x000000060a0b7299 */ /* 0x000fe4000801020b */
[----:B------:R-:W-:-:S02]  /*0150*/  USHF.L.U32 UR10, UR10, 0x3, URZ ;  /* 0x000000030a0a7899 */ /* 0x000fc4000800063f */
[----:B------:R-:W-:Y:S02]  /*0160*/  UIADD3.X UR9, URZ, UR9, URZ, UP0, !UPT ;  /* 0x000000093f097290 */ /* 0x000fe400087fe43f */
[----:B------:R-:W-:Y:S02]  /*0170*/  ULDC.64 UR16, c[0x0][0x118] ;  /* 0x0000460000107ab9 */ /* 0x000fe40000000a00 */
.L_x_817:
[----:B------:R-:W-:Y:S01]  /*0180*/  LOP3.LUT R0, R60, c[0x0][0x164], RZ, 0xfc, !PT ;  /* 0x000059003c007a12 */ /* 0x000fe200078efcff */
[----:B------:R-:W-:Y:S03]  /*0190*/  BSSY B0, `(.L_x_702) ;  /* 0x000002b000007945 */ /* 0x000fe60003800000 */
[----:B------:R-:W-:-:S13]  /*01a0*/  ISETP.NE.U32.AND P0, PT, R0, RZ, PT ;  /* 0x000000ff0000720c */ /* 0x000fda0003f05070 */
[----:B0-----:R-:W-:Y:S05]  /*01b0*/  @!P0 BRA `(.L_x_703) ;  /* 0x0000012000008947 */ /* 0x001fea0003800000 */
[----:B------:R-:W-:Y:S01]  /*01c0*/  MOV R46, R57 ;  /* 0x00000039002e7202 */ /* 0x000fe20000000f00 */
[----:B------:R-:W-:Y:S01]  /*01d0*/  IMAD.MOV.U32 R44, RZ, RZ, R60 ;  /* 0x000000ffff2c7224 */ /* 0x000fe200078e003c */
[----:B------:R-:W-:Y:S01]  /*01e0*/  MOV R6, 0x220 ;  /* 0x0000022000067802 */ /* 0x000fe20000000f00 */
[----:B------:R-:W-:Y:S02]  /*01f0*/  IMAD.MOV.U32 R36, RZ, RZ, c[0x0][0x160] ;  /* 0x00005800ff247624 */ /* 0x000fe400078e00ff */
[----:B------:R-:W-:Y:S02]  /*0200*/  IMAD.MOV.U32 R5, RZ, RZ, c[0x0][0x164] ;  /* 0x00005900ff057624 */ /* 0x000fe400078e00ff */
[----:B------:R-:W-:Y:S05]  /*0210*/  CALL.REL.NOINC `($__internal_12_$__cuda_sm20_div_s64) ;  /* 0x000058c000007944 */ /* 0x000fea0003c00000 */
[----:B------:R-:W-:Y:S01]  /*0220*/  IADD3 R7, P0, RZ, -R32, RZ ;  /* 0x80000020ff077210 */ /* 0x000fe20007f1e0ff */
[----:B------:R-:W-:Y:S02]  /*0230*/  IMAD.MOV.U32 R2, RZ, RZ, R57 ;  /* 0x000000ffff027224 */ /* 0x000fe400078e0039 */
[----:B------:R-:W-:Y:S01]  /*0240*/  IMAD.MOV.U32 R3, RZ, RZ, R60 ;  /* 0x000000ffff037224 */ /* 0x000fe200078e003c */
[----:B------:R-:W-:Y:S01]  /*0250*/  IADD3.X R0, RZ, ~R5, RZ, P0, !PT ;  /* 0x80000005ff007210 */ /* 0x000fe200007fe4ff */
[----:B------:R-:W-:-:S02]  /*0260*/  IMAD.MOV.U32 R20, RZ, RZ, R32 ;  /* 0x000000ffff147224 */ /* 0x000fc400078e0020 */
[----:B------:R-:W-:-:S04]  /*0270*/  IMAD.WIDE.U32 R2, R7, c[0x0][0x160], R2 ;  /* 0x0000580007027a25 */ /* 0x000fc800078e0002 */
[----:B------:R-:W-:Y:S02]  /*0280*/  IMAD R0, R0, c[0x0][0x160], RZ ;  /* 0x0000580000007a24 */ /* 0x000fe400078e02ff */
[----:B------:R-:W-:Y:S02]  /*0290*/  IMAD.MOV.U32 R56, RZ, RZ, R2 ;  /* 0x000000ffff387224 */ /* 0x000fe400078e0002 */
[----:B------:R-:W-:Y:S02]  /*02a0*/  IMAD R7, R7, c[0x0][0x164], R0 ;  /* 0x0000590007077a24 */ /* 0x000fe400078e0200 */
[----:B------:R-:W-:-:S03]  /*02b0*/  IMAD.MOV.U32 R21, RZ, RZ, R5 ;  /* 0x000000ffff157224 */ /* 0x000fc600078e0005 */
[----:B------:R-:W-:Y:S01]  /*02c0*/  IADD3 R58, R3, R7, RZ ;  /* 0x00000007033a7210 */ /* 0x000fe20007ffe0ff */
[----:B------:R-:W-:Y:S05]  /*02d0*/  BRA `(.L_x_704) ;  /* 0x0000016000007947 */ /* 0x000fea0003800000 */
.L_x_703:
[----:B------:R-:W0:Y:S01]  /*02e0*/  I2F.U32.RP R0, c[0x0][0x160] ;  /* 0x0000580000007b06 */ /* 0x000e220000209000 */
[----:B------:R-:W-:Y:S01]  /*02f0*/  ISETP.NE.U32.AND P2, PT, RZ, c[0x0][0x160], PT ;  /* 0x00005800ff007a0c */ /* 0x000fe20003f45070 */
[----:B------:R-:W-:Y:S01]  /*0300*/  IMAD.MOV.U32 R58, RZ, RZ, RZ ;  /* 0x000000ffff3a7224 */ /* 0x000fe200078e00ff */
[----:B------:R-:W-:-:S05]  /*0310*/  MOV R21, RZ ;  /* 0x000000ff00157202 */ /* 0x000fca0000000f00 */
        /* <DEDUP_REMOVED lines=18> */
.L_x_704:
[----:B------:R-:W-:Y:S05]  /*0440*/  BSYNC B0 ;  /* 0x0000000000007941 */ /* 0x000fea0003800000 */
.L_x_702:
        /* <DEDUP_REMOVED lines=9> */
[----:B------:R-:W-:Y:S05]  /*04e0*/  CALL.REL.NOINC `($__internal_12_$__cuda_sm20_div_s64) ;  /* 0x000055f000007944 */ /* 0x000fea0003c00000 */
[----:B------:R-:W-:Y:S01]  /*04f0*/  IADD3 R7, P0, RZ, -R32, RZ ;  /* 0x80000020ff077210 */ /* 0x000fe20007f1e0ff */
[----:B------:R-:W-:Y:S02]  /*0500*/  IMAD.MOV.U32 R2, RZ, RZ, R56 ;  /* 0x000000ffff027224 */ /* 0x000fe400078e0038 */
[----:B------:R-:W-:Y:S02]  /*0510*/  IMAD.MOV.U32 R3, RZ, RZ, R58 ;  /* 0x000000ffff037224 */ /* 0x000fe400078e003a */
[----:B------:R-:W-:Y:S02]  /*0520*/  IMAD.X R0, RZ, RZ, ~R5, P0 ;  /* 0x000000ffff007224 */ /* 0x000fe400000e0e05 */
[----:B------:R-:W-:-:S04]  /*0530*/  IMAD.WIDE.U32 R2, R7, c[0x0][0x188], R2 ;  /* 0x0000620007027a25 */ /* 0x000fc800078e0002 */
[----:B------:R-:W-:Y:S02]  /*0540*/  IMAD R0, R0, c[0x0][0x188], RZ ;  /* 0x0000620000007a24 */ /* 0x000fe400078e02ff */
[----:B------:R-:W-:Y:S02]  /*0550*/  IMAD.MOV.U32 R4, RZ, RZ, R32 ;  /* 0x000000ffff047224 */ /* 0x000fe400078e0020 */
[----:B------:R-:W-:-:S05]  /*0560*/  IMAD R7, R7, c[0x0][0x18c], R0 ;  /* 0x0000630007077a24 */ /* 0x000fca00078e0200 */
[----:B------:R-:W-:Y:S01]  /*0570*/  IADD3 R0, R3, R7, RZ ;  /* 0x0000000703007210 */ /* 0x000fe20007ffe0ff */
[----:B------:R-:W-:Y:S05]  /*0580*/  BRA `(.L_x_707) ;  /* 0x0000016000007947 */ /* 0x000fea0003800000 */
.L_x_706:
[----:B------:R-:W0:Y:S01]  /*0590*/  I2F.U32.RP R0, c[0x0][0x188] ;  /* 0x0000620000007b06 */ /* 0x000e220000209000 */
[----:B------:R-:W-:-:S07]  /*05a0*/  ISETP.NE.U32.AND P2, PT, RZ, c[0x0][0x188], PT ;  /* 0x00006200ff007a0c */ /* 0x000fce0003f45070 */
[----:B0-----:R-:W0:Y:S02]  /*05b0*/  MUFU.RCP R0, R0 ;  /* 0x0000000000007308 */ /* 0x001e240000001000 */
[----:B0-----:R-:W-:Y:S01]  /*05c0*/  IADD3 R2, R0, 0xffffffe, RZ ;  /* 0x0ffffffe00027810 */ /* 0x001fe20007ffe0ff */
[----:B------:R-:W-:-:S05]  /*05d0*/  IMAD.MOV.U32 R0, RZ, RZ, RZ ;  /* 0x000000ffff007224 */ /* 0x000fca00078e00ff */
        /* <DEDUP_REMOVED lines=17> */
.L_x_707:
[----:B------:R-:W-:Y:S05]  /*06f0*/  BSYNC B0 ;  /* 0x0000000000007941 */ /* 0x000fea0003800000 */
.L_x_705:
        /* <DEDUP_REMOVED lines=11> */
[----:B------:R-:W-:Y:S05]  /*07b0*/  CALL.REL.NOINC `($__internal_13_$__cuda_sm20_rem_s64) ;  /* 0x0000586000007944 */ /* 0x000fea0003c00000 */
[----:B------:R-:W-:Y:S01]  /*07c0*/  MOV R2, R5 ;  /* 0x0000000500027202 */ /* 0x000fe20000000f00 */
[----:B------:R-:W-:Y:S01]  /*07d0*/  IMAD.MOV.U32 R3, RZ, RZ, R32 ;  /* 0x000000ffff037224 */ /* 0x000fe200078e0020 */
[----:B------:R-:W-:Y:S05]  /*07e0*/  BRA `(.L_x_710) ;  /* 0x0000013000007947 */ /* 0x000fea0003800000 */
.L_x_709:
        /* <DEDUP_REMOVED lines=19> */
.L_x_710:
[----:B------:R-:W-:Y:S05]  /*0920*/  BSYNC B0 ;  /* 0x0000000000007941 */ /* 0x000fea0003800000 */
.L_x_708:
        /* <DEDUP_REMOVED lines=15> */
[----:B------:R-:W-:Y:S05]  /*0a20*/  CALL.REL.NOINC `($__internal_12_$__cuda_sm20_div_s64) ;  /* 0x000050b000007944 */ /* 0x000fea0003c00000 */
[----:B------:R-:W-:Y:S01]  /*0a30*/  MOV R22, R32 ;  /* 0x0000002000167202 */ /* 0x000fe20000000f00 */
[----:B------:R-:W-:Y:S01]  /*0a40*/  IMAD.MOV.U32 R23, RZ, RZ, R5 ;  /* 0x000000ffff177224 */ /* 0x000fe200078e0005 */
[----:B------:R-:W-:Y:S05]  /*0a50*/  BRA `(.L_x_713) ;  /* 0x0000013000007947 */ /* 0x000fea0003800000 */
.L_x_712:
        /* <DEDUP_REMOVED lines=10> */
[----:B------:R-:W-:-:S05]  /*0b00*/  IMAD.HI.U32 R22, R3, R56, RZ ;  /* 0x0000003803167227 */ /* 0x000fca00078e00ff */
[----:B------:R-:W-:-:S05]  /*0b10*/  IADD3 R3, -R22, RZ, RZ ;  /* 0x000000ff16037210 */ /* 0x000fca0007ffe1ff */
[----:B------:R-:W-:-:S05]  /*0b20*/  IMAD R3, R36, R3, R56 ;  /* 0x0000000324037224 */ /* 0x000fca00078e0238 */
[----:B------:R-:W-:-:S13]  /*0b30*/  ISETP.GE.U32.AND P0, PT, R3, R36, PT ;  /* 0x000000240300720c */ /* 0x000fda0003f06070 */
[----:B------:R-:W-:Y:S01]  /*0b40*/  @P0 IMAD.IADD R3, R3, 0x1, -R36 ;  /* 0x0000000103030824 */ /* 0x000fe200078e0a24 */
[----:B------:R-:W-:-:S04]  /*0b50*/  @P0 IADD3 R22, R22, 0x1, RZ ;  /* 0x0000000116160810 */ /* 0x000fc80007ffe0ff */
[----:B------:R-:W-:-:S13]  /*0b60*/  ISETP.GE.U32.AND P1, PT, R3, R36, PT ;  /* 0x000000240300720c */ /* 0x000fda0003f26070 */
[----:B------:R-:W-:Y:S02]  /*0b70*/  @P1 IADD3 R22, R22, 0x1, RZ ;  /* 0x0000000116161810 */ /* 0x000fe40007ffe0ff */
[----:B------:R-:W-:Y:S02]  /*0b80*/  @!P2 LOP3.LUT R22, RZ, R36, RZ, 0x33, !PT ;  /* 0x00000024ff16a212 */ /* 0x000fe400078e33ff */
.L_x_713:
[----:B------:R-:W-:Y:S05]  /*0b90*/  BSYNC B0 ;  /* 0x0000000000007941 */ /* 0x000fea0003800000 */
.L_x_711:
[----:B------:R-:W-:Y:S01]  /*0ba0*/  IMAD.MOV.U32 R0, RZ, RZ, 0x1 ;  /* 0x00000001ff007424 */ /* 0x000fe200078e00ff */
[----:B------:R-:W-:Y:S01]  /*0bb0*/  MOV R2, c[0x0][0x19c] ;  /* 0x0000670000027a02 */ /* 0x000fe20000000f00 */
[----:B------:R-:W-:Y:S01]  /*0bc0*/  BSSY B0, `(.L_x_714) ;  /* 0x0000030000007945 */ /* 0x000fe20003800000 */
[----:B------:R-:W-:Y:S02]  /*0bd0*/  IMAD.MOV.U32 R4, RZ, RZ, RZ ;  /* 0x000000ffff047224 */ /* 0x000fe400078e00ff */
[----:B------:R-:W-:-:S04]  /*0be0*/  IADD3 R0, P0, -R0, c[0x0][0x198], RZ ;  /* 0x0000660000007a10 */ /* 0x000fc80007f1e1ff */
[----:B------:R-:W-:Y:S01]  /*0bf0*/  IADD3.X R2, R2, -0x1, RZ, P0, !PT ;  /* 0xffffffff02027810 */ /* 0x000fe200007fe4ff */
[----:B------:R-:W-:-:S04]  /*0c00*/  IMAD.WIDE.U32 R6, R0, c[0x0][0x1c8], RZ ;  /* 0x0000720000067a25 */ /* 0x000fc800078e00ff */
[----:B------:R-:W-:Y:S01]  /*0c10*/  IMAD R3, R2, c[0x0][0x1c8], RZ ;  /* 0x0000720002037a24 */ /* 0x000fe200078e02ff */
[----:B------:R-:W-:-:S03]  /*0c20*/  ISETP.GT.U32.AND P0, PT, R42, R6, PT ;  /* 0x000000062a00720c */ /* 0x000fc60003f04070 */
[----:B------:R-:W-:-:S04]  /*0c30*/  IMAD R3, R0, c[0x0][0x1cc], R3 ;  /* 0x0000730000037a24 */ /* 0x000fc800078e0203 */
[----:B------:R-:W-:Y:S02]  /*0c40*/  IMAD.IADD R5, R7, 0x1, R3 ;  /* 0x0000000107057824 */ /* 0x000fe400078e0203 */
[----:B------:R-:W-:-:S03]  /*0c50*/  IMAD.MOV.U32 R3, RZ, RZ, RZ ;  /* 0x000000ffff037224 */ /* 0x000fc600078e00ff */
        /* <DEDUP_REMOVED lines=13> */
[----:B------:R-:W-:Y:S05]  /*0d30*/  CALL.REL.NOINC `($__internal_12_$__cuda_sm20_div_s64) ;  /* 0x00004da000007944 */ /* 0x000fea0003c00000 */
[----:B------:R-:W-:Y:S01]  /*0d40*/  IMAD.MOV.U32 R4, RZ, RZ, R32 ;  /* 0x000000ffff047224 */ /* 0x000fe200078e0020 */
[----:B------:R-:W-:Y:S05]  /*0d50*/  BRA `(.L_x_718) ;  /* 0x0000013000007947 */ /* 0x000fea0003800000 */
.L_x_717:
        /* <DEDUP_REMOVED lines=19> */
.L_x_718:
[----:B------:R-:W-:Y:S05]  /*0e90*/  BSYNC B1 ;  /* 0x0000000000017941 */ /* 0x000fea0003800000 */
.L_x_716:
[----:B------:R-:W-:-:S04]  /*0ea0*/  IADD3 R4, P0, R4, 0x1, RZ ;  /* 0x0000000104047810 */ /* 0x000fc80007f1e0ff */
[----:B------:R-:W-:-:S04]  /*0eb0*/  IADD3.X R3, RZ, R5, RZ, P0, !PT ;  /* 0x00000005ff037210 */ /* 0x000fc800007fe4ff */
.L_x_715:
[----:B------:R-:W-:Y:S05]  /*0ec0*/  BSYNC B0 ;  /* 0x0000000000007941 */ /* 0x000fea0003800000 */
.L_x_714:
        /* <DEDUP_REMOVED lines=10> */
[----:B------:R-:W-:Y:S02]  /*0f70*/  IMAD.MOV.U32 R24, RZ, RZ, R32 ;  /* 0x000000ffff187224 */ /* 0x000fe400078e0020 */
[----:B------:R-:W-:Y:S01]  /*0f80*/  IMAD.MOV.U32 R25, RZ, RZ, R5 ;  /* 0x000000ffff197224 */ /* 0x000fe200078e0005 */
[----:B------:R-:W-:Y:S05]  /*0f90*/  BRA `(.L_x_721) ;  /* 0x0000013000007947 */ /* 0x000fea0003800000 */
.L_x_720:
        /* <DEDUP_REMOVED lines=19> */
.L_x_721:
[----:B------:R-:W-:Y:S05]  /*10d0*/  BSYNC B0 ;  /* 0x0000000000007941 */ /* 0x000fea0003800000 */
.L_x_719:
[----:B------:R-:W-:Y:S01]  /*10e0*/  IMAD.MOV.U32 R0, RZ, RZ, 0x1 ;  /* 0x00000001ff007424 */ /* 0x000fe200078e00ff */
[----:B------:R-:W-:Y:S01]  /*10f0*/  MOV R2, c[0x0][0x194] ;  /* 0x0000650000027a02 */ /* 0x000fe20000000f00 */
[----:B------:R-:W-:Y:S03]  /*1100*/  BSSY B0, `(.L_x_722) ;  /* 0x0000030000007945 */ /* 0x000fe60003800000 */
[----:B------:R-:W-:-:S04]  /*1110*/  IADD3 R0, P0, -R0, c[0x0][0x190], RZ ;  /* 0x0000640000007a10 */ /* 0x000fc80007f1e1ff */
[----:B------:R-:W-:Y:S01]  /*1120*/  IADD3.X R2, R2, -0x1, RZ, P0, !PT ;  /* 0xffffffff02027810 */ /* 0x000fe200007fe4ff */
[----:B------:R-:W-:-:S04]  /*1130*/  IMAD.WIDE.U32 R6, R0, c[0x0][0x1c0], RZ ;  /* 0x0000700000067a25 */ /* 0x000fc800078e00ff */
[----:B------:R-:W-:Y:S01]  /*1140*/  IMAD R5, R2, c[0x0][0x1c0], RZ ;  /* 0x0000700002057a24 */ /* 0x000fe200078e02ff */
[----:B------:R-:W-:Y:S01]  /*1150*/  ISETP.GT.U32.AND P0, PT, R50, R6, PT ;  /* 0x000000063200720c */ /* 0x000fe20003f04070 */
[----:B------:R-:W-:Y:S02]  /*1160*/  IMAD.MOV.U32 R2, RZ, RZ, RZ ;  /* 0x000000ffff027224 */ /* 0x000fe400078e00ff */
[----:B------:R-:W-:Y:S02]  /*1170*/  IMAD R5, R0, c[0x0][0x1c4], R5 ;  /* 0x0000710000057a24 */ /* 0x000fe400078e0205 */
[----:B------:R-:W-:Y:S02]  /*1180*/  IMAD.MOV.U32 R0, RZ, RZ, RZ ;  /* 0x000000ffff007224 */ /* 0x000fe400078e00ff */
        /* <DEDUP_REMOVED lines=17> */
.L_x_725:
        /* <DEDUP_REMOVED lines=19> */
.L_x_726:
[----:B------:R-:W-:Y:S05]  /*13d0*/  BSYNC B1 ;  /* 0x0000000000017941 */ /* 0x000fea0003800000 */
.L_x_724:
[----:B------:R-:W-:-:S04]  /*13e0*/  IADD3 R2, P0, R32, 0x1, RZ ;  /* 0x0000000120027810 */ /* 0x000fc80007f1e0ff */
[----:B------:R-:W-:-:S04]  /*13f0*/  IADD3.X R0, RZ, R33, RZ, P0, !PT ;  /* 0x00000021ff007210 */ /* 0x000fc800007fe4ff */
.L_x_723:
[----:B------:R-:W-:Y:S05]  /*1400*/  BSYNC B0 ;  /* 0x0000000000007941 */ /* 0x000fea0003800000 */
.L_x_722:
        /* <DEDUP_REMOVED lines=10> */
[----:B------:R-:W-:Y:S01]  /*14b0*/  IMAD.MOV.U32 R33, RZ, RZ, R5 ;  /* 0x000000ffff217224 */ /* 0x000fe200078e0005 */
[----:B------:R-:W-:Y:S05]  /*14c0*/  BRA `(.L_x_729) ;  /* 0x0000013000007947 */ /* 0x000fea0003800000 */
.L_x_728:
        /* <DEDUP_REMOVED lines=19> */
.L_x_729:
[----:B------:R-:W-:Y:S05]  /*1600*/  BSYNC B0 ;  /* 0x0000000000007941 */ /* 0x000fea0003800000 */
.L_x_727:
        /* <DEDUP_REMOVED lines=14> */
[-C--:B------:R-:W-:Y:S01]  /*16f0*/  IADD3 R55, P1, RZ, -R4.reuse, RZ ;  /* 0x80000004ff377210 */ /* 0x080fe20007f3e0ff */
[----:B------:R-:W-:Y:S01]  /*1700*/  ULOP3.LUT UR7, URZ, UR7, URZ, 0x33, !UPT ;  /* 0x000000073f077292 */ /* 0x000fe2000f8e333f */
[----:B------:R-:W-:Y:S01]  /*1710*/  IADD3.X R8, ~R25, -0x1, RZ, P0, !PT ;  /* 0xffffffff19087810 */ /* 0x000fe200007fe5ff */
[----:B------:R-:W-:Y:S01]  /*1720*/  IMAD R7, R3, c[0x0][0x1b8], RZ ;  /* 0x00006e0003077a24 */ /* 0x000fe200078e02ff */
[----:B------:R-:W-:Y:S01]  /*1730*/  IADD3.X R6, RZ, ~R3, RZ, P1, !PT ;  /* 0x80000003ff067210 */ /* 0x000fe20000ffe4ff */
[----:B------:R-:W-:Y:S01]  /*1740*/  IMAD.MOV.U32 R49, RZ, RZ, c[0x0][0x1b8] ;  /* 0x00006e00ff317624 */ /* 0x000fe200078e00ff */
[----:B------:R-:W-:Y:S01]  /*1750*/  ISETP.GT.U32.AND P0, PT, R5, UR6, PT ;  /* 0x0000000605007c0c */ /* 0x000fe2000bf04070 */
[C---:B------:R-:W-:Y:S01]  /*1760*/  IMAD R7, R4.reuse, c[0x0][0x1bc], R7 ;  /* 0x00006f0004077a24 */ /* 0x040fe200078e0207 */
[----:B------:R-:W-:Y:S01]  /*1770*/  LOP3.LUT R52, RZ, R4, RZ, 0x33, !PT ;  /* 0x00000004ff347212 */ /* 0x000fe200078e33ff */
[----:B------:R-:W-:Y:S01]  /*1780*/  IMAD.WIDE.U32 R48, R4, R49, c[0x0][0x1b8] ;  /* 0x00006e0004307625 */ /* 0x000fe200078e0031 */
[----:B------:R-:W-:Y:S01]  /*1790*/  ISETP.GT.AND.EX P0, PT, R8, UR7, PT, P0 ;  /* 0x0000000708007c0c */ /* 0x000fe2000bf04300 */
[----:B------:R-:W-:-:S02]  /*17a0*/  CS2R R26, SRZ ;  /* 0x00000000001a7805 */ /* 0x000fc4000001ff00 */
[----:B------:R-:W-:Y:S01]  /*17b0*/  IMAD R6, R6, c[0x0][0x1b8], RZ ;  /* 0x00006e0006067a24 */ /* 0x000fe200078e02ff */
[----:B------:R-:W-:Y:S01]  /*17c0*/  SEL R5, R5, UR6, P0 ;  /* 0x0000000605057c07 */ /* 0x000fe20008000000 */
[----:B------:R-:W-:Y:S01]  /*17d0*/  IMAD.IADD R53, R49, 0x1, R7 ;  /* 0x0000000131357824 */ /* 0x000fe200078e0207 */
[C---:B------:R-:W-:Y:S01]  /*17e0*/  IADD3 R49, P1, R42.reuse, -R48, RZ ;  /* 0x800000302a317210 */ /* 0x040fe20007f3e0ff */
[----:B------:R-:W-:Y:S01]  /*17f0*/  IMAD.WIDE.U32 R40, R55, c[0x0][0x1b8], R42 ;  /* 0x00006e0037287a25 */ /* 0x000fe200078e002a */
[----:B------:R-:W-:-:S03]  /*1800*/  IADD3 R48, P2, P3, R42, -c[0x0][0x1b8], -R48 ;  /* 0x80006e002a307a10 */ /* 0x000fc60007b5e830 */
[----:B------:R-:W-:Y:S02]  /*1810*/  IMAD R55, R55, c[0x0][0x1bc], R6 ;  /* 0x00006f0037377a24 */ /* 0x000fe400078e0206 */
[----:B------:R-:W-:Y:S02]  /*1820*/  IMAD.IADD R52, R52, 0x1, -R5 ;  /* 0x0000000134347824 */ /* 0x000fe400078e0a05 */
[C-C-:B------:R-:W-:Y:S01]  /*1830*/  IMAD.X R54, R43.reuse, 0x1, ~R53.reuse, P1 ;  /* 0x000000012b367824 */ /* 0x140fe200008e0e35 */
[----:B------:R-:W-:Y:S02]  /*1840*/  IADD3.X R53, R43, ~c[0x0][0x1bc], ~R53, P2, P3 ;  /* 0x80006f002b357a10 */ /* 0x000fe400017e6c35 */
[----:B------:R-:W-:Y:S02]  /*1850*/  IADD3 R55, R41, R55, RZ ;  /* 0x0000003729377210 */ /* 0x000fe40007ffe0ff */
[----:B------:R-:W-:Y:S02]  /*1860*/  LOP3.LUT R52, R52, 0x3, RZ, 0xc0, !PT ;  /* 0x0000000334347812 */ /* 0x000fe400078ec0ff */
.L_x_815:
        /* <DEDUP_REMOVED lines=9> */
[----:B01----:R-:W-:Y:S05]  /*1900*/  @P0 BRA `(.L_x_733) ;  /* 0x0000403000000947 */ /* 0x003fea0003800000 */
        /* <DEDUP_REMOVED lines=10> */
[----:B------:R-:W-:Y:S01]  /*19b0*/  MOV R37, R28 ;  /* 0x0000001c00257202 */ /* 0x000fe20000000f00 */
[----:B------:R-:W-:Y:S01]  /*19c0*/  IMAD.MOV.U32 R36, RZ, RZ, R7 ;  /* 0x000000ffff247224 */ /* 0x000fe200078e0007 */
[----:B------:R-:W-:Y:S01]  /*19d0*/  MOV R6, 0x1a10 ;  /* 0x00001a1000067802 */ /* 0x000fe20000000f00 */
[----:B------:R-:W-:Y:S02]  /*19e0*/  IMAD.MOV.U32 R44, RZ, RZ, c[0x0][0x1c0] ;  /* 0x00007000ff2c7624 */ /* 0x000fe400078e00ff */
[----:B------:R-:W-:Y:S02]  /*19f0*/  IMAD.MOV.U32 R5, RZ, RZ, c[0x0][0x1c4] ;  /* 0x00007100ff057624 */ /* 0x000fe400078e00ff */
[----:B------:R-:W-:Y:S05]  /*1a00*/  CALL.REL.NOINC `($__internal_13_$__cuda_sm20_rem_s64) ;  /* 0x0000461000007944 */ /* 0x000fea0003c00000 */
[----:B------:R-:W-:Y:S01]  /*1a10*/  MOV R30, R5 ;  /* 0x00000005001e7202 */ /* 0x000fe20000000f00 */
[----:B------:R-:W-:Y:S01]  /*1a20*/  IMAD.MOV.U32 R31, RZ, RZ, R32 ;  /* 0x000000ffff1f7224 */ /* 0x000fe200078e0020 */
[----:B------:R-:W-:Y:S05]  /*1a30*/  BRA `(.L_x_736) ;  /* 0x0000012000007947 */ /* 0x000fea0003800000 */
.L_x_735:
        /* <DEDUP_REMOVED lines=17> */
[----:B------:R-:W-:Y:S02]  /*1b50*/  @!P2 LOP3.LUT R30, RZ, c[0x0][0x1c0], RZ, 0x33, !PT ;  /* 0x00007000ff1eaa12 */ /* 0x000fe400078e33ff */
.L_x_736:
[----:B------:R-:W-:Y:S05]  /*1b60*/  BSYNC B2 ;  /* 0x0000000000027941 */ /* 0x000fea0003800000 */
.L_x_734:
        /* <DEDUP_REMOVED lines=20> */
[----:B------:R-:W-:-:S04]  /*1cb0*/  ISETP.NE.U32.AND P2, PT, R5, RZ, PT ;  /* 0x000000ff0500720c */ /* 0x000fc80003f45070 */
[----:B------:R-:W-:Y:S01]  /*1cc0*/  ISETP.NE.AND.EX P2, PT, R32, RZ, PT, P2 ;  /* 0x000000ff2000720c */ /* 0x000fe20003f45320 */
[----:B------:R-:W-:Y:S07]  /*1cd0*/  BRA `(.L_x_743) ;  /* 0x0000013000007947 */ /* 0x000fee0003800000 */
.L_x_742:
        /* <DEDUP_REMOVED lines=19> */
.L_x_743:
[----:B------:R-:W-:Y:S05]  /*1e10*/  BSYNC B4 ;  /* 0x0000000000047941 */ /* 0x000fea0003800000 */
.L_x_741:
        /* <DEDUP_REMOVED lines=8> */
[----:B------:R-:W-:Y:S05]  /*1ea0*/  CALL.REL.NOINC `($__internal_12_$__cuda_sm20_div_s64) ;  /* 0x00003c3000007944 */ /* 0x000fea0003c00000 */
[----:B------:R-:W-:Y:S01]  /*1eb0*/  IMAD.MOV.U32 R8, RZ, RZ, R32 ;  /* 0x000000ffff087224 */ /* 0x000fe200078e0020 */
[----:B------:R-:W-:Y:S01]  /*1ec0*/  MOV R9, R5 ;  /* 0x0000000500097202 */ /* 0x000fe20000000f00 */
[----:B------:R-:W-:Y:S05]  /*1ed0*/  BRA `(.L_x_746) ;  /* 0x0000013000007947 */ /* 0x000fea0003800000 */
.L_x_745:
        /* <DEDUP_REMOVED lines=19> */
.L_x_746:
[----:B------:R-:W-:Y:S05]  /*2010*/  BSYNC B4 ;  /* 0x0000000000047941 */ /* 0x000fea0003800000 */
.L_x_744:
[----:B------:R-:W-:Y:S01]  /*2020*/  BSSY B4, `(.L_x_747) ;  /* 0x000001d000047945 */ /* 0x000fe20003800000 */
        /* <DEDUP_REMOVED lines=9> */
.L_x_748:
        /* <DEDUP_REMOVED lines=19> */
.L_x_749:
[----:B------:R-:W-:Y:S05]  /*21f0*/  BSYNC B4 ;  /* 0x0000000000047941 */ /* 0x000fea0003800000 */
.L_x_747:
[----:B------:R-:W-:Y:S01]  /*2200*/  IMAD R5, R23, c[0x0][0x190], RZ ;  /* 0x0000640017057a24 */ /* 0x000fe200078e02ff */
[----:B------:R-:W-:Y:S01]  /*2210*/  MOV R11, R33 ;  /* 0x00000021000b7202 */ /* 0x000fe20000000f00 */
[----:B------:R-:W-:-:S04]  /*2220*/  IMAD.WIDE.U32 R8, R22, c[0x0][0x190], R8 ;  /* 0x0000640016087a25 */ /* 0x000fc800078e0008 */
[----:B------:R-:W-:Y:S02]  /*2230*/  IMAD R5, R22, c[0x0][0x194], R5 ;  /* 0x0000650016057a24 */ /* 0x000fe400078e0205 */
[----:B------:R-:W-:Y:S02]  /*2240*/  IMAD.MOV.U32 R10, RZ, RZ, R32 ;  /* 0x000000ffff0a7224 */ /* 0x000fe400078e0020 */
[----:B------:R-:W-:Y:S02]  /*2250*/  IMAD.IADD R5, R9, 0x1, R5 ;  /* 0x0000000109057824 */ /* 0x000fe400078e0205 */
[----:B------:R-:W-:-:S04]  /*2260*/  IMAD.WIDE.U32 R10, R8, c[0x0][0x198], R10 ;  /* 0x00006600080a7a25 */ /* 0x000fc800078e000a */
[----:B------:R-:W-:Y:S02]  /*2270*/  IMAD R5, R5, c[0x0][0x198], RZ ;  /* 0x0000660005057a24 */ /* 0x000fe400078e02ff */
[----:B------:R-:W-:Y:S02]  /*2280*/  IMAD.MOV.U32 R9, RZ, RZ, R0 ;  /* 0x000000ffff097224 */ /* 0x000fe400078e0000 */
[----:B------:R-:W-:Y:S02]  /*2290*/  IMAD R5, R8, c[0x0][0x19c], R5 ;  /* 0x0000670008057a24 */ /* 0x000fe400078e0205 */
[----:B------:R-:W-:Y:S02]  /*22a0*/  IMAD.MOV.U32 R8, RZ, RZ, R2 ;  /* 0x000000ffff087224 */ /* 0x000fe400078e0002 */
[----:B------:R-:W-:Y:S02]  /*22b0*/  IMAD.IADD R5, R11, 0x1, R5 ;  /* 0x000000010b057824 */ /* 0x000fe400078e0205 */
[----:B------:R-:W-:-:S02]  /*22c0*/  IMAD R13, R21, c[0x0][0x170], RZ ;  /* 0x00005c00150d7a24 */ /* 0x000fc400078e02ff */
[----:B------:R-:W-:Y:S02]  /*22d0*/  IMAD R5, R5, c[0x0][0x1d0], RZ ;  /* 0x0000740005057a24 */ /* 0x000fe400078e02ff */
[----:B------:R-:W-:-:S04]  /*22e0*/  IMAD.WIDE.U32 R8, R10, c[0x0][0x1d0], R8 ;  /* 0x000074000a087a25 */ /* 0x000fc800078e0008 */
[----:B------:R-:W-:Y:S01]  /*22f0*/  IMAD R15, R10, c[0x0][0x1d4], R5 ;  /* 0x000075000a0f7a24 */ /* 0x000fe200078e0205 */
[----:B------:R-:W-:Y:S01]  /*2300*/  MOV R5, R3 ;  /* 0x0000000300057202 */ /* 0x000fe20000000f00 */
[----:B------:R-:W-:-:S04]  /*2310*/  IMAD R13, R20, c[0x0][0x174], R13 ;  /* 0x00005d00140d7a24 */ /* 0x000fc800078e020d */
        /* <DEDUP_REMOVED lines=9> */
[----:B------:R-:W2:Y:S02]  /*23b0*/  LDG.E.64 R8, [R8.64] ;  /* 0x0000001008087981 */ /* 0x000ea4000c1e1b00 */
[----:B--2---:R0:W1:-:S06]  /*23c0*/  DADD R26, R26, R8 ;  /* 0x000000001a1a7229 */ /* 0x00404c0000000008 */
.L_x_740:
[----:B------:R-:W-:Y:S05]  /*23d0*/  BSYNC B3 ;  /* 0x0000000000037941 */ /* 0x000fea0003800000 */
.L_x_739:
[----:B------:R-:W-:Y:S02]  /*23e0*/  ISETP.NE.U32.AND P1, PT, R52, 0x1, PT ;  /* 0x000000013400780c */ /* 0x000fe40003f25070 */
[----:B0-----:R-:W-:Y:S02]  /*23f0*/  IADD3 R8, P2, R4, 0x1, RZ ;  /* 0x0000000104087810 */ /* 0x001fe40007f5e0ff */
[----:B------:R-:W-:Y:S02]  /*2400*/  ISETP.NE.AND.EX P1, PT, RZ, RZ, PT, P1 ;  /* 0x000000ffff00720c */ /* 0x000fe40003f25310 */
[----:B------:R-:W-:-:S11]  /*2410*/  IADD3.X R9, RZ, R3, RZ, P2, !PT ;  /* 0x00000003ff097210 */ /* 0x000fd600017fe4ff */
        /* <DEDUP_REMOVED lines=14> */
[----:B-1----:R-:W-:Y:S05]  /*2500*/  CALL.REL.NOINC `($__internal_13_$__cuda_sm20_rem_s64) ;  /* 0x00003b1000007944 */ /* 0x002fea0003c00000 */
[----:B------:R-:W-:-:S04]  /*2510*/  ISETP.NE.U32.AND P2, PT, R5, RZ, PT ;  /* 0x000000ff0500720c */ /* 0x000fc80003f45070 */
[----:B------:R-:W-:Y:S01]  /*2520*/  ISETP.NE.AND.EX P2, PT, R32, RZ, PT, P2 ;  /* 0x000000ff2000720c */ /* 0x000fe20003f45320 */
[----:B------:R-:W-:Y:S07]  /*2530*/  BRA `(.L_x_754) ;  /* 0x0000013000007947 */ /* 0x000fee0003800000 */
.L_x_753:
[----:B------:R-:W0:Y:S01]  /*2540*/  I2F.U32.RP R10, c[0x0][0x1c8] ;  /* 0x00007200000a7b06 */ /* 0x000e220000209000 */
[----:B------:R-:W-:-:S07]  /*2550*/  ISETP.NE.U32.AND P3, PT, RZ, c[0x0][0x1c8], PT ;  /* 0x00007200ff007a0c */ /* 0x000fce0003f65070 */
[----:B0-----:R-:W0:Y:S02]  /*2560*/  MUFU.RCP R10, R10 ;  /* 0x0000000a000a7308 */ /* 0x001e240000001000 */
[----:B0-----:R-:W-:-:S06]  /*2570*/  IADD3 R8, R10, 0xffffffe, RZ ;  /* 0x0ffffffe0a087810 */ /* 0x001fcc0007ffe0ff */
[----:B------:R0:W2:Y:S02]  /*2580*/  F2I.FTZ.U32.TRUNC.NTZ R9, R8 ;  /* 0x0000000800097305 */ /* 0x0000a4000021f000 */
[----:B0-----:R-:W-:Y:S02]  /*2590*/  IMAD.MOV.U32 R8, RZ, RZ, RZ ;  /* 0x000000ffff087224 */ /* 0x001fe400078e00ff */
[----:B--2---:R-:W-:-:S04]  /*25a0*/  IMAD.MOV R5, RZ, RZ, -R9 ;  /* 0x000000ffff057224 */ /* 0x004fc800078e0a09 */
        /* <DEDUP_REMOVED lines=12> */
.L_x_754:
[----:B------:R-:W-:Y:S05]  /*2670*/  BSYNC B4 ;  /* 0x0000000000047941 */ /* 0x000fea0003800000 */
.L_x_752:
        /* <DEDUP_REMOVED lines=8> */
[----:B-1----:R-:W-:Y:S05]  /*2700*/  CALL.REL.NOINC `($__internal_12_$__cuda_sm20_div_s64) ;  /* 0x000033d000007944 */ /* 0x002fea0003c00000 */
[----:B------:R-:W-:Y:S01]  /*2710*/  MOV R8, R32 ;  /* 0x0000002000087202 */ /* 0x000fe20000000f00 */
[----:B------:R-:W-:Y:S01]  /*2720*/  IMAD.MOV.U32 R9, RZ, RZ, R5 ;  /* 0x000000ffff097224 */ /* 0x000fe200078e0005 */
[----:B------:R-:W-:Y:S05]  /*2730*/  BRA `(.L_x_757) ;  /* 0x0000013000007947 */ /* 0x000fea0003800000 */
.L_x_756:
        /* <DEDUP_REMOVED lines=19> */
.L_x_757:
[----:B------:R-:W-:Y:S05]  /*2870*/  BSYNC B4 ;  /* 0x0000000000047941 */ /* 0x000fea0003800000 */
.L_x_755:
[----:B------:R-:W-:Y:S01]  /*2880*/  BSSY B4, `(.L_x_758) ;  /* 0x000001d000047945 */ /* 0x000fe20003800000 */
[----:B------:R-:W-:Y:S05]  /*2890*/  @!P1 BRA `(.L_x_759) ;  /* 0x0000008000009947 */ /* 0x000fea0003800000 */
[----:B------:R-:W-:Y:S01]  /*28a0*/  IMAD.MOV.U32 R46, RZ, RZ, R49 ;  /* 0x000000ffff2e7224 */ /* 0x000fe200078e0031 */
[----:B------:R-:W-:Y:S01]  /*28b0*/  MOV R36, c[0x0][0x1c8] ;  /* 0x0000720000247a02 */ /* 0x000fe20000000f00 */
[----:B------:R-:W-:Y:S01]  /*28c0*/  IMAD.MOV.U32 R44, RZ, RZ, R54 ;  /* 0x000000ffff2c7224 */ /* 0x000fe200078e0036 */
[----:B------:R-:W-:Y:S01]  /*28d0*/  MOV R6, 0x2900 ;  /* 0x0000290000067802 */ /* 0x000fe20000000f00 */
[----:B------:R-:W-:Y:S02]  /*28e0*/  IMAD.MOV.U32 R5, RZ, RZ, c[0x0][0x1cc] ;  /* 0x00007300ff057624 */ /* 0x000fe400078e00ff */
[----:B-1----:R-:W-:Y:S05]  /*28f0*/  CALL.REL.NOINC `($__internal_12_$__cuda_sm20_div_s64) ;  /* 0x000031e000007944 */ /* 0x002fea0003c00000 */
[----:B------:R-:W-:Y:S01]  /*2900*/  IMAD.MOV.U32 R33, RZ, RZ, R5 ;  /* 0x000000ffff217224 */ /* 0x000fe200078e0005 */
[----:B------:R-:W-:Y:S05]  /*2910*/  BRA `(.L_x_760) ;  /* 0x0000013000007947 */ /* 0x000fea0003800000 */
.L_x_759:
[----:B------:R-:W0:Y:S01]  /*2920*/  I2F.U32.RP R5, c[0x0][0x1c8] ;  /* 0x0000720000057b06 */ /* 0x000e220000209000 */
[----:B------:R-:W-:Y:S01]  /*2930*/  ISETP.NE.U32.AND P3, PT, RZ, c[0x0][0x1c8], PT ;  /* 0x00007200ff007a0c */ /* 0x000fe20003f65070 */
[----:B------:R-:W-:-:S06]  /*2940*/  IMAD.MOV.U32 R33, RZ, RZ, RZ ;  /* 0x000000ffff217224 */ /* 0x000fcc00078e00ff */
[----:B0-----:R-:W0:Y:S02]  /*2950*/  MUFU.RCP R5, R5 ;  /* 0x0000000500057308 */ /* 0x001e240000001000 */
[----:B0-----:R-:W-:-:S06]  /*2960*/  IADD3 R10, R5, 0xffffffe, RZ ;  /* 0x0ffffffe050a7810 */ /* 0x001fcc0007ffe0ff */
[----:B------:R0:W2:Y:S02]  /*2970*/  F2I.FTZ.U32.TRUNC.NTZ R11, R10 ;  /* 0x0000000a000b7305 */ /* 0x0000a4000021f000 */
[----:B0-----:R-:W-:Y:S01]  /*2980*/  HFMA2.MMA R10, -RZ, RZ, 0, 0 ;  /* 0x00000000ff0a7435 */ /* 0x001fe200000001ff */
[----:B--2---:R-:W-:-:S04]  /*2990*/  IMAD.MOV R13, RZ, RZ, -R11 ;  /* 0x000000ffff0d7224 */ /* 0x004fc800078e0a0b */
        /* <DEDUP_REMOVED lines=11> */
.L_x_760:
[----:B------:R-:W-:Y:S05]  /*2a50*/  BSYNC B4 ;  /* 0x0000000000047941 */ /* 0x000fea0003800000 */
.L_x_758:
[----:B------:R-:W-:Y:S01]  /*2a60*/  MOV R11, R9 ;  /* 0x00000009000b7202 */ /* 0x000fe20000000f00 */
[----:B------:R-:W-:Y:S02]  /*2a70*/  IMAD R5, R23, c[0x0][0x190], RZ ;  /* 0x0000640017057a24 */ /* 0x000fe400078e02ff */
        /* <DEDUP_REMOVED lines=9> */
[----:B------:R-:W-:Y:S01]  /*2b10*/  IMAD.MOV.U32 R10, RZ, RZ, R2 ;  /* 0x000000ffff0a7224 */ /* 0x000fe200078e0002 */
[----:B------:R-:W-:Y:S01]  /*2b20*/  IADD3 R6, R9, R5, RZ ;  /* 0x0000000509067210 */ /* 0x000fe20007ffe0ff */
[----:B------:R-:W-:Y:S02]  /*2b30*/  IMAD.MOV.U32 R5, RZ, RZ, R3 ;  /* 0x000000ffff057224 */ /* 0x000fe400078e0003 */
[----:B------:R-:W-:Y:S02]  /*2b40*/  IMAD.MOV.U32 R11, RZ, RZ, R0 ;  /* 0x000000ffff0b7224 */ /* 0x000fe400078e0000 */
[----:B------:R-:W-:Y:S02]  /*2b50*/  IMAD R9, R6, c[0x0][0x1d0], RZ ;  /* 0x0000740006097a24 */ /* 0x000fe400078e02ff */
[----:B------:R-:W-:-:S04]  /*2b60*/  IMAD.WIDE.U32 R12, R20, c[0x0][0x170], R4 ;  /* 0x00005c00140c7a25 */ /* 0x000fc800078e0004 */
[----:B------:R-:W-:-:S04]  /*2b70*/  IMAD.WIDE.U32 R10, R8, c[0x0][0x1d0], R10 ;  /* 0x00007400080a7a25 */ /* 0x000fc800078e000a */
[----:B------:R-:W-:Y:S01]  /*2b80*/  IMAD R9, R8, c[0x0][0x1d4], R9 ;  /* 0x0000750008097a24 */ /* 0x000fe200078e0209 */
[----:B------:R-:W-:Y:S01]  /*2b90*/  IADD3 R8, P1, R12, 0x1, RZ ;  /* 0x000000010c087810 */ /* 0x000fe20007f3e0ff */
[----:B------:R-:W-:-:S03]  /*2ba0*/  IMAD R15, R21, c[0x0][0x170], RZ ;  /* 0x00005c00150f7a24 */ /* 0x000fc600078e02ff */
[----:B------:R-:W-:Y:S01]  /*2bb0*/  IADD3 R5, R11, R9, RZ ;  /* 0x000000090b057210 */ /* 0x000fe20007ffe0ff */
[----:B------:R-:W-:-:S04]  /*2bc0*/  IMAD R15, R20, c[0x0][0x174], R15 ;  /* 0x00005d00140f7a24 */ /* 0x000fc800078e020f */
[----:B------:R-:W-:Y:S02]  /*2bd0*/  IMAD.X R9, R13, 0x1, R15, P1 ;  /* 0x000000010d097824 */ /* 0x000fe400008e060f */
[----:B------:R-:W-:Y:S02]  /*2be0*/  IMAD R5, R5, c[0x0][0x1d8], RZ ;  /* 0x0000760005057a24 */ /* 0x000fe400078e02ff */
[----:B------:R-:W-:-:S04]  /*2bf0*/  IMAD.WIDE.U32 R8, R10, c[0x0][0x1d8], R8 ;  /* 0x000076000a087a25 */ /* 0x000fc800078e0008 */
[----:B------:R-:W-:Y:S01]  /*2c00*/  IMAD R5, R10, c[0x0][0x1dc], R5 ;  /* 0x000077000a057a24 */ /* 0x000fe200078e0205 */
[----:B------:R-:W-:-:S03]  /*2c10*/  LEA R10, P1, R8, c[0x0][0x168], 0x3 ;  /* 0x00005a00080a7a11 */ /* 0x000fc600078218ff */
[----:B------:R-:W-:-:S05]  /*2c20*/  IMAD.IADD R5, R9, 0x1, R5 ;  /* 0x0000000109057824 */ /* 0x000fca00078e0205 */
[----:B------:R-:W-:-:S05]  /*2c30*/  LEA.HI.X R11, R8, c[0x0][0x16c], R5, 0x3, P1 ;  /* 0x00005b00080b7a11 */ /* 0x000fca00008f1c05 */
[----:B------:R-:W2:Y:S02]  /*2c40*/  LDG.E.64 R8, [R10.64] ;  /* 0x000000100a087981 */ /* 0x000ea4000c1e1b00 */
[----:B-12---:R0:W1:-:S06]  /*2c50*/  DADD R26, R26, R8 ;  /* 0x000000001a1a7229 */ /* 0x00604c0000000008 */
.L_x_751:
[----:B------:R-:W-:Y:S05]  /*2c60*/  BSYNC B3 ;  /* 0x0000000000037941 */ /* 0x000fea0003800000 */
.L_x_750:
[----:B------:R-:W-:Y:S02]  /*2c70*/  ISETP.NE.U32.AND P2, PT, R52, 0x2, PT ;  /* 0x000000023400780c */ /* 0x000fe40003f45070 */
[----:B------:R-:W-:Y:S02]  /*2c80*/  ISETP.NE.U32.AND P1, PT, R30, RZ, PT ;  /* 0x000000ff1e00720c */ /* 0x000fe40003f25070 */
[----:B------:R-:W-:Y:S02]  /*2c90*/  ISETP.NE.AND.EX P2, PT, RZ, RZ, PT, P2 ;  /* 0x000000ffff00720c */ /* 0x000fe40003f45320 */
[----:B------:R-:W-:Y:S02]  /*2ca0*/  IADD3 R11, P3, R4, 0x3, RZ ;  /* 0x00000003040b7810 */ /* 0x000fe40007f7e0ff */
[----:B------:R-:W-:-:S02]  /*2cb0*/  ISETP.NE.OR.EX P1, PT, R31, RZ, !P2, P1 ;  /* 0x000000ff1f00720c */ /* 0x000fc40005725710 */
[----:B0-----:R-:W-:Y:S01]  /*2cc0*/  IADD3 R8, P4, R4, 0x2, RZ ;  /* 0x0000000204087810 */ /* 0x001fe20007f9e0ff */
        /* <DEDUP_REMOVED lines=18> */
.L_x_762:
        /* <DEDUP_REMOVED lines=19> */
.L_x_763:
[----:B------:R-:W-:Y:S05]  /*2f20*/  BSYNC B3 ;  /* 0x0000000000037941 */ /* 0x000fea0003800000 */
.L_x_761:
[----:B------:R-:W-:Y:S01]  /*2f30*/  MOV R8, R11 ;  /* 0x0000000b00087202 */ /* 0x000fe20000000f00 */
[----:B------:R-:W-:Y:S01]  /*2f40*/  IMAD.MOV.U32 R9, RZ, RZ, R10 ;  /* 0x000000ffff097224 */ /* 0x000fe200078e000a */
        /* <DEDUP_REMOVED lines=9> */
[----:B------:R-:W-:Y:S02]  /*2fe0*/  IMAD.MOV.U32 R8, RZ, RZ, R32 ;  /* 0x000000ffff087224 */ /* 0x000fe400078e0020 */
[----:B------:R-:W-:Y:S01]  /*2ff0*/  IMAD.MOV.U32 R9, RZ, RZ, R5 ;  /* 0x000000ffff097224 */ /* 0x000fe200078e0005 */
[----:B------:R-:W-:Y:S05]  /*3000*/  BRA `(.L_x_766) ;  /* 0x0000013000007947 */ /* 0x000fea0003800000 */
.L_x_765:
[----:B------:R-:W0:Y:S01]  /*3010*/  I2F.U32.RP R5, c[0x0][0x1c0] ;  /* 0x0000700000057b06 */ /* 0x000e220000209000 */
[----:B------:R-:W-:-:S07]  /*3020*/  ISETP.NE.U32.AND P4, PT, RZ, c[0x0][0x1c0], PT ;  /* 0x00007000ff007a0c */ /* 0x000fce0003f85070 */
[----:B0-----:R-:W0:Y:S02]  /*3030*/  MUFU.RCP R5, R5 ;  /* 0x0000000500057308 */ /* 0x001e240000001000 */
[----:B0-----:R-:W-:-:S06]  /*3040*/  IADD3 R8, R5, 0xffffffe, RZ ;  /* 0x0ffffffe05087810 */ /* 0x001fcc0007ffe0ff */
[----:B------:R0:W2:Y:S02]  /*3050*/  F2I.FTZ.U32.TRUNC.NTZ R9, R8 ;  /* 0x0000000800097305 */ /* 0x0000a4000021f000 */
[----:B0-----:R-:W-:Y:S01]  /*3060*/  IMAD.MOV.U32 R8, RZ, RZ, RZ ;  /* 0x000000ffff087224 */ /* 0x001fe200078e00ff */
[----:B--2---:R-:W-:-:S05]  /*3070*/  IADD3 R13, RZ, -R9, RZ ;  /* 0x80000009ff0d7210 */ /* 0x004fca0007ffe0ff */
        /* <DEDUP_REMOVED lines=12> */
.L_x_766:
[----:B------:R-:W-:Y:S05]  /*3140*/  BSYNC B3 ;  /* 0x0000000000037941 */ /* 0x000fea0003800000 */
.L_x_764:
        /* <DEDUP_REMOVED lines=11> */
.L_x_768:
        /* <DEDUP_REMOVED lines=19> */
.L_x_769:
[----:B------:R-:W-:Y:S05]  /*3330*/  BSYNC B3 ;  /* 0x0000000000037941 */ /* 0x000fea0003800000 */
.L_x_767:
[----:B------:R-:W-:Y:S02]  /*3340*/  IMAD R5, R23, c[0x0][0x190], RZ ;  /* 0x0000640017057a24 */ /* 0x000fe400078e02ff */
[----:B------:R-:W-:-:S04]  /*3350*/  IMAD.WIDE.U32 R8, R22, c[0x0][0x190], R8 ;  /* 0x0000640016087a25 */ /* 0x000fc800078e0008 */
[----:B------:R-:W-:Y:S02]  /*3360*/  IMAD R5, R22, c[0x0][0x194], R5 ;  /* 0x0000650016057a24 */ /* 0x000fe400078e0205 */
[----:B------:R-:W-:-:S04]  /*3370*/  IMAD.WIDE.U32 R12, R8, c[0x0][0x198], R12 ;  /* 0x00006600080c7a25 */ /* 0x000fc800078e000c */
[----:B------:R-:W-:Y:S02]  /*3380*/  IMAD.IADD R5, R5, 0x1, R9 ;  /* 0x0000000105057824 */ /* 0x000fe400078e0209 */
[----:B------:R-:W-:Y:S02]  /*3390*/  IMAD.MOV.U32 R9, RZ, RZ, R0 ;  /* 0x000000ffff097224 */ /* 0x000fe400078e0000 */
[----:B------:R-:W-:Y:S02]  /*33a0*/  IMAD R5, R5, c[0x0][0x198], RZ ;  /* 0x0000660005057a24 */ /* 0x000fe400078e02ff */
[----:B------:R-:W-:Y:S02]  /*33b0*/  IMAD R17, R21, c[0x0][0x170], RZ ;  /* 0x00005c0015117a24 */ /* 0x000fe400078e02ff */
[----:B------:R-:W-:Y:S02]  /*33c0*/  IMAD R5, R8, c[0x0][0x19c], R5 ;  /* 0x0000670008057a24 */ /* 0x000fe400078e0205 */
[----:B------:R-:W-:-:S02]  /*33d0*/  IMAD.MOV.U32 R8, RZ, RZ, R2 ;  /* 0x000000ffff087224 */ /* 0x000fc400078e0002 */
[----:B------:R-:W-:Y:S01]  /*33e0*/  IMAD.IADD R6, R13, 0x1, R5 ;  /* 0x000000010d067824 */ /* 0x000fe200078e0205 */
[----:B------:R-:W-:Y:S01]  /*33f0*/  MOV R5, R3 ;  /* 0x0000000300057202 */ /* 0x000fe20000000f00 */
[----:B------:R-:W-:-:S04]  /*3400*/  IMAD.WIDE.U32 R8, R12, c[0x0][0x1d0], R8 ;  /* 0x000074000c087a25 */ /* 0x000fc800078e0008 */
[----:B------:R-:W-:Y:S02]  /*3410*/  IMAD R13, R6, c[0x0][0x1d0], RZ ;  /* 0x00007400060d7a24 */ /* 0x000fe400078e02ff */
[----:B------:R-:W-:-:S04]  /*3420*/  IMAD.WIDE.U32 R14, R20, c[0x0][0x170], R4 ;  /* 0x00005c00140e7a25 */ /* 0x000fc800078e0004 */
[----:B------:R-:W-:Y:S01]  /*3430*/  IMAD R13, R12, c[0x0][0x1d4], R13 ;  /* 0x000075000c0d7a24 */ /* 0x000fe200078e020d */
[----:B------:R-:W-:Y:S01]  /*3440*/  IADD3 R12, P1, R14, 0x2, RZ ;  /* 0x000000020e0c7810 */ /* 0x000fe20007f3e0ff */
        /* <DEDUP_REMOVED lines=9> */
[----:B------:R-:W2:Y:S01]  /*34e0*/  LDG.E.64 R14, [R14.64] ;  /* 0x000000100e0e7981 */ /* 0x000ea2000c1e1b00 */
[----:B------:R-:W-:Y:S02]  /*34f0*/  IMAD.MOV.U32 R8, RZ, RZ, R11 ;  /* 0x000000ffff087224 */ /* 0x000fe400078e000b */
[----:B------:R-:W-:Y:S01]  /*3500*/  IMAD.MOV.U32 R9, RZ, RZ, R10 ;  /* 0x000000ffff097224 */ /* 0x000fe200078e000a */
[----:B-12---:R0:W1:-:S06]  /*3510*/  DADD R26, R26, R14 ;  /* 0x000000001a1a7229 */ /* 0x00604c000000000e */
.L_x_738:
[----:B------:R-:W-:Y:S05]  /*3520*/  BSYNC B2 ;  /* 0x0000000000027941 */ /* 0x000fea0003800000 */
.L_x_737:
        /* <DEDUP_REMOVED lines=15> */
[----:B0-----:R-:W-:Y:S01]  /*3620*/  IADD3 R15, P4, R8, 0x1, RZ ;  /* 0x00000001080f7810 */ /* 0x001fe20007f9e0ff */
[----:B------:R-:W-:Y:S01]  /*3630*/  IMAD.WIDE.U32 R12, R20, c[0x0][0x170], R8 ;  /* 0x00005c00140c7a25 */ /* 0x000fe200078e0008 */
[----:B------:R-:W-:Y:S02]  /*3640*/  IADD3 R33, P5, RZ, -R8, RZ ;  /* 0x80000008ff217210 */ /* 0x000fe40007fbe0ff */
[----:B------:R-:W-:Y:S01]  /*3650*/  IADD3 R17, P1, R8, 0x2, RZ ;  /* 0x0000000208117810 */ /* 0x000fe20007f3e0ff */
[----:B------:R-:W-:Y:S01]  /*3660*/  IMAD R5, R20, c[0x0][0x174], R5 ;  /* 0x00005d0014057a24 */ /* 0x000fe200078e0205 */
[----:B------:R-:W-:Y:S01]  /*3670*/  IADD3.X R32, RZ, ~R9, RZ, P5, !PT ;  /* 0x80000009ff207210 */ /* 0x000fe20002ffe4ff */
[----:B------:R-:W-:Y:S01]  /*3680*/  IMAD.SHL.U32 R10, R12, 0x8, RZ ;  /* 0x000000080c0a7824 */ /* 0x000fe200078e00ff */
[----:B------:R-:W-:Y:S01]  /*3690*/  IADD3 R15, P3, RZ, -R15, RZ ;  /* 0x8000000fff0f7210 */ /* 0x000fe20007f7e0ff */
[----:B------:R-:W-:Y:S01]  /*36a0*/  IMAD.MOV.U32 R18, RZ, RZ, R42 ;  /* 0x000000ffff127224 */ /* 0x000fe200078e002a */
[----:B------:R-:W-:Y:S01]  /*36b0*/  IADD3 R11, R5, R13, RZ ;  /* 0x0000000d050b7210 */ /* 0x000fe20007ffe0ff */
[----:B------:R-:W-:Y:S01]  /*36c0*/  IMAD.MOV.U32 R19, RZ, RZ, R43 ;  /* 0x000000ffff137224 */ /* 0x000fe200078e002b */
[----:B------:R-:W-:Y:S01]  /*36d0*/  IADD3 R5, P2, R8, 0x3, RZ ;  /* 0x0000000308057810 */ /* 0x000fe20007f5e0ff */
[----:B------:R-:W-:Y:S01]  /*36e0*/  IMAD.X R14, RZ, RZ, R9, P1 ;  /* 0x000000ffff0e7224 */ /* 0x000fe200008e0609 */
[----:B------:R-:W-:Y:S01]  /*36f0*/  SHF.L.U64.HI R11, R12, 0x3, R11 ;  /* 0x000000030c0b7819 */ /* 0x000fe2000001020b */
[--C-:B------:R-:W-:Y:S01]  /*3700*/  IMAD.X R12, RZ, RZ, R9.reuse, P4 ;  /* 0x000000ffff0c7224 */ /* 0x100fe200020e0609 */
[----:B------:R-:W-:Y:S01]  /*3710*/  IADD3 R17, P5, RZ, -R17, RZ ;  /* 0x80000011ff117210 */ /* 0x000fe20007fbe0ff */
[----:B------:R-:W-:Y:S01]  /*3720*/  IMAD R32, R32, c[0x0][0x1b8], RZ ;  /* 0x00006e0020207a24 */ /* 0x000fe200078e02ff */
[----:B------:R-:W-:Y:S01]  /*3730*/  IADD3 R5, P4, RZ, -R5, RZ ;  /* 0x80000005ff057210 */ /* 0x000fe20007f9e0ff */
[----:B------:R-:W-:Y:S01]  /*3740*/  IMAD.X R6, RZ, RZ, R9, P2 ;  /* 0x000000ffff067224 */ /* 0x000fe200010e0609 */
[----:B------:R-:W-:Y:S01]  /*3750*/  IADD3.X R16, RZ, ~R12, RZ, P3, !PT ;  /* 0x8000000cff107210 */ /* 0x000fe20001ffe4ff */
[----:B------:R-:W-:-:S04]  /*3760*/  IMAD.WIDE.U32 R12, R33, c[0x0][0x1b8], R18 ;  /* 0x00006e00210c7a25 */ /* 0x000fc800078e0012 */
[----:B------:R-:W-:Y:S02]  /*3770*/  IMAD R33, R33, c[0x0][0x1bc], R32 ;  /* 0x00006f0021217a24 */ /* 0x000fe400078e0220 */
[----:B------:R-:W-:Y:S02]  /*3780*/  IMAD.X R14, RZ, RZ, ~R14, P5 ;  /* 0x000000ffff0e7224 */ /* 0x000fe400028e0e0e */
[----:B------:R-:W-:Y:S02]  /*3790*/  IMAD.X R32, RZ, RZ, ~R6, P4 ;  /* 0x000000ffff207224 */ /* 0x000fe400020e0e06 */
[----:B------:R-:W-:Y:S02]  /*37a0*/  IMAD R6, R16, c[0x0][0x1b8], RZ ;  /* 0x00006e0010067a24 */ /* 0x000fe400078e02ff */
[----:B------:R-:W-:Y:S02]  /*37b0*/  IMAD R16, R14, c[0x0][0x1b8], RZ ;  /* 0x00006e000e107a24 */ /* 0x000fe400078e02ff */
[----:B------:R-:W-:-:S02]  /*37c0*/  IMAD.IADD R13, R13, 0x1, R33 ;  /* 0x000000010d0d7824 */ /* 0x000fc400078e0221 */
[----:B------:R-:W-:Y:S02]  /*37d0*/  IMAD R33, R15, c[0x0][0x1bc], R6 ;  /* 0x00006f000f217a24 */ /* 0x000fe400078e0206 */
[----:B------:R-:W-:Y:S02]  /*37e0*/  IMAD R6, R32, c[0x0][0x1b8], RZ ;  /* 0x00006e0020067a24 */ /* 0x000fe400078e02ff */
[----:B------:R-:W-:Y:S02]  /*37f0*/  IMAD R35, R17, c[0x0][0x1bc], R16 ;  /* 0x00006f0011237a24 */ /* 0x000fe400078e0210 */
[----:B------:R-:W-:-:S04]  /*3800*/  IMAD.WIDE.U32 R14, R15, c[0x0][0x1b8], R18 ;  /* 0x00006e000f0e7a25 */ /* 0x000fc800078e0012 */
[----:B------:R-:W-:Y:S01]  /*3810*/  IMAD.WIDE.U32 R16, R17, c[0x0][0x1b8], R18 ;  /* 0x00006e0011107a25 */ /* 0x000fe200078e0012 */
[----:B------:R-:W-:-:S03]  /*3820*/  IADD3 R15, R15, R33, RZ ;  /* 0x000000210f0f7210 */ /* 0x000fc60007ffe0ff */
[----:B------:R-:W-:-:S04]  /*3830*/  IMAD.WIDE.U32 R18, R5, c[0x0][0x1b8], R18 ;  /* 0x00006e0005127a25 */ /* 0x000fc800078e0012 */
[----:B------:R-:W-:Y:S02]  /*3840*/  IMAD R5, R5, c[0x0][0x1bc], R6 ;  /* 0x00006f0005057a24 */ /* 0x000fe400078e0206 */
[----:B------:R-:W-:Y:S02]  /*3850*/  IMAD.IADD R17, R17, 0x1, R35 ;  /* 0x0000000111117824 */ /* 0x000fe400078e0223 */
[----:B------:R-:W-:Y:S02]  /*3860*/  IMAD.MOV.U32 R38, RZ, RZ, R18 ;  /* 0x000000ffff267224 */ /* 0x000fe400078e0012 */
[----:B------:R-:W-:Y:S02]  /*3870*/  IMAD.IADD R39, R19, 0x1, R5 ;  /* 0x0000000113277824 */ /* 0x000fe400078e0205 */
.L_x_814:
[----:B------:R-:W-:Y:S01]  /*3880*/  ISETP.NE.U32.AND P1, PT, R30, RZ, PT ;  /* 0x000000ff1e00720c */ /* 0x000fe20003f25070 */
[----:B------:R-:W-:Y:S03]  /*3890*/  BSSY B2, `(.L_x_770) ;  /* 0x000007c000027945 */ /* 0x000fe60003800000 */
[----:B------:R-:W-:-:S13]  /*38a0*/  ISETP.NE.AND.EX P1, PT, R31, RZ, PT, P1 ;  /* 0x000000ff1f00720c */ /* 0x000fda0003f25310 */
[----:B01----:R-:W-:Y:S05]  /*38b0*/  @P1 BRA `(.L_x_771) ;  /* 0x0000079000001947 */ /* 0x003fea0003800000 */
        /* <DEDUP_REMOVED lines=9> */
[----:B-1----:R-:W-:Y:S05]  /*3950*/  CALL.REL.NOINC `($__internal_13_$__cuda_sm20_rem_s64) ;  /* 0x000026c000007944 */ /* 0x002fea0003c00000 */
[----:B------:R-:W-:-:S04]  /*3960*/  ISETP.NE.U32.AND P2, PT, R5, RZ, PT ;  /* 0x000000ff0500720c */ /* 0x000fc80003f45070 */
[----:B------:R-:W-:Y:S01]  /*3970*/  ISETP.NE.AND.EX P2, PT, R32, RZ, PT, P2 ;  /* 0x000000ff2000720c */ /* 0x000fe20003f45320 */
[----:B------:R-:W-:Y:S07]  /*3980*/  BRA `(.L_x_774) ;  /* 0x0000013000007947 */ /* 0x000fee0003800000 */
.L_x_773:
        /* <DEDUP_REMOVED lines=19> */
.L_x_774:
[----:B------:R-:W-:Y:S05]  /*3ac0*/  BSYNC B3 ;  /* 0x0000000000037941 */ /* 0x000fea0003800000 */
.L_x_772:
        /* <DEDUP_REMOVED lines=8> */
[----:B-1----:R-:W-:Y:S05]  /*3b50*/  CALL.REL.NOINC `($__internal_12_$__cuda_sm20_div_s64) ;  /* 0x00001f8000007944 */ /* 0x002fea0003c00000 */
[----:B------:R-:W-:Y:S01]  /*3b60*/  IMAD.MOV.U32 R34, RZ, RZ, R32 ;  /* 0x000000ffff227224 */ /* 0x000fe200078e0020 */
[----:B------:R-:W-:Y:S01]  /*3b70*/  MOV R35, R5 ;  /* 0x0000000500237202 */ /* 0x000fe20000000f00 */
[----:B------:R-:W-:Y:S05]  /*3b80*/  BRA `(.L_x_777) ;  /* 0x0000013000007947 */ /* 0x000fea0003800000 */
.L_x_776:
[----:B------:R-:W0:Y:S01]  /*3b90*/  I2F.U32.RP R5, c[0x0][0x1c0] ;  /* 0x0000700000057b06 */ /* 0x000e220000209000 */
[----:B------:R-:W-:Y:S01]  /*3ba0*/  ISETP.NE.U32.AND P4, PT, RZ, c[0x0][0x1c0], PT ;  /* 0x00007000ff007a0c */ /* 0x000fe20003f85070 */
[----:B------:R-:W-:-:S06]  /*3bb0*/  HFMA2.MMA R35, -RZ, RZ, 0, 0 ;  /* 0x00000000ff237435 */ /* 0x000fcc00000001ff */
        /* <DEDUP_REMOVED lines=16> */
.L_x_777:
[----:B------:R-:W-:Y:S05]  /*3cc0*/  BSYNC B3 ;  /* 0x0000000000037941 */ /* 0x000fea0003800000 */
.L_x_775:
        /* <DEDUP_REMOVED lines=13> */
.L_x_779:
[----:B------:R-:W0:Y:S01]  /*3da0*/  I2F.U32.RP R5, c[0x0][0x1c8] ;  /* 0x0000720000057b06 */ /* 0x000e220000209000 */
[----:B------:R-:W-:-:S07]  /*3db0*/  ISETP.NE.U32.AND P4, PT, RZ, c[0x0][0x1c8], PT ;  /* 0x00007200ff007a0c */ /* 0x000fce0003f85070 */
        /* <DEDUP_REMOVED lines=17> */
.L_x_780:
[----:B------:R-:W-:Y:S05]  /*3ed0*/  BSYNC B3 ;  /* 0x0000000000037941 */ /* 0x000fea0003800000 */
.L_x_778:
[----:B------:R-:W-:Y:S01]  /*3ee0*/  MOV R33, R35 ;  /* 0x0000002300217202 */ /* 0x000fe20000000f00 */
[----:B------:R-:W-:Y:S02]  /*3ef0*/  IMAD R5, R23, c[0x0][0x190], RZ ;  /* 0x0000640017057a24 */ /* 0x000fe400078e02ff */
[----:B------:R-:W-:Y:S02]  /*3f00*/  IMAD.MOV.U32 R32, RZ, RZ, R34 ;  /* 0x000000ffff207224 */ /* 0x000fe400078e0022 */
[C---:B------:R-:W-:Y:S02]  /*3f10*/  IMAD R5, R22.reuse, c[0x0][0x194], R5 ;  /* 0x0000650016057a24 */ /* 0x040fe400078e0205 */
[----:B------:R-:W-:-:S04]  /*3f20*/  IMAD.WIDE.U32 R32, R22, c[0x0][0x190], R32 ;  /* 0x0000640016207a25 */ /* 0x000fc800078e0020 */
[----:B------:R-:W-:Y:S01]  /*3f30*/  IMAD.IADD R5, R5, 0x1, R33 ;  /* 0x0000000105057824 */ /* 0x000fe200078e0221 */
[----:B------:R-:W-:Y:S01]  /*3f40*/  MOV R33, R0 ;  /* 0x0000000000217202 */ /* 0x000fe20000000f00 */
[----:B------:R-:W-:-:S04]  /*3f50*/  IMAD.WIDE.U32 R18, R32, c[0x0][0x198], R18 ;  /* 0x0000660020127a25 */ /* 0x000fc800078e0012 */
[----:B------:R-:W-:-:S04]  /*3f60*/  IMAD R5, R5, c[0x0][0x198], RZ ;  /* 0x0000660005057a24 */ /* 0x000fc800078e02ff */
[----:B------:R-:W-:Y:S02]  /*3f70*/  IMAD R5, R32, c[0x0][0x19c], R5 ;  /* 0x0000670020057a24 */ /* 0x000fe400078e0205 */
[----:B------:R-:W-:Y:S02]  /*3f80*/  IMAD.MOV.U32 R32, RZ, RZ, R2 ;  /* 0x000000ffff207224 */ /* 0x000fe400078e0002 */
[----:B------:R-:W-:Y:S02]  /*3f90*/  IMAD.IADD R5, R19, 0x1, R5 ;  /* 0x0000000113057824 */ /* 0x000fe400078e0205 */
[----:B------:R-:W-:-:S04]  /*3fa0*/  IMAD.WIDE.U32 R32, R18, c[0x0][0x1d0], R32 ;  /* 0x0000740012207a25 */ /* 0x000fc800078e0020 */
[----:B------:R-:W-:-:S04]  /*3fb0*/  IMAD R5, R5, c[0x0][0x1d0], RZ ;  /* 0x0000740005057a24 */ /* 0x000fc800078e02ff */
[----:B------:R-:W-:Y:S02]  /*3fc0*/  IMAD R5, R18, c[0x0][0x1d4], R5 ;  /* 0x0000750012057a24 */ /* 0x000fe400078e0205 */
[----:B------:R-:W-:-:S04]  /*3fd0*/  IMAD.WIDE.U32 R18, R32, UR10, R10 ;  /* 0x0000000a20127c25 */ /* 0x000fc8000f8e000a */
[----:B------:R-:W-:Y:S01]  /*3fe0*/  IMAD.IADD R5, R33, 0x1, R5 ;  /* 0x0000000121057824 */ /* 0x000fe200078e0205 */
[----:B------:R-:W-:Y:S01]  /*3ff0*/  IADD3 R18, P2, R18, c[0x0][0x168], RZ ;  /* 0x00005a0012127a10 */ /* 0x000fe20007f5e0ff */
[----:B------:R-:W-:-:S04]  /*4000*/  IMAD R32, R32, UR11, RZ ;  /* 0x0000000b20207c24 */ /* 0x000fc8000f8e02ff */
[----:B------:R-:W-:-:S05]  /*4010*/  IMAD R5, R5, UR10, R32 ;  /* 0x0000000a05057c24 */ /* 0x000fca000f8e0220 */
[----:B------:R-:W-:-:S06]  /*4020*/  IADD3.X R19, R19, c[0x0][0x16c], R5, P2, !PT ;  /* 0x00005b0013137a10 */ /* 0x000fcc00017fe405 */
[----:B------:R-:W2:Y:S02]  /*4030*/  LDG.E.64 R18, [R18.64] ;  /* 0x0000001012127981 */ /* 0x000ea4000c1e1b00 */
[----:B-12---:R0:W1:-:S06]  /*4040*/  DADD R26, R26, R18 ;  /* 0x000000001a1a7229 */ /* 0x00604c0000000012 */
.L_x_771:
[----:B------:R-:W-:Y:S05]  /*4050*/  BSYNC B2 ;  /* 0x0000000000027941 */ /* 0x000fea0003800000 */
.L_x_770:
        /* <DEDUP_REMOVED lines=11> */
[----:B01----:R-:W-:Y:S05]  /*4110*/  CALL.REL.NOINC `($__internal_13_$__cuda_sm20_rem_s64) ;  /* 0x00001f0000007944 */ /* 0x003fea0003c00000 */
[----:B------:R-:W-:-:S04]  /*4120*/  ISETP.NE.U32.AND P2, PT, R5, RZ, PT ;  /* 0x000000ff0500720c */ /* 0x000fc80003f45070 */
[----:B------:R-:W-:Y:S01]  /*4130*/  ISETP.NE.AND.EX P2, PT, R32, RZ, PT, P2 ;  /* 0x000000ff2000720c */ /* 0x000fe20003f45320 */
[----:B------:R-:W-:Y:S07]  /*4140*/  BRA `(.L_x_785) ;  /* 0x0000013000007947 */ /* 0x000fee0003800000 */
.L_x_784:
[----:B------:R-:W2:Y:S01]  /*4150*/  I2F.U32.RP R6, c[0x0][0x1c8] ;  /* 0x0000720000067b06 */ /* 0x000ea20000209000 */
[----:B------:R-:W-:-:S07]  /*4160*/  ISETP.NE.U32.AND P3, PT, RZ, c[0x0][0x1c8], PT ;  /* 0x00007200ff007a0c */ /* 0x000fce0003f65070 */
[----:B--2---:R-:W2:Y:S02]  /*4170*/  MUFU.RCP R6, R6 ;  /* 0x0000000600067308 */ /* 0x004ea40000001000 */
[----:B0-2---:R-:W-:-:S06]  /*4180*/  IADD3 R18, R6, 0xffffffe, RZ ;  /* 0x0ffffffe06127810 */ /* 0x005fcc0007ffe0ff */
        /* <DEDUP_REMOVED lines=15> */
.L_x_785:
[----:B------:R-:W-:Y:S05]  /*4280*/  BSYNC B3 ;  /* 0x0000000000037941 */ /* 0x000fea0003800000 */
.L_x_783:
        /* <DEDUP_REMOVED lines=12> */
.L_x_787:
        /* <DEDUP_REMOVED lines=19> */
.L_x_788:
[----:B------:R-:W-:Y:S05]  /*4480*/  BSYNC B3 ;  /* 0x0000000000037941 */ /* 0x000fea0003800000 */
.L_x_786:
        /* <DEDUP_REMOVED lines=13> */
.L_x_790:
        /* <DEDUP_REMOVED lines=19> */
.L_x_791:
[----:B------:R-:W-:Y:S05]  /*4690*/  BSYNC B3 ;  /* 0x0000000000037941 */ /* 0x000fea0003800000 */
.L_x_789:
[----:B------:R-:W-:Y:S02]  /*46a0*/  IMAD R5, R23, c[0x0][0x190], RZ ;  /* 0x0000640017057a24 */ /* 0x000fe400078e02ff */
[----:B------:R-:W-:Y:S02]  /*46b0*/  IMAD.MOV.U32 R32, RZ, RZ, R34 ;  /* 0x000000ffff207224 */ /* 0x000fe400078e0022 */
[----:B------:R-:W-:Y:S02]  /*46c0*/  IMAD.MOV.U32 R33, RZ, RZ, R35 ;  /* 0x000000ffff217224 */ /* 0x000fe400078e0023 */
[C---:B------:R-:W-:Y:S02]  /*46d0*/  IMAD R5, R22.reuse, c[0x0][0x194], R5 ;  /* 0x0000650016057a24 */ /* 0x040fe400078e0205 */
[----:B------:R-:W-:-:S04]  /*46e0*/  IMAD.WIDE.U32 R32, R22, c[0x0][0x190], R32 ;  /* 0x0000640016207a25 */ /* 0x000fc800078e0020 */
[----:B------:R-:W-:Y:S02]  /*46f0*/  IMAD.IADD R5, R5, 0x1, R33 ;  /* 0x0000000105057824 */ /* 0x000fe400078e0221 */
[----:B------:R-:W-:-:S04]  /*4700*/  IMAD.WIDE.U32 R18, R32, c[0x0][0x198], R18 ;  /* 0x0000660020127a25 */ /* 0x000fc800078e0012 */
[----:B------:R-:W-:Y:S02]  /*4710*/  IMAD R5, R5, c[0x0][0x198], RZ ;  /* 0x0000660005057a24 */ /* 0x000fe400078e02ff */
[----:B------:R-:W-:Y:S02]  /*4720*/  IMAD.MOV.U32 R33, RZ, RZ, R0 ;  /* 0x000000ffff217224 */ /* 0x000fe400078e0000 */
[----:B------:R-:W-:Y:S02]  /*4730*/  IMAD R5, R32, c[0x0][0x19c], R5 ;  /* 0x0000670020057a24 */ /* 0x000fe400078e0205 */
[----:B------:R-:W-:-:S03]  /*4740*/  IMAD.MOV.U32 R32, RZ, RZ, R2 ;  /* 0x000000ffff207224 */ /* 0x000fc600078e0002 */
[----:B------:R-:W-:Y:S01]  /*4750*/  IADD3 R5, R19, R5, RZ ;  /* 0x0000000513057210 */ /* 0x000fe20007ffe0ff */
        /* <DEDUP_REMOVED lines=9> */
[----:B------:R-:W2:Y:S02]  /*47f0*/  LDG.E.64 R18, [R18.64+0x8] ;  /* 0x0000081012127981 */ /* 0x000ea4000c1e1b00 */
[----:B-12---:R0:W1:-:S06]  /*4800*/  DADD R26, R26, R18 ;  /* 0x000000001a1a7229 */ /* 0x00604c0000000012 */
.L_x_782:
[----:B------:R-:W-:Y:S05]  /*4810*/  BSYNC B2 ;  /* 0x0000000000027941 */ /* 0x000fea0003800000 */
.L_x_781:
[----:B------:R-:W-:Y:S01]  /*4820*/  BSSY B2, `(.L_x_792) ;  /* 0x000007b000027945 */ /* 0x000fe20003800000 */
        /* <DEDUP_REMOVED lines=10> */
[----:B01----:R-:W-:Y:S05]  /*48d0*/  CALL.REL.NOINC `($__internal_13_$__cuda_sm20_rem_s64) ;  /* 0x0000174000007944 */ /* 0x003fea0003c00000 */
[----:B------:R-:W-:-:S04]  /*48e0*/  ISETP.NE.U32.AND P2, PT, R5, RZ, PT ;  /* 0x000000ff0500720c */ /* 0x000fc80003f45070 */
[----:B------:R-:W-:Y:S01]  /*48f0*/  ISETP.NE.AND.EX P2, PT, R32, RZ, PT, P2 ;  /* 0x000000ff2000720c */ /* 0x000fe20003f45320 */
[----:B------:R-:W-:Y:S07]  /*4900*/  BRA `(.L_x_796) ;  /* 0x0000013000007947 */ /* 0x000fee0003800000 */
.L_x_795:
[----:B------:R-:W2:Y:S01]  /*4910*/  I2F.U32.RP R6, c[0x0][0x1c8] ;  /* 0x0000720000067b06 */ /* 0x000ea20000209000 */
[----:B------:R-:W-:-:S07]  /*4920*/  ISETP.NE.U32.AND P3, PT, RZ, c[0x0][0x1c8], PT ;  /* 0x00007200ff007a0c */ /* 0x000fce0003f65070 */
[----:B--2---:R-:W2:Y:S02]  /*4930*/  MUFU.RCP R6, R6 ;  /* 0x0000000600067308 */ /* 0x004ea40000001000 */
[----:B0-2---:R-:W-:-:S06]  /*4940*/  IADD3 R18, R6, 0xffffffe, RZ ;  /* 0x0ffffffe06127810 */ /* 0x005fcc0007ffe0ff */
        /* <DEDUP_REMOVED lines=15> */
.L_x_796:
[----:B------:R-:W-:Y:S05]  /*4a40*/  BSYNC B3 ;  /* 0x0000000000037941 */ /* 0x000fea0003800000 */
.L_x_794:
        /* <DEDUP_REMOVED lines=12> */
.L_x_798:
        /* <DEDUP_REMOVED lines=19> */
.L_x_799:
[----:B------:R-:W-:Y:S05]  /*4c40*/  BSYNC B3 ;  /* 0x0000000000037941 */ /* 0x000fea0003800000 */
.L_x_797:
        /* <DEDUP_REMOVED lines=13> */
.L_x_801:
        /* <DEDUP_REMOVED lines=19> */
.L_x_802:
[----:B------:R-:W-:Y:S05]  /*4e50*/  BSYNC B3 ;  /* 0x0000000000037941 */ /* 0x000fea0003800000 */
.L_x_800:
        /* <DEDUP_REMOVED lines=17> */
[----:B------:R-:W-:Y:S01]  /*4f70*/  IADD3 R18, P2, R18, UR8, RZ ;  /* 0x0000000812127c10 */ /* 0x000fe2000ff5e0ff */
[----:B------:R-:W-:-:S04]  /*4f80*/  IMAD R32, R32, UR11, RZ ;  /* 0x0000000b20207c24 */ /* 0x000fc8000f8e02ff */
[----:B------:R-:W-:-:S05]  /*4f90*/  IMAD R5, R5, UR10, R32 ;  /* 0x0000000a05057c24 */ /* 0x000fca000f8e0220 */
[----:B------:R-:W-:-:S06]  /*4fa0*/  IADD3.X R19, R19, UR9, R5, P2, !PT ;  /* 0x0000000913137c10 */ /* 0x000fcc00097fe405 */
[----:B------:R-:W2:Y:S02]  /*4fb0*/  LDG.E.64 R18, [R18.64+-0x8] ;  /* 0xfffff81012127981 */ /* 0x000ea4000c1e1b00 */
[----:B-12---:R0:W1:-:S06]  /*4fc0*/  DADD R26, R26, R18 ;  /* 0x000000001a1a7229 */ /* 0x00604c0000000012 */
.L_x_793:
[----:B------:R-:W-:Y:S05]  /*4fd0*/  BSYNC B2 ;  /* 0x0000000000027941 */ /* 0x000fea0003800000 */
.L_x_792:
        /* <DEDUP_REMOVED lines=15> */
.L_x_806:
        /* <DEDUP_REMOVED lines=19> */
.L_x_807:
[----:B------:R-:W-:Y:S05]  /*5200*/  BSYNC B3 ;  /* 0x0000000000037941 */ /* 0x000fea0003800000 */
.L_x_805:
        /* <DEDUP_REMOVED lines=12> */
.L_x_809:
        /* <DEDUP_REMOVED lines=19> */
.L_x_810:
[----:B------:R-:W-:Y:S05]  /*5400*/  BSYNC B3 ;  /* 0x0000000000037941 */ /* 0x000fea0003800000 */
.L_x_808:
        /* <DEDUP_REMOVED lines=13> */
.L_x_812:
        /* <DEDUP_REMOVED lines=19> */
.L_x_813:
[----:B------:R-:W-:Y:S05]  /*5610*/  BSYNC B3 ;  /* 0x0000000000037941 */ /* 0x000fea0003800000 */
.L_x_811:
        /* <DEDUP_REMOVED lines=21> */
[----:B------:R-:W2:Y:S02]  /*5770*/  LDG.E.64 R18, [R18.64] ;  /* 0x0000001012127981 */ /* 0x000ea4000c1e1b00 */
[----:B-12---:R0:W1:-:S06]  /*5780*/  DADD R26, R26, R18 ;  /* 0x000000001a1a7229 */ /* 0x00604c0000000012 */
.L_x_804:
[----:B------:R-:W-:Y:S05]  /*5790*/  BSYNC B2 ;  /* 0x0000000000027941 */ /* 0x000fea0003800000 */
.L_x_803:
        /* <DEDUP_REMOVED lines=26> */
.L_x_733:
[----:B------:R-:W-:Y:S05]  /*5940*/  BSYNC B0 ;  /* 0x0000000000007941 */ /* 0x000fea0003800000 */
.L_x_732:
[----:B------:R-:W-:-:S05]  /*5950*/  IADD3 R2, P0, R2, 0x1, RZ ;  /* 0x0000000102027810 */ /* 0x000fca0007f1e0ff */
[----:B------:R-:W-:Y:S01]  /*5960*/  IMAD.X R0, RZ, RZ, R0, P0 ;  /* 0x000000ffff007224 */ /* 0x000fe200000e0600 */
[----:B------:R-:W-:-:S04]  /*5970*/  ISETP.GE.U32.AND P0, PT, R2, R59, PT ;  /* 0x0000003b0200720c */ /* 0x000fc80003f06070 */
[----:B------:R-:W-:-:S13]  /*5980*/  ISETP.GE.AND.EX P0, PT, R0, R61, PT, P0 ;  /* 0x0000003d0000720c */ /* 0x000fda0003f06300 */
[----:B------:R-:W-:Y:S01]  /*5990*/  @P0 CALL.REL.NOINC `(.L_x_731) ;  /* 0x0000001000000944 */ /* 0x000fe20003c00000 */
[----:B------:R-:W-:Y:S05]  /*59a0*/  BRA `(.L_x_815) ;  /* 0xffffbec000007947 */ /* 0x000fea000383ffff */
.L_x_731:
[----:B------:R-:W-:Y:S05]  /*59b0*/  BSYNC B1 ;  /* 0x0000000000017941 */ /* 0x000fea0003800000 */
.L_x_730:
[----:B------:R-:W-:Y:S01]  /*59c0*/  MOV R2, R56 ;  /* 0x0000003800027202 */ /* 0x000fe20000000f00 */
[----:B------:R-:W-:Y:S02]  /*59d0*/  IMAD R5, R21, c[0x0][0x1e8], RZ ;  /* 0x00007a0015057a24 */ /* 0x000fe400078e02ff */
[----:B------:R-:W-:Y:S02]  /*59e0*/  IMAD.MOV.U32 R3, RZ, RZ, R58 ;  /* 0x000000ffff037224 */ /* 0x000fe400078e003a */
[C---:B------:R-:W-:Y:S02]  /*59f0*/  IMAD R5, R20.reuse, c[0x0][0x1ec], R5 ;  /* 0x00007b0014057a24 */ /* 0x040fe400078e0205 */
[----:B------:R-:W-:-:S04]  /*5a00*/  IMAD.WIDE.U32 R2, R20, c[0x0][0x1e8], R2 ;  /* 0x00007a0014027a25 */ /* 0x000fc800078e0002 */
[----:B------:R-:W-:Y:S01]  /*5a10*/  IMAD.MOV.U32 R0, RZ, RZ, c[0x0][0x0] ;  /* 0x00000000ff007624 */ /* 0x000fe200078e00ff */
[----:B------:R-:W-:Y:S01]  /*5a20*/  LEA R4, P0, R2, c[0x0][0x1e0], 0x3 ;  /* 0x0000780002047a11 */ /* 0x000fe200078018ff */
[----:B------:R-:W-:Y:S02]  /*5a30*/  IMAD.IADD R3, R3, 0x1, R5 ;  /* 0x0000000103037824 */ /* 0x000fe400078e0205 */
[----:B------:R-:W-:-:S03]  /*5a40*/  IMAD R0, R0, c[0x0][0xc], RZ ;  /* 0x0000030000007a24 */ /* 0x000fc600078e02ff */
[----:B------:R-:W-:Y:S02]  /*5a50*/  LEA.HI.X R5, R2, c[0x0][0x1e4], R3, 0x3, P0 ;  /* 0x0000790002057a11 */ /* 0x000fe400000f1c03 */
[----:B------:R-:W-:-:S03]  /*5a60*/  IADD3 R57, P0, R0, R57, RZ ;  /* 0x0000003900397210 */ /* 0x000fc60007f1e0ff */
[----:B-1----:R1:W-:Y:S01]  /*5a70*/  STG.E.64 [R4.64], R26 ;  /* 0x0000001a04007986 */ /* 0x0023e2000c101b10 */
[----:B------:R-:W-:Y:S02]  /*5a80*/  IADD3.X R60, RZ, R60, RZ, P0, !PT ;  /* 0x0000003cff3c7210 */ /* 0x000fe400007fe4ff */
[----:B------:R-:W-:-:S04]  /*5a90*/  ISETP.GE.U32.AND P0, PT, R57, UR4, PT ;  /* 0x0000000439007c0c */ /* 0x000fc8000bf06070 */
[----:B------:R-:W-:-:S13]  /*5aa0*/  ISETP.GE.AND.EX P0, PT, R60, UR12, PT, P0 ;  /* 0x0000000c3c007c0c */ /* 0x000fda000bf06300 */
[----:B-1----:R-:W-:Y:S01]  /*5ab0*/  @P0 CALL.REL.NOINC `(.L_x_816) ;  /* 0x0000001000000944 */ /* 0x002fe20003c00000 */
[----:B------:R-:W-:Y:S05]  /*5ac0*/  BRA `(.L_x_817) ;  /* 0xffffa6b000007947 */ /* 0x000fea000383ffff */
.L_x_816:
[----:B------:R-:W-:Y:S05]  /*5ad0*/  EXIT ;  /* 0x000000000000794d */ /* 0x000fea0003800000 */
        .weak           $__internal_12_$__cuda_sm20_div_s64
        .type           $__internal_12_$__cuda_sm20_div_s64,@function
        .size           $__internal_12_$__cuda_sm20_div_s64,($__internal_13_$__cuda_sm20_rem_s64 - $__internal_12_$__cuda_sm20_div_s64)
$__internal_12_$__cuda_sm20_div_s64:
        /* <DEDUP_REMOVED lines=19> */
[C---:B------:R-:W-:Y:S02]  /*5c10*/  IMAD R32, R33.reuse, R47, RZ ;  /* 0x0000002f21207224 */ /* 0x040fe400078e02ff */
[----:B------:R-:W-:-:S04]  /*5c20*/  IMAD.HI.U32 R36, P2, R33, R45, R36 ;  /* 0x0000002d21247227 */ /* 0x000fc80007840024 */
[----:B------:R-:W-:-:S05]  /*5c30*/  IMAD.HI.U32 R45, R33, R47, RZ ;  /* 0x0000002f212d7227 */ /* 0x000fca00078e00ff */
[----:B------:R-:W-:Y:S02]  /*5c40*/  IADD3.X R45, R45, R33, RZ, P4, !PT ;  /* 0x000000212d2d7210 */ /* 0x000fe400027fe4ff */
        /* <DEDUP_REMOVED lines=13> */
[----:B------:R-:W-:Y:S02]  /*5d20*/  IADD3 R47, P4, R47, R32, RZ ;  /* 0x000000202f2f7210 */ /* 0x000fe40007f9e0ff */
[----:B------:R-:W-:Y:S01]  /*5d30*/  LOP3.LUT R32, R5, R44, RZ, 0x3c, !PT ;  /* 0x0000002c05207212 */ /* 0x000fe200078e3cff */
[----:B------:R-:W-:Y:S01]  /*5d40*/  IMAD.X R45, R33, 0x1, R45, P2 ;  /* 0x00000001212d7824 */ /* 0x000fe200010e062d */
[----:B------:R-:W-:Y:S01]  /*5d50*/  ISETP.GE.AND P2, PT, R44, RZ, PT ;  /* 0x000000ff2c00720c */ /* 0x000fe20003f46270 */
[----:B------:R-:W-:Y:S01]  /*5d60*/  IMAD.X R37, RZ, RZ, ~R44, P6 ;  /* 0x000000ffff257224 */ /* 0x000fe200030e0e2c */
[----:B------:R-:W-:Y:S01]  /*5d70*/  HFMA2.MMA R33, -RZ, RZ, 0, 0 ;  /* 0x00000000ff217435 */ /* 0x000fe200000001ff */
[----:B------:R-:W-:Y:S02]  /*5d80*/  ISETP.GE.AND P6, PT, R32, RZ, PT ;  /* 0x000000ff2000720c */ /* 0x000fe40003fc6270 */
[----:B------:R-:W-:-:S02]  /*5d90*/  SEL R36, R36, R46, !P2 ;  /* 0x0000002e24247207 */ /* 0x000fc40005000000 */
[----:B------:R-:W-:Y:S02]  /*5da0*/  SEL R37, R37, R44, !P2 ;  /* 0x0000002c25257207 */ /* 0x000fe40005000000 */
[----:B------:R-:W-:Y:S01]  /*5db0*/  IADD3.X R45, RZ, RZ, R45, P4, P5 ;  /* 0x000000ffff2d7210 */ /* 0x000fe200027ea42d */
[----:B------:R-:W-:-:S04]  /*5dc0*/  IMAD.HI.U32 R32, R47, R36, RZ ;  /* 0x000000242f207227 */ /* 0x000fc800078e00ff */
[-C--:B------:R-:W-:Y:S02]  /*5dd0*/  IMAD R44, R45, R37.reuse, RZ ;  /* 0x000000252d2c7224 */ /* 0x080fe400078e02ff */
[----:B------:R-:W-:-:S06]  /*5de0*/  IMAD.WIDE.U32 R32, R47, R37, R32 ;  /* 0x000000252f207225 */ /* 0x000fcc00078e0020 */
[----:B------:R-:W-:-:S04]  /*5df0*/  IMAD.HI.U32 R32, P4, R45, R36, R32 ;  /* 0x000000242d207227 */ /* 0x000fc80007880020 */
[----:B------:R-:W-:Y:S01]  /*5e00*/  IMAD.HI.U32 R45, R45, R37, RZ ;  /* 0x000000252d2d7227 */ /* 0x000fe200078e00ff */
[----:B------:R-:W-:-:S03]  /*5e10*/  IADD3 R44, P2, R44, R32, RZ ;  /* 0x000000202c2c7210 */ /* 0x000fc60007f5e0ff */
[----:B------:R-:W-:Y:S02]  /*5e20*/  IMAD.X R45, RZ, RZ, R45, P4 ;  /* 0x000000ffff2d7224 */ /* 0x000fe400020e062d */
[----:B------:R-:W-:-:S04]  /*5e30*/  IMAD.WIDE.U32 R32, R44, R18, RZ ;  /* 0x000000122c207225 */ /* 0x000fc800078e00ff */
[----:B------:R-:W-:Y:S01]  /*5e40*/  IMAD.X R45, RZ, RZ, R45, P2 ;  /* 0x000000ffff2d7224 */ /* 0x000fe200010e062d */
        /* <DEDUP_REMOVED lines=8> */
[----:B------:R-:W-:Y:S02]  /*5ed0*/  ISETP.GE.U32.AND P2, PT, R33, R18, PT ;  /* 0x000000122100720c */ /* 0x000fe40003f46070 */
[-C--:B------:R-:W-:Y:S02]  /*5ee0*/  IADD3.X R18, R32, ~R19.reuse, RZ, P5, !PT ;  /* 0x8000001320127210 */ /* 0x080fe40002ffe4ff */
[----:B------:R-:W-:Y:S02]  /*5ef0*/  IADD3 R33, P5, R44, 0x1, RZ ;  /* 0x000000012c217810 */ /* 0x000fe40007fbe0ff */
[----:B------:R-:W-:Y:S02]  /*5f00*/  SEL R18, R18, R32, P4 ;  /* 0x0000002012127207 */ /* 0x000fe40002000000 */
[----:B------:R-:W-:Y:S01]  /*5f10*/  SEL R33, R33, R44, P4 ;  /* 0x0000002c21217207 */ /* 0x000fe20002000000 */
[----:B------:R-:W-:Y:S01]  /*5f20*/  IMAD.X R32, RZ, RZ, R45, P5 ;  /* 0x000000ffff207224 */ /* 0x000fe200028e062d */
[----:B------:R-:W-:-:S04]  /*5f30*/  ISETP.GE.U32.AND.EX P2, PT, R18, R19, PT, P2 ;  /* 0x000000131200720c */ /* 0x000fc80003f46120 */
[----:B------:R-:W-:Y:S02]  /*5f40*/  SEL R32, R32, R45, P4 ;  /* 0x0000002d20207207 */ /* 0x000fe40002000000 */
[----:B------:R-:W-:-:S04]  /*5f50*/  IADD3 R19, P4, R33, 0x1, RZ ;  /* 0x0000000121137810 */ /* 0x000fc80007f9e0ff */
[----:B------:R-:W-:Y:S01]  /*5f60*/  SEL R19, R19, R33, P2 ;  /* 0x0000002113137207 */ /* 0x000fe20001000000 */
[----:B------:R-:W-:-:S05]  /*5f70*/  IMAD.X R18, RZ, RZ, R32, P4 ;  /* 0x000000ffff127224 */ /* 0x000fca00020e0620 */
[----:B------:R-:W-:Y:S02]  /*5f80*/  SEL R18, R18, R32, P2 ;  /* 0x0000002012127207 */ /* 0x000fe40001000000 */
[----:B------:R-:W-:-:S04]  /*5f90*/  IADD3 R32, P2, RZ, -R19, RZ ;  /* 0x80000013ff207210 */ /* 0x000fc80007f5e0ff */
[----:B------:R-:W-:Y:S01]  /*5fa0*/  SEL R32, R32, R19, !P6 ;  /* 0x0000001320207207 */ /* 0x000fe20007000000 */
[----:B------:R-:W-:Y:S02]  /*5fb0*/  IMAD.X R33, RZ, RZ, ~R18, P2 ;  /* 0x000000ffff217224 */ /* 0x000fe400010e0e12 */
[----:B------:R-:W-:Y:S01]  /*5fc0*/  IMAD.MOV.U32 R19, RZ, RZ, 0x0 ;  /* 0x00000000ff137424 */ /* 0x000fe200078e00ff */
[----:B------:R-:W-:Y:S02]  /*5fd0*/  SEL R32, R32, 0xffffffff, P3 ;  /* 0xffffffff20207807 */ /* 0x000fe40001800000 */
[----:B------:R-:W-:Y:S02]  /*5fe0*/  SEL R5, R33, R18, !P6 ;  /* 0x0000001221057207 */ /* 0x000fe40007000000 */
[----:B------:R-:W-:Y:S02]  /*5ff0*/  MOV R18, R6 ;  /* 0x0000000600127202 */ /* 0x000fe40000000f00 */
[----:B------:R-:W-:-:S02]  /*6000*/  SEL R5, R5, 0xffffffff, P3 ;  /* 0xffffffff05057807 */ /* 0x000fc40001800000 */
[----:B------:R-:W-:Y:S05]  /*6010*/  RET.REL.NODEC R18 `(_ZN2at6native21col2im_batched_kernelIdEEvlPKT_llllllllllllllPS2_l) ;  /* 0xffff9fe012007950 */ /* 0x000fea0003c3ffff */
        .weak           $__internal_13_$__cuda_sm20_rem_s64
        .type           $__internal_13_$__cuda_sm20_rem_s64,@function
        .size           $__internal_13_$__cuda_sm20_rem_s64,(.L_x_832 - $__internal_13_$__cuda_sm20_rem_s64)
$__internal_13_$__cuda_sm20_rem_s64:
        /* <DEDUP_REMOVED lines=30> */
[----:B------:R-:W-:-:S04]  /*6200*/  IMAD.HI.U32 R34, R35, R32, RZ ;  /* 0x0000002023227227 */ /* 0x000fc800078e00ff */
[----:B------:R-:W-:-:S04]  /*6210*/  IMAD.X R33, RZ, RZ, ~R33, P3 ;  /* 0x000000ffff217224 */ /* 0x000fc800018e0e21 */
[----:B------:R-:W-:-:S04]  /*6220*/  IMAD.WIDE.U32 R34, P4, R35, R33, R34 ;  /* 0x0000002123227225 */ /* 0x000fc80007880022 */
[C---:B------:R-:W-:Y:S02]  /*6230*/  IMAD R45, R44.reuse, R33, RZ ;  /* 0x000000212c2d7224 */ /* 0x040fe400078e02ff */
[----:B------:R-:W-:-:S04]  /*6240*/  IMAD.HI.U32 R34, P3, R44, R32, R34 ;  /* 0x000000202c227227 */ /* 0x000fc80007860022 */
[----:B------:R-:W-:-:S04]  /*6250*/  IMAD.HI.U32 R35, R44, R33, RZ ;  /* 0x000000212c237227 */ /* 0x000fc800078e00ff */
[----:B------:R-:W-:Y:S01]  /*6260*/  IMAD.X R44, R35, 0x1, R44, P4 ;  /* 0x00000001232c7824 */ /* 0x000fe200020e062c */
[----:B------:R-:W-:Y:S01]  /*6270*/  IADD3 R45, P4, R45, R34, RZ ;  /* 0x000000222d2d7210 */ /* 0x000fe20007f9e0ff */
[----:B------:R-:W-:Y:S01]  /*6280*/  IMAD.MOV.U32 R33, RZ, RZ, RZ ;  /* 0x000000ffff217224 */ /* 0x000fe200078e00ff */
[-C--:B------:R-:W-:Y:S02]  /*6290*/  IADD3 R34, P6, RZ, -R37.reuse, RZ ;  /* 0x80000025ff227210 */ /* 0x080fe40007fde0ff */
[----:B------:R-:W-:Y:S02]  /*62a0*/  IADD3.X R44, RZ, RZ, R44, P4, P3 ;  /* 0x000000ffff2c7210 */ /* 0x000fe400027e642c */
[----:B------:R-:W-:Y:S02]  /*62b0*/  SEL R34, R34, R37, !P5 ;  /* 0x0000002522227207 */ /* 0x000fe40006800000 */
[----:B------:R-:W-:-:S03]  /*62c0*/  IADD3.X R35, RZ, ~R36, RZ, P6, !PT ;  /* 0x80000024ff237210 */ /* 0x000fc600037fe4ff */
[----:B------:R-:W-:Y:S01]  /*62d0*/  IMAD.HI.U32 R32, R45, R34, RZ ;  /* 0x000000222d207227 */ /* 0x000fe200078e00ff */
[----:B------:R-:W-:-:S05]  /*62e0*/  SEL R35, R35, R36, !P5 ;  /* 0x0000002423237207 */ /* 0x000fca0006800000 */
[----:B------:R-:W-:-:S04]  /*62f0*/  IMAD.WIDE.U32 R32, R45, R35, R32 ;  /* 0x000000232d207225 */ /* 0x000fc800078e0020 */
[C---:B------:R-:W-:Y:S02]  /*6300*/  IMAD R37, R44.reuse, R35, RZ ;  /* 0x000000232c257224 */ /* 0x040fe400078e02ff */
        /* <DEDUP_REMOVED lines=8> */
[-C--:B------:R-:W-:Y:S01]  /*6390*/  ISETP.GE.U32.AND P3, PT, R47, R18.reuse, PT ;  /* 0x000000122f00720c */ /* 0x080fe20003f66070 */
[----:B------:R-:W-:-:S05]  /*63a0*/  IMAD R32, R45, R18, R37 ;  /* 0x000000122d207224 */ /* 0x000fca00078e0225 */
        /* <DEDUP_REMOVED lines=13> */
[----:B------:R-:W-:Y:S01]  /*6480*/  SEL R5, R19, R18, !P5 ;  /* 0x0000001213057207 */ /* 0x000fe20006800000 */
[----:B------:R-:W-:Y:S01]  /*6490*/  IMAD.X R33, RZ, RZ, ~R32, P3 ;  /* 0x000000ffff217224 */ /* 0x000fe200018e0e20 */
[----:B------:R-:W-:Y:S01]  /*64a0*/  MOV R18, R6 ;  /* 0x0000000600127202 */ /* 0x000fe20000000f00 */
[----:B------:R-:W-:Y:S01]  /*64b0*/  IMAD.MOV.U32 R19, RZ, RZ, 0x0 ;  /* 0x00000000ff137424 */ /* 0x000fe200078e00ff */
[----:B------:R-:W-:Y:S02]  /*64c0*/  SEL R5, R5, 0xffffffff, P2 ;  /* 0xffffffff05057807 */ /* 0x000fe40001000000 */
[----:B------:R-:W-:-:S04]  /*64d0*/  SEL R32, R33, R32, !P5 ;  /* 0x0000002021207207 */ /* 0x000fc80006800000 */
[----:B------:R-:W-:Y:S01]  /*64e0*/  SEL R32, R32, 0xffffffff, P2 ;  /* 0xffffffff20207807 */ /* 0x000fe20001000000 */
[----:B------:R-:W-:Y:S06]  /*64f0*/  RET.REL.NODEC R18 `(_ZN2at6native21col2im_batched_kernelIdEEvlPKT_llllllllllllllPS2_l) ;  /* 0xffff9b0012007950 */ /* 0x000fec0003c3ffff */
.L_x_818:
        /* <DEDUP_REMOVED lines=16> */
.L_x_832:


//--------------------- .nv.global                --------------------------
	.section	.nv.global,"aw",@nobits
.nv.global:
	.type		_ZN39_INTERNAL_e0f758ff_9_Col2Im_cu_f26365334cuda3std3__48in_placeE,@object
	.size		_ZN39_INTERNAL_e0f758ff_9_Col2Im_cu_f26365334cuda3std3__48in_placeE,(_ZN39_INTERNAL_e0f758ff_9_Col2Im_cu_f26365334cuda3std6ranges3__45__cpo8distanceE - _ZN39_INTERNAL_e0f758ff_9_Col2Im_cu_f26365334cuda3std3__48in_placeE)
_ZN39_INTERNAL_e0f758ff_9_Col2Im_cu_f26365334cuda3std3__48in_placeE:
	.zero		1
	.type		_ZN39_INTERNAL_e0f758ff_9_Col2Im_cu_f26365334cuda3std6ranges3__45__cpo8distanceE,@object
	.size		_ZN39_INTERNAL_e0f758ff_9_Col2Im_cu_f26365334cuda3std6ranges3__45__cpo8distanceE,(_ZN39_INTERNAL_e0f758ff_9_Col2Im_cu_f26365334cuda3std3__45__cpo6cbeginE - _ZN39_INTERNAL_e0f758ff_9_Col2Im_cu_f26365334cuda3std6ranges3__45__cpo8distanceE)
_ZN39_INTERNAL_e0f758ff_9_Col2Im_cu_f26365334cuda3std6ranges3__45__cpo8distanceE:
	.zero		1
	.type		_ZN39_INTERNAL_e0f758ff_9_Col2Im_cu_f26365334cuda3std3__45__cpo6cbeginE,@object
	.size		_ZN39_INTERNAL_e0f758ff_9_Col2Im_cu_f26365334cuda3std3__45__cpo6cbeginE,(_ZN39_INTERNAL_e0f758ff_9_Col2Im_cu_f26365334cuda3std6ranges3__45__cpo7advanceE - _ZN39_INTERNAL_e0f758ff_9_Col2Im_cu_f26365334cuda3std3__45__cpo6cbeginE)
_ZN39_INTERNAL_e0f758ff_9_Col2Im_cu_f26365334cuda3std3__45__cpo6cbeginE:
	.zero		1
	.type		_ZN39_INTERNAL_e0f758ff_9_Col2Im_cu_f26365334cuda3std6ranges3__45__cpo7advanceE,@object
	.size		_ZN39_INTERNAL_e0f758ff_9_Col2Im_cu_f26365334cuda3std6ranges3__45__cpo7advanceE,(_ZN39_INTERNAL_e0f758ff_9_Col2Im_cu_f26365334cuda3std3__45__cpo7crbeginE - _ZN39_INTERNAL_e0f758ff_9_Col2Im_cu_f26365334cuda3std6ranges3__45__cpo7advanceE)
_ZN39_INTERNAL_e0f758ff_9_Col2Im_cu_f26365334cuda3std6ranges3__45__cpo7advanceE:
	.zero		1
	.type		_ZN39_INTERNAL_e0f758ff_9_Col2Im_cu_f26365334cuda3std3__45__cpo7crbeginE,@object
	.size		_ZN39_INTERNAL_e0f758ff_9_Col2Im_cu_f26365334cuda3std3__45__cpo7crbeginE,(_ZN39_INTERNAL_e0f758ff_9_Col2Im_cu_f26365334cuda3std6ranges3__45__cpo4dataE - _ZN39_INTERNAL_e0f758ff_9_Col2Im_cu_f26365334cuda3std3__45__cpo7crbeginE)
_ZN39_INTERNAL_e0f758ff_9_Col2Im_cu_f26365334cuda3std3__45__cpo7crbeginE:
	.zero		1
	.type		_ZN39_INTERNAL_e0f758ff_9_Col2Im_cu_f26365334cuda3std6ranges3__45__cpo4dataE,@object
	.size		_ZN39_INTERNAL_e0f758ff_9_Col2Im_cu_f26365334cuda3std6ranges3__45__cpo4dataE,(_ZN39_INTERNAL_e0f758ff_9_Col2Im_cu_f26365334cuda3std6ranges3__45__cpo5beginE - _ZN39_INTERNAL_e0f758ff_9_Col2Im_cu_f26365334cuda3std6ranges3__45__cpo4dataE)
_ZN39_INTERNAL_e0f758ff_9_Col2Im_cu_f26365334cuda3std6ranges3__45__cpo4dataE:
	.zero		1
	.type		_ZN39_INTERNAL_e0f758ff_9_Col2Im_cu_f26365334cuda3std6ranges3__45__cpo5beginE,@object
	.size		_ZN39_INTERNAL_e0f758ff_9_Col2Im_cu_f26365334cuda3std6ranges3__45__cpo5beginE,(_ZN39_INTERNAL_e0f758ff_9_Col2Im_cu_f26365334cuda3std3__441_GLOBAL__N__e0f758ff_9_Col2Im_cu_f26365336ignoreE - _ZN39_INTERNAL_e0f758ff_9_Col2Im_cu_f26365334cuda3std6ranges3__45__cpo5beginE)
_ZN39_INTERNAL_e0f758ff_9_Col2Im_cu_f26365334cuda3std6ranges3__45__cpo5beginE:
	.zero		1
	.type		_ZN39_INTERNAL_e0f758ff_9_Col2Im_cu_f26365334cuda3std3__441_GLOBAL__N__e0f758ff_9_Col2Im_cu_f26365336ignoreE,@object
	.size		_ZN39_INTERNAL_e0f758ff_9_Col2Im_cu_f26365334cuda3std3__441_GLOBAL__N__e0f758ff_9_Col2Im_cu_f26365336ignoreE,(_ZN39_INTERNAL_e0f758ff_9_Col2Im_cu_f26365334cuda3std6ranges3__45__cpo4sizeE - _ZN39_INTERNAL_e0f758ff_9_Col2Im_cu_f26365334cuda3std3__441_GLOBAL__N__e0f758ff_9_Col2Im_cu_f26365336ignoreE)
_ZN39_INTERNAL_e0f758ff_9_Col2Im_cu_f26365334cuda3std3__441_GLOBAL__N__e0f758ff_9_Col2Im_cu_f26365336ignoreE:
	.zero		1
	.type		_ZN39_INTERNAL_e0f758ff_9_Col2Im_cu_f26365334cuda3std6ranges3__45__cpo4sizeE,@object
	.size		_ZN39_INTERNAL_e0f758ff_9_Col2Im_cu_f26365334cuda3std6ranges3__45__cpo4sizeE,(_ZN39_INTERNAL_e0f758ff_9_Col2Im_cu_f26365334cuda3std3__45__cpo5beginE - _ZN39_INTERNAL_e0f758ff_9_Col2Im_cu_f26365334cuda3std6ranges3__45__cpo4sizeE)
_ZN39_INTERNAL_e0f758ff_9_Col2Im_cu_f26365334cuda3std6ranges3__45__cpo4sizeE:
	.zero		1
	.type		_ZN39_INTERNAL_e0f758ff_9_Col2Im_cu_f26365334cuda3std3__45__cpo5beginE,@object
	.size		_ZN39_INTERNAL_e0f758ff_9_Col2Im_cu_f26365334cuda3std3__45__cpo5beginE,(_ZN39_INTERNAL_e0f758ff_9_Col2Im_cu_f26365334cuda3std6ranges3__45__cpo6cbeginE - _ZN39_INTERNAL_e0f758ff_9_Col2Im_cu_f26365334cuda3std3__45__cpo5beginE)
_ZN39_INTERNAL_e0f758ff_9_Col2Im_cu_f26365334cuda3std3__45__cpo5beginE:
	.zero		1
	.type		_ZN39_INTERNAL_e0f758ff_9_Col2Im_cu_f26365334cuda3std6ranges3__45__cpo6cbeginE,@object
	.size		_ZN39_INTERNAL_e0f758ff_9_Col2Im_cu_f26365334cuda3std6ranges3__45__cpo6cbeginE,(_ZN39_INTERNAL_e0f758ff_9_Col2Im_cu_f26365334cuda3std3__45__cpo6rbeginE - _ZN39_INTERNAL_e0f758ff_9_Col2Im_cu_f26365334cuda3std6ranges3__45__cpo6cbeginE)
_ZN39_INTERNAL_e0f758ff_9_Col2Im_cu_f26365334cuda3std6ranges3__45__cpo6cbeginE:
	.zero		1
	.type		_ZN39_INTERNAL_e0f758ff_9_Col2Im_cu_f26365334cuda3std3__45__cpo6rbeginE,@object
	.size		_ZN39_INTERNAL_e0f758ff_9_Col2Im_cu_f26365334cuda3std3__45__cpo6rbeginE,(_ZN39_INTERNAL_e0f758ff_9_Col2Im_cu_f26365334cuda3std6ranges3__45__cpo4nextE - _ZN39_INTERNAL_e0f758ff_9_Col2Im_cu_f26365334cuda3std3__45__cpo6rbeginE)
_ZN39_INTERNAL_e0f758ff_9_Col2Im_cu_f26365334cuda3std3__45__cpo6rbeginE:
	.zero		1
	.type		_ZN39_INTERNAL_e0f758ff_9_Col2Im_cu_f26365334cuda3std6ranges3__45__cpo4nextE,@object
	.size		_ZN39_INTERNAL_e0f758ff_9_Col2Im_cu_f26365334cuda3std6ranges3__45__cpo4nextE,(_ZN39_INTERNAL_e0f758ff_9_Col2Im_cu_f26365334cuda3std6ranges3__45__cpo4swapE - _ZN39_INTERNAL_e0f758ff_9_Col2Im_cu_f26365334cuda3std6ranges3__45__cpo4nextE)
_ZN39_INTERNAL_e0f758ff_9_Col2Im_cu_f26365334cuda3std6ranges3__45__cpo4nextE:
	.zero		1
	.type		_ZN39_INTERNAL_e0f758ff_9_Col2Im_cu_f26365334cuda3std6ranges3__45__cpo4swapE,@object
	.size		_ZN39_INTERNAL_e0f758ff_9_Col2Im_cu_f26365334cuda3std6ranges3__45__cpo4swapE,(_ZN39_INTERNAL_e0f758ff_9_Col2Im_cu_f26365334cuda3std3__420unreachable_sentinelE - _ZN39_INTERNAL_e0f758ff_9_Col2Im_cu_f26365334cuda3std6ranges3__45__cpo4swapE)
_ZN39_INTERNAL_e0f758ff_9_Col2Im_cu_f26365334cuda3std6ranges3__45__cpo4swapE:
	.zero		1
	.type		_ZN39_INTERNAL_e0f758ff_9_Col2Im_cu_f26365334cuda3std3__420unreachable_sentinelE,@object
	.size		_ZN39_INTERNAL_e0f758ff_9_Col2Im_cu_f26365334cuda3std3__420unreachable_sentinelE,(_ZN39_INTERNAL_e0f758ff_9_Col2Im_cu_f26365336thrust23THRUST_300001_SM_800_NS6system6detail10sequential3seqE - _ZN39_INTERNAL_e0f758ff_9_Col2Im_cu_f26365334cuda3std3__420unreachable_sentinelE)
_ZN39_INTERNAL_e0f758ff_9_Col2Im_cu_f26365334cuda3std3__420unreachable_sentinelE:
	.zero		1
	.type		_ZN39_INTERNAL_e0f758ff_9_Col2Im_cu_f26365336thrust23THRUST_300001_SM_800_NS6system6detail10sequential3seqE,@object
	.size		_ZN39_INTERNAL_e0f758ff_9_Col2Im_cu_f26365336thrust23THRUST_300001_SM_800_NS6system6detail10sequential3seqE,(_ZN39_INTERNAL_e0f758ff_9_Col2Im_cu_f26365334cuda3std3__45__cpo4cendE - _ZN39_INTERNAL_e0f758ff_9_Col2Im_cu_f26365336thrust23THRUST_300001_SM_800_NS6system6detail10sequential3seqE)
_ZN39_INTERNAL_e0f758ff_9_Col2Im_cu_f26365336thrust23THRUST_300001_SM_800_NS6system6detail10sequential3seqE:
	.zero		1
	.type		_ZN39_INTERNAL_e0f758ff_9_Col2Im_cu_f26365334cuda3std3__45__cpo4cendE,@object
	.size		_ZN39_INTERNAL_e0f758ff_9_Col2Im_cu_f26365334cuda3std3__45__cpo4cendE,(_ZN39_INTERNAL_e0f758ff_9_Col2Im_cu_f26365334cuda3std6ranges3__45__cpo9iter_swapE - _ZN39_INTERNAL_e0f758ff_9_Col2Im_cu_f26365334cuda3std3__45__cpo4cendE)
_ZN39_INTERNAL_e0f758ff_9_Col2Im_cu_f26365334cuda3std3__45__cpo4cendE:
	.zero		1
	.type		_ZN39_INTERNAL_e0f758ff_9_Col2Im_cu_f26365334cuda3std6ranges3__45__cpo9iter_swapE,@object
	.size		_ZN39_INTERNAL_e0f758ff_9_Col2Im_cu_f26365334cuda3std6ranges3__45__cpo9iter_swapE,(_ZN39_INTERNAL_e0f758ff_9_Col2Im_cu_f26365334cuda3std3__45__cpo5crendE - _ZN39_INTERNAL_e0f758ff_9_Col2Im_cu_f26365334cuda3std6ranges3__45__cpo9iter_swapE)
_ZN39_INTERNAL_e0f758ff_9_Col2Im_cu_f26365334cuda3std6ranges3__45__cpo9iter_swapE:
	.zero		1
	.type		_ZN39_INTERNAL_e0f758ff_9_Col2Im_cu_f26365334cuda3std3__45__cpo5crendE,@object
	.size		_ZN39_INTERNAL_e0f758ff_9_Col2Im_cu_f26365334cuda3std3__45__cpo5crendE,(_ZN39_INTERNAL_e0f758ff_9_Col2Im_cu_f26365334cuda3std6ranges3__45__cpo5cdataE - _ZN39_INTERNAL_e0f758ff_9_Col2Im_cu_f26365334cuda3std3__45__cpo5crendE)
_ZN39_INTERNAL_e0f758ff_9_Col2Im_cu_f26365334cuda3std3__45__cpo5crendE:
	.zero		1
	.type		_ZN39_INTERNAL_e0f758ff_9_Col2Im_cu_f26365334cuda3std6ranges3__45__cpo5cdataE,@object
	.size		_ZN39_INTERNAL_e0f758ff_9_Col2Im_cu_f26365334cuda3std6ranges3__45__cpo5cdataE,(_ZN39_INTERNAL_e0f758ff_9_Col2Im_cu_f26365334cuda3std6ranges3__45__cpo3endE - _ZN39_INTERNAL_e0f758ff_9_Col2Im_cu_f26365334cuda3std6ranges3__45__cpo5cdataE)
_ZN39_INTERNAL_e0f758ff_9_Col2Im_cu_f26365334cuda3std6ranges3__45__cpo5cdataE:
	.zero		1
	.type		_ZN39_INTERNAL_e0f758ff_9_Col2Im_cu_f26365334cuda3std6ranges3__45__cpo3endE,@object
	.size		_ZN39_INTERNAL_e0f758ff_9_Col2Im_cu_f26365334cuda3std6ranges3__45__cpo3endE,(_ZN39_INTERNAL_e0f758ff_9_Col2Im_cu_f26365334cuda3std3__419piecewise_constructE - _ZN39_INTERNAL_e0f758ff_9_Col2Im_cu_f26365334cuda3std6ranges3__45__cpo3endE)
_ZN39_INTERNAL_e0f758ff_9_Col2Im_cu_f26365334cuda3std6ranges3__45__cpo3endE:
	.zero		1
	.type		_ZN39_INTERNAL_e0f758ff_9_Col2Im_cu_f26365334cuda3std3__419piecewise_constructE,@object
	.size		_ZN39_INTERNAL_e0f758ff_9_Col2Im_cu_f26365334cuda3std3__419piecewise_constructE,(_ZN39_INTERNAL_e0f758ff_9_Col2Im_cu_f26365334cuda3std6ranges3__45__cpo5ssizeE - _ZN39_INTERNAL_e0f758ff_9_Col2Im_cu_f26365334cuda3std3__419piecewise_constructE)
_ZN39_INTERNAL_e0f758ff_9_Col2Im_cu_f26365334cuda3std3__419piecewise_constructE:
	.zero		1
	.type		_ZN39_INTERNAL_e0f758ff_9_Col2Im_cu_f26365334cuda3std6ranges3__45__cpo5ssizeE,@object
	.size		_ZN39_INTERNAL_e0f758ff_9_Col2Im_cu_f26365334cuda3std6ranges3__45__cpo5ssizeE,(_ZN39_INTERNAL_e0f758ff_9_Col2Im_cu_f26365334cuda3std3__45__cpo3endE - _ZN39_INTERNAL_e0f758ff_9_Col2Im_cu_f26365334cuda3std6ranges3__45__cpo5ssizeE)
_ZN39_INTERNAL_e0f758ff_9_Col2Im_cu_f26365334cuda3std6ranges3__45__cpo5ssizeE:
	.zero		1
	.type		_ZN39_INTERNAL_e0f758ff_9_Col2Im_cu_f26365334cuda3std3__45__cpo3endE,@object
	.size		_ZN39_INTERNAL_e0f758ff_9_Col2Im_cu_f26365334cuda3std3__45__cpo3endE,(_ZN39_INTERNAL_e0f758ff_9_Col2Im_cu_f26365334cuda3std6ranges3__45__cpo4cendE - _ZN39_INTERNAL_e0f758ff_9_Col2Im_cu_f26365334cuda3std3__45__cpo3endE)
_ZN39_INTERNAL_e0f758ff_9_Col2Im_cu_f26365334cuda3std3__45__cpo3endE:
	.zero		1
	.type		_ZN39_INTERNAL_e0f758ff_9_Col2Im_cu_f26365334cuda3std6ranges3__45__cpo4cendE,@object
	.size		_ZN39_INTERNAL_e0f758ff_9_Col2Im_cu_f26365334cuda3std6ranges3__45__cpo4cendE,(_ZN39_INTERNAL_e0f758ff_9_Col2Im_cu_f26365334cuda3std3__45__cpo4rendE - _ZN39_INTERNAL_e0f758ff_9_Col2Im_cu_f26365334cuda3std6ranges3__45__cpo4cendE)
_ZN39_INTERNAL_e0f758ff_9_Col2Im_cu_f26365334cuda3std6ranges3__45__cpo4cendE:
	.zero		1
	.type		_ZN39_INTERNAL_e0f758ff_9_Col2Im_cu_f26365334cuda3std3__45__cpo4rendE,@object
	.size		_ZN39_INTERNAL_e0f758ff_9_Col2Im_cu_f26365334cuda3std3__45__cpo4rendE,(_ZN39_INTERNAL_e0f758ff_9_Col2Im_cu_f26365334cuda3std6ranges3__45__cpo4prevE - _ZN39_INTERNAL_e0f758ff_9_Col2Im_cu_f26365334cuda3std3__45__cpo4rendE)
_ZN39_INTERNAL_e0f758ff_9_Col2Im_cu_f26365334cuda3std3__45__cpo4rendE:
	.zero		1
	.type		_ZN39_INTERNAL_e0f758ff_9_Col2Im_cu_f26365334cuda3std6ranges3__45__cpo4prevE,@object
	.size		_ZN39_INTERNAL_e0f758ff_9_Col2Im_cu_f26365334cuda3std6ranges3__45__cpo4prevE,(_ZN39_INTERNAL_e0f758ff_9_Col2Im_cu_f26365334cuda3std6ranges3__45__cpo9iter_moveE - _ZN39_INTERNAL_e0f758ff_9_Col2Im_cu_f26365334cuda3std6ranges3__45__cpo4prevE)
_ZN39_INTERNAL_e0f758ff_9_Col2Im_cu_f26365334cuda3std6ranges3__45__cpo4prevE:
	.zero		1
	.type		_ZN39_INTERNAL_e0f758ff_9_Col2Im_cu_f26365334cuda3std6ranges3__45__cpo9iter_moveE,@object
	.size		_ZN39_INTERNAL_e0f758ff_9_Col2Im_cu_f26365334cuda3std6ranges3__45__cpo9iter_moveE,(.L_13 - _ZN39_INTERNAL_e0f758ff_9_Col2Im_cu_f26365334cuda3std6ranges3__45__cpo9iter_moveE)
_ZN39_INTERNAL_e0f758ff_9_Col2Im_cu_f26365334cuda3std6ranges3__45__cpo9iter_moveE:
	.zero		1
.L_13:
